def matmul_kernel(
    a_ptr,
    b_ptr,
    c_ptr,
    M,
    N,
    K,
    stride_am,
    stride_ak,
    stride_bk,
    stride_bn,
    stride_cm,
    stride_cn,
    BLOCK_M: tl.constexpr,
    BLOCK_N: tl.constexpr,
    BLOCK_K: tl.constexpr,
    GROUP_M: tl.constexpr,
):
    pid = tl.program_id(axis=0)
    num_pid_m = tl.cdiv(M, BLOCK_M)
    num_pid_n = tl.cdiv(N, BLOCK_N)
    num_pid_in_group = GROUP_M * num_pid_n
    group_id = pid // num_pid_in_group
    first_pid_m = group_id * GROUP_M
    group_size_m = min(num_pid_m - first_pid_m, GROUP_M)
    pid_m = first_pid_m + ((pid % num_pid_in_group) % group_size_m)
    pid_n = (pid % num_pid_in_group) // group_size_m

    offs_am = (pid_m * BLOCK_M + tl.arange(0, BLOCK_M)) % M
    offs_bn = (pid_n * BLOCK_N + tl.arange(0, BLOCK_N)) % N
    offs_k = tl.arange(0, BLOCK_K)
    a_ptrs = a_ptr + offs_am[:, None] * stride_am + offs_k[None, :] * stride_ak
    b_ptrs = b_ptr + offs_k[:, None] * stride_bk + offs_bn[None, :] * stride_bn

    acc = tl.zeros((BLOCK_M, BLOCK_N), dtype=tl.float32)
    for kk in range(0, tl.cdiv(K, BLOCK_K)):
        a = tl.load(a_ptrs, mask=offs_k[None, :] < K - kk * BLOCK_K, other=0.0)
        b = tl.load(b_ptrs, mask=offs_k[:, None] < K - kk * BLOCK_K, other=0.0)
        acc = tl.dot(a, b, acc)
        a_ptrs += BLOCK_K * stride_ak
        b_ptrs += BLOCK_K * stride_bk

    c = acc.to(c_ptr.dtype.element_ty)
    offs_cm = pid_m * BLOCK_M + tl.arange(0, BLOCK_M)
    offs_cn = pid_n * BLOCK_N + tl.arange(0, BLOCK_N)
    c_ptrs = c_ptr + offs_cm[:, None] * stride_cm + offs_cn[None, :] * stride_cn
    mask = (offs_cm[:, None] < M) & (offs_cn[None, :] < N)
    tl.store(c_ptrs, c, mask=mask)

# config = {"BLOCK_K": 128, "BLOCK_M": 256, "BLOCK_N": 32, "GROUP_M": 8, "arch": "sm_100", "dtype": "fp16", "num_ctas": 1, "num_stages": 2, "num_warps": 8}
# arch = sm_100


// ===== COMPILED SASS (sm_100a) =====

	.target	sm_100a

	.elftype	@"ET_EXEC"


//--------------------- .note.nv.tkinfo           --------------------------
	.section	.note.nv.tkinfo,"",@"SHT_NOTE"
	.sectionflags	@"SHF_NOTE_NV_TKINFO"
	.tkinfo
        /*0018*/ 	.word	0x00000081
        /*0030*/ 	.string	""
        /*0030*/ 	.string	"ptxas-blackwell"
        /*0030*/ 	.string	"Cuda compilation tools, release 12.9, V12.9.86"
        /*0030*/ 	.string	"Build cuda_12.9.r12.9/compiler.36037853_0"
        /*0030*/ 	.string	"-v  -suppress-debug-info  -lineinfo  -arch sm_100a "



//--------------------- .note.nv.cuver            --------------------------
	.section	.note.nv.cuver,"",@"SHT_NOTE"
	.sectionflags	@"SHF_NOTE_NV_CUVER"
        /*0018*/ 	.short	0x0001
        /*001a*/ 	.short	0x0064
        /*001c*/ 	.short	0x0001
        /*001e*/ 	.short	0x0000
        /*0020*/ 	.short	0x0001
        /*0022*/ 	.short	0x0000


//--------------------- .nv.info                  --------------------------
	.section	.nv.info,"",@"SHT_CUDA_INFO"
	.align	4


	//----- nvinfo : EIATTR_REGCOUNT
	.align		4
        /*0000*/ 	.byte	0x04, 0x2f
        /*0002*/ 	.short	(.L_4 - .L_3)
	.align		4
.L_3:
        /*0004*/ 	.word	index@(matmul_kernel)
        /*0008*/ 	.word	0x00000080


	//----- nvinfo : EIATTR_FRAME_SIZE
	.align		4
.L_4:
        /*000c*/ 	.byte	0x04, 0x11
        /*000e*/ 	.short	(.L_6 - .L_5)
	.align		4
.L_5:
        /*0010*/ 	.word	index@($__internal_2_$__cuda_sm10x_tcgen05_guardrail_trap_unallocated_columns_being_dealloced)
        /*0014*/ 	.word	0x00000518


	//----- nvinfo : EIATTR_FRAME_SIZE
	.align		4
.L_6:
        /*0018*/ 	.byte	0x04, 0x11
        /*001a*/ 	.short	(.L_8 - .L_7)
	.align		4
.L_7:
        /*001c*/ 	.word	index@($__internal_1_$__cuda_sm10x_tcgen05_guardrail_trap_phase_invalid_during_alloc)
        /*0020*/ 	.word	0x00000518


	//----- nvinfo : EIATTR_FRAME_SIZE
	.align		4
.L_8:
        /*0024*/ 	.byte	0x04, 0x11
        /*0026*/ 	.short	(.L_10 - .L_9)
	.align		4
.L_9:
        /*0028*/ 	.word	index@($__internal_0_$__cuda_sm10x_tcgen05_guardrail_trap_col_being_dealloced_not_returned_by_alloc)
        /*002c*/ 	.word	0x00000518


	//----- nvinfo : EIATTR_FRAME_SIZE
	.align		4
.L_10:
        /*0030*/ 	.byte	0x04, 0x11
        /*0032*/ 	.short	(.L_12 - .L_11)
	.align		4
.L_11:
        /*0034*/ 	.word	index@(matmul_kernel)
        /*0038*/ 	.word	0x00000518


	//----- nvinfo : EIATTR_MIN_STACK_SIZE
	.align		4
.L_12:
        /*003c*/ 	.byte	0x04, 0x12
        /*003e*/ 	.short	(.L_14 - .L_13)
	.align		4
.L_13:
        /*0040*/ 	.word	index@(matmul_kernel)
        /*0044*/ 	.word	0x00000518
.L_14:


//--------------------- .nv.info.matmul_kernel    --------------------------
	.section	.nv.info.matmul_kernel,"",@"SHT_CUDA_INFO"
	.sectionflags	@""
	.align	4


	//----- nvinfo : EIATTR_CUDA_API_VERSION
	.align		4
        /*0000*/ 	.byte	0x04, 0x37
        /*0002*/ 	.short	(.L_16 - .L_15)
.L_15:
        /*0004*/ 	.word	0x00000081


	//----- nvinfo : EIATTR_KPARAM_INFO
	.align		4
.L_16:
        /*0008*/ 	.byte	0x04, 0x17
        /*000a*/ 	.short	(.L_18 - .L_17)
.L_17:
        /*000c*/ 	.word	0x00000000
        /*0010*/ 	.short	0x000d
        /*0012*/ 	.short	0x0048
        /*0014*/ 	.byte	0x00, 0xf4, 0x21, 0x00


	//----- nvinfo : EIATTR_KPARAM_INFO
	.align		4
.L_18:
        /*0018*/ 	.byte	0x04, 0x17
        /*001a*/ 	.short	(.L_20 - .L_19)
.L_19:
        /*001c*/ 	.word	0x00000000
        /*0020*/ 	.short	0x000c
        /*0022*/ 	.short	0x0040
        /*0024*/ 	.byte	0x00, 0xf4, 0x21, 0x00


	//----- nvinfo : EIATTR_KPARAM_INFO
	.align		4
.L_20:
        /*0028*/ 	.byte	0x04, 0x17
        /*002a*/ 	.short	(.L_22 - .L_21)
.L_21:
        /*002c*/ 	.word	0x00000000
        /*0030*/ 	.short	0x000b
        /*0032*/ 	.short	0x0038
        /*0034*/ 	.byte	0x00, 0xf0, 0x11, 0x00


	//----- nvinfo : EIATTR_KPARAM_INFO
	.align		4
.L_22:
        /*0038*/ 	.byte	0x04, 0x17
        /*003a*/ 	.short	(.L_24 - .L_23)
.L_23:
        /*003c*/ 	.word	0x00000000
        /*0040*/ 	.short	0x000a
        /*0042*/ 	.short	0x0034
        /*0044*/ 	.byte	0x00, 0xf0, 0x11, 0x00


	//----- nvinfo : EIATTR_KPARAM_INFO
	.align		4
.L_24:
        /*0048*/ 	.byte	0x04, 0x17
        /*004a*/ 	.short	(.L_26 - .L_25)
.L_25:
        /*004c*/ 	.word	0x00000000
        /*0050*/ 	.short	0x0009
        /*0052*/ 	.short	0x0030
        /*0054*/ 	.byte	0x00, 0xf0, 0x11, 0x00


	//----- nvinfo : EIATTR_KPARAM_INFO
	.align		4
.L_26:
        /*0058*/ 	.byte	0x04, 0x17
        /*005a*/ 	.short	(.L_28 - .L_27)
.L_27:
        /*005c*/ 	.word	0x00000000
        /*0060*/ 	.short	0x0008
        /*0062*/ 	.short	0x002c
        /*0064*/ 	.byte	0x00, 0xf0, 0x11, 0x00


	//----- nvinfo : EIATTR_KPARAM_INFO
	.align		4
.L_28:
        /*0068*/ 	.byte	0x04, 0x17
        /*006a*/ 	.short	(.L_30 - .L_29)
.L_29:
        /*006c*/ 	.word	0x00000000
        /*0070*/ 	.short	0x0007
        /*0072*/ 	.short	0x0028
        /*0074*/ 	.byte	0x00, 0xf0, 0x11, 0x00


	//----- nvinfo : EIATTR_KPARAM_INFO
	.align		4
.L_30:
        /*0078*/ 	.byte	0x04, 0x17
        /*007a*/ 	.short	(.L_32 - .L_31)
.L_31:
        /*007c*/ 	.word	0x00000000
        /*0080*/ 	.short	0x0006
        /*0082*/ 	.short	0x0024
        /*0084*/ 	.byte	0x00, 0xf0, 0x11, 0x00


	//----- nvinfo : EIATTR_KPARAM_INFO
	.align		4
.L_32:
        /*0088*/ 	.byte	0x04, 0x17
        /*008a*/ 	.short	(.L_34 - .L_33)
.L_33:
        /*008c*/ 	.word	0x00000000
        /*0090*/ 	.short	0x0005
        /*0092*/ 	.short	0x0020
        /*0094*/ 	.byte	0x00, 0xf0, 0x11, 0x00


	//----- nvinfo : EIATTR_KPARAM_INFO
	.align		4
.L_34:
        /*0098*/ 	.byte	0x04, 0x17
        /*009a*/ 	.short	(.L_36 - .L_35)
.L_35:
        /*009c*/ 	.word	0x00000000
        /*00a0*/ 	.short	0x0004
        /*00a2*/ 	.short	0x001c
        /*00a4*/ 	.byte	0x00, 0xf0, 0x11, 0x00


	//----- nvinfo : EIATTR_KPARAM_INFO
	.align		4
.L_36:
        /*00a8*/ 	.byte	0x04, 0x17
        /*00aa*/ 	.short	(.L_38 - .L_37)
.L_37:
        /*00ac*/ 	.word	0x00000000
        /*00b0*/ 	.short	0x0003
        /*00b2*/ 	.short	0x0018
        /*00b4*/ 	.byte	0x00, 0xf0, 0x11, 0x00


	//----- nvinfo : EIATTR_KPARAM_INFO
	.align		4
.L_38:
        /*00b8*/ 	.byte	0x04, 0x17
        /*00ba*/ 	.short	(.L_40 - .L_39)
.L_39:
        /*00bc*/ 	.word	0x00000000
        /*00c0*/ 	.short	0x0002
        /*00c2*/ 	.short	0x0010
        /*00c4*/ 	.byte	0x00, 0xf4, 0x21, 0x00


	//----- nvinfo : EIATTR_KPARAM_INFO
	.align		4
.L_40:
        /*00c8*/ 	.byte	0x04, 0x17
        /*00ca*/ 	.short	(.L_42 - .L_41)
.L_41:
        /*00cc*/ 	.word	0x00000000
        /*00d0*/ 	.short	0x0001
        /*00d2*/ 	.short	0x0008
        /*00d4*/ 	.byte	0x00, 0xf4, 0x21, 0x00


	//----- nvinfo : EIATTR_KPARAM_INFO
	.align		4
.L_42:
        /*00d8*/ 	.byte	0x04, 0x17
        /*00da*/ 	.short	(.L_44 - .L_43)
.L_43:
        /*00dc*/ 	.word	0x00000000
        /*00e0*/ 	.short	0x0000
        /*00e2*/ 	.short	0x0000
        /*00e4*/ 	.byte	0x00, 0xf4, 0x21, 0x00


	//----- nvinfo : EIATTR_AT_ENTRY_FRAGMENTS
	.align		4
.L_44:
        /*00e8*/ 	.byte	0x04, 0x4f
        /*00ea*/ 	.short	(.L_46 - .L_45)


	//   ....[0]....
.L_45:
        /*00ec*/ 	.word	0x00000004


	//----- nvinfo : EIATTR_RESERVED_SMEM_USED
	.align		4
.L_46:
        /*00f0*/ 	.byte	0x01, 0x41
	.zero		2


	//----- nvinfo : EIATTR_SPARSE_MMA_MASK
	.align		4
        /*00f4*/ 	.byte	0x03, 0x50
        /*00f6*/ 	.short	0x0000


	//----- nvinfo : EIATTR_TCGEN05_1CTA_USED
	.align		4
        /*00f8*/ 	.byte	0x01, 0x51
	.zero		2


	//----- nvinfo : EIATTR_MAXREG_COUNT
	.align		4
        /*00fc*/ 	.byte	0x03, 0x1b
        /*00fe*/ 	.short	0x00ff


	//----- nvinfo : EIATTR_NUM_BARRIERS
	.align		4
        /*0100*/ 	.byte	0x02, 0x4c
        /*0102*/ 	.byte	0x01
	.zero		1


	//----- nvinfo : EIATTR_ANNOTATIONS
	.align		4
        /*0104*/ 	.byte	0x04, 0x55
        /*0106*/ 	.short	(.L_48 - .L_47)


	//   ....[0]....
.L_47:
        /*0108*/ 	.word	0x00000001
        /*010c*/ 	.byte	0x50, 0x09, 0x00, 0x00, 0x01, 0x00, 0x00, 0x00, 0xb0, 0x0c, 0x00, 0x00, 0x01, 0x00, 0x00, 0x00
        /* <DEDUP_REMOVED lines=473> */
        /*1eac*/ 	.byte	0xc0, 0x02, 0x01, 0x00, 0x01, 0x00, 0x00, 0x00, 0xd0, 0x02, 0x01, 0x00


	//----- nvinfo : EIATTR_INT_WARP_WIDE_INSTR_OFFSETS
	.align		4
.L_48:
        /*1eb8*/ 	.byte	0x04, 0x31
        /*1eba*/ 	.short	(.L_50 - .L_49)


	//   ....[0]....
.L_49:
        /*1ebc*/ 	.word	0x00000bb0


	//   ....[1]....
        /*1ec0*/ 	.word	0x00000be0


	//   ....[2]....
        /*1ec4*/ 	.word	0x000080a0


	//   ....[3]....
        /*1ec8*/ 	.word	0x00011350


	//   ....[4]....
        /*1ecc*/ 	.word	0x000113a0


	//----- nvinfo : EIATTR_COOP_GROUP_MASK_REGIDS
	.align		4
.L_50:
        /*1ed0*/ 	.byte	0x04, 0x29
        /*1ed2*/ 	.short	(.L_52 - .L_51)


	//   ....[0]....
.L_51:
        /*1ed4*/ 	.word	0xffffffff


	//   ....[1]....
        /*1ed8*/ 	.word	0xffffffff


	//   ....[2]....
        /*1edc*/ 	.word	0xffffffff


	//   ....[3]....
        /*1ee0*/ 	.word	0xffffffff


	//----- nvinfo : EIATTR_COOP_GROUP_INSTR_OFFSETS
	.align		4
.L_52:
        /*1ee4*/ 	.byte	0x04, 0x28
        /*1ee6*/ 	.short	(.L_54 - .L_53)


	//   ....[0]....
.L_53:
        /*1ee8*/ 	.word	0x00000070


	//   ....[1]....
        /*1eec*/ 	.word	0x00000330


	//   ....[2]....
        /*1ef0*/ 	.word	0x000111e0


	//   ....[3]....
        /*1ef4*/ 	.word	0x00011450


	//----- nvinfo : EIATTR_VRC_CTA_INIT_COUNT
	.align		4
.L_54:
        /*1ef8*/ 	.byte	0x02, 0x4a
        /*1efa*/ 	.byte	0x80
	.zero		1


	//----- nvinfo : EIATTR_MBARRIER_INSTR_OFFSETS
	.align		4
        /*1efc*/ 	.byte	0x04, 0x39
        /*1efe*/ 	.short	(.L_56 - .L_55)


	//   ....[0]....
.L_55:
        /*1f00*/ 	.word	0x00000d90
        /*1f04*/ 	.word	0x000000ff
        /*1f08*/ 	.word	0x00000000
        /*1f0c*/ 	.short	0x0100
        /*1f0e*/ 	.byte	0x07
	.zero		1


	//   ....[1]....
        /*1f10*/ 	.word	0x000080c0
        /*1f14*/ 	.word	0x000000ff
        /*1f18*/ 	.word	0x00004008
        /*1f1c*/ 	.short	0x0100
        /*1f1e*/ 	.byte	0x04
	.zero		1


	//   ....[2]....
        /*1f20*/ 	.word	0x0000eba0
        /*1f24*/ 	.word	0x000000ff
        /*1f28*/ 	.word	0x00000000
        /*1f2c*/ 	.short	0x010a
        /*1f2e*/ 	.byte	0x07
	.zero		1


	//   ....[3]....
        /*1f30*/ 	.word	0x000102a0
        /*1f34*/ 	.word	0x000000ff
        /*1f38*/ 	.word	0x00000000
        /*1f3c*/ 	.short	0x010a
        /*1f3e*/ 	.byte	0x07
	.zero		1


	//   ....[4]....
        /*1f40*/ 	.word	0x000102f0
        /*1f44*/ 	.word	0x000000ff
        /*1f48*/ 	.word	0x00004000
        /*1f4c*/ 	.short	0x0108
        /*1f4e*/ 	.byte	0x04
	.zero		1


	//   ....[5]....
        /*1f50*/ 	.word	0x00010330
        /*1f54*/ 	.word	0x000000ff
        /*1f58*/ 	.word	0x00004008
        /*1f5c*/ 	.short	0x0108
        /*1f5e*/ 	.byte	0x04
	.zero		1


	//   ....[6]....
        /*1f60*/ 	.word	0x00011470
        /*1f64*/ 	.word	0x000000ff
        /*1f68*/ 	.word	0x00000000
        /*1f6c*/ 	.short	0x010a
        /*1f6e*/ 	.byte	0x07
	.zero		1


	//   ....[7]....
        /*1f70*/ 	.word	0x000114a0
        /*1f74*/ 	.word	0x000000ff
        /*1f78*/ 	.word	0x00000000
        /*1f7c*/ 	.short	0x010a
        /*1f7e*/ 	.byte	0x07
	.zero		1


	//----- nvinfo : EIATTR_NUM_MBARRIERS
	.align		4
.L_56:
        /*1f80*/ 	.byte	0x03, 0x38
        /*1f82*/ 	.short	0x0002


	//----- nvinfo : EIATTR_EXIT_INSTR_OFFSETS
	.align		4
        /*1f84*/ 	.byte	0x04, 0x1c
        /*1f86*/ 	.short	(.L_58 - .L_57)


	//   ....[0]....
.L_57:
        /*1f88*/ 	.word	0x00011460


	//----- nvinfo : EIATTR_REQNTID
	.align		4
.L_58:
        /*1f8c*/ 	.byte	0x04, 0x10
        /*1f8e*/ 	.short	(.L_60 - .L_59)
.L_59:
        /*1f90*/ 	.word	0x00000100
        /*1f94*/ 	.word	0x00000001
        /*1f98*/ 	.word	0x00000001


	//----- nvinfo : EIATTR_CRS_STACK_SIZE
	.align		4
.L_60:
        /*1f9c*/ 	.byte	0x04, 0x1e
        /*1f9e*/ 	.short	(.L_62 - .L_61)
.L_61:
        /*1fa0*/ 	.word	0x00000000


	//----- nvinfo : EIATTR_CBANK_PARAM_SIZE
	.align		4
.L_62:
        /*1fa4*/ 	.byte	0x03, 0x19
        /*1fa6*/ 	.short	0x0050


	//----- nvinfo : EIATTR_PARAM_CBANK
	.align		4
        /*1fa8*/ 	.byte	0x04, 0x0a
        /*1faa*/ 	.short	(.L_64 - .L_63)
	.align		4
.L_63:
        /*1fac*/ 	.word	index@(.nv.constant0.matmul_kernel)
        /*1fb0*/ 	.short	0x0380
        /*1fb2*/ 	.short	0x0050


	//----- nvinfo : EIATTR_SW_WAR
	.align		4
.L_64:
        /*1fb4*/ 	.byte	0x04, 0x36
        /*1fb6*/ 	.short	(.L_66 - .L_65)
.L_65:
        /*1fb8*/ 	.word	0x00000008
.L_66:


//--------------------- .nv.compat                --------------------------
	.section	.nv.compat,"",@"SHT_CUDA_COMPAT_INFO"
	.align	4
        /*0000*/ 	.byte	0x02, 0x02, 0x02, 0x00, 0x02, 0x05, 0x05, 0x00, 0x02, 0x03, 0x00, 0x00, 0x02, 0x06, 0x01, 0x00


//--------------------- .nv.callgraph             --------------------------
	.section	.nv.callgraph,"",@"SHT_CUDA_CALLGRAPH"
	.align	4
	.sectionentsize	8
	.align		4
        /*0000*/ 	.word	0x00000000
	.align		4
        /*0004*/ 	.word	0xffffffff
	.align		4
        /*0008*/ 	.word	0x00000000
	.align		4
        /*000c*/ 	.word	0xfffffffe
	.align		4
        /*0010*/ 	.word	0x00000000
	.align		4
        /*0014*/ 	.word	0xfffffffd
	.align		4
        /*0018*/ 	.word	0x00000000
	.align		4
        /*001c*/ 	.word	0xfffffffc


//--------------------- .text.matmul_kernel       --------------------------
	.section	.text.matmul_kernel,"ax",@progbits
	.align	128
        .global         matmul_kernel
        .type           matmul_kernel,@function
        .size           matmul_kernel,(.L_x_21 - matmul_kernel)
        .other          matmul_kernel,@"STO_CUDA_ENTRY STV_DEFAULT"
matmul_kernel:
.text.matmul_kernel:
[----:B------:R-:W0:Y:S01]  /*0000*/  LDC R1, c[0x0][0x37c] ;  /* 0x0000df00ff017b82 */ /* 0x000e220000000800 */
[----:B------:R-:W1:Y:S01]  /*0010*/  S2R R0, SR_TID.X ;  /* 0x0000000000007919 */ /* 0x000e620000002100 */
[----:B0-----:R-:W-:Y:S01]  /*0020*/  VIADD R1, R1, 0xfffffae8 ;  /* 0xfffffae801017836 */ /* 0x001fe20000000000 */
[----:B-1----:R-:W-:-:S13]  /*0030*/  ISETP.GE.U32.AND P0, PT, R0, 0x20, PT ;  /* 0x000000200000780c */ /* 0x002fda0003f06070 */
[----:B------:R-:W-:Y:S02]  /*0040*/  VOTEU.ANY UP0, P0 ;  /* 0x0000000000ff7886 */ /* 0x000fe40000000100 */
[----:B------:R-:W-:Y:S05]  /*0050*/  BRA.U UP0, `(.L_x_0) ;  /* 0x0000000100b87547 */ /* 0x000fea000b800000 */
[----:B------:R-:W0:Y:S01]  /*0060*/  S2UR UR6, SR_CgaCtaId ;  /* 0x00000000000679c3 */ /* 0x000e220000008800 */
[----:B------:R-:W-:Y:S01]  /*0070*/  NOP ;  /* 0x0000000000007918 */ /* 0x000fe20000000000 */
[----:B------:R-:W-:Y:S02]  /*0080*/  UMOV UR4, 0x40 ;  /* 0x0000004000047882 */ /* 0x000fe40000000000 */
[----:B0-----:R-:W-:-:S09]  /*0090*/  ULEA UR4, UR6, UR4, 0x18 ;  /* 0x0000000406047291 */ /* 0x001fd2000f8ec0ff */
[----:B------:R-:W0:Y:S01]  /*00a0*/  LDS.U8 R0, [UR4] ;  /* 0x00000004ff007984 */ /* 0x000e220008000000 */
[----:B------:R-:W-:Y:S02]  /*00b0*/  UMOV UR4, 0x400 ;  /* 0x0000040000047882 */ /* 0x000fe40000000000 */
[----:B------:R-:W-:Y:S01]  /*00c0*/  ULEA UR4, UR6, UR4, 0x18 ;  /* 0x0000000406047291 */ /* 0x000fe2000f8ec0ff */
[----:B0-----:R-:W-:-:S13]  /*00d0*/  ISETP.NE.AND P0, PT, R0, RZ, PT ;  /* 0x000000ff0000720c */ /* 0x001fda0003f05270 */
[----:B------:R-:W-:Y:S05]  /*00e0*/  @P0 BRA `(.L_x_1) ;  /* 0x00000000007c0947 */ /* 0x000fea0003800000 */
[----:B------:R-:W-:-:S13]  /*00f0*/  ELECT P0, URZ, PT ;  /* 0x0000000000ff782f */ /* 0x000fda0003800000 */
[----:B------:R-:W-:Y:S05]  /*0100*/  @!P0 BRA `(.L_x_2) ;  /* 0x0000000000848947 */ /* 0x000fea0003800000 */
[----:B------:R-:W-:Y:S01]  /*0110*/  UMOV UR5, 0x8 ;  /* 0x0000000800057882 */ /* 0x000fe20000000000 */
[----:B------:R-:W-:Y:S02]  /*0120*/  IMAD.MOV.U32 R4, RZ, RZ, 0x1 ;  /* 0x00000001ff047424 */ /* 0x000fe400078e00ff */
[----:B------:R-:W-:Y:S02]  /*0130*/  IMAD.MOV.U32 R5, RZ, RZ, 0xff ;  /* 0x000000ffff057424 */ /* 0x000fe400078e00ff */
[----:B------:R-:W-:Y:S04]  /*0140*/  DEPBAR.LE SB0, 0x36 ;  /* 0x00008d800000791a */ /* 0x000fe80000000000 */
[----:B------:R-:W0:Y:S02]  /*0150*/  UTCATOMSWS.FIND_AND_SET.ALIGN UP1, UR5, UR5 ;  /* 0x00000005000575e3 */ /* 0x000e240008020800 */
[----:B0-----:R-:W-:-:S04]  /*0160*/  PLOP3.LUT P0, PT, PT, PT, UP1, 0x80, 0x8 ;  /* 0x000000000008781c */ /* 0x001fc80003f0f018 */
[----:B------:R-:W-:-:S04]  /*0170*/  SEL R0, RZ, 0xffffffff, !P0 ;  /* 0xffffffffff007807 */ /* 0x000fc80004000000 */
[----:B------:R-:W-:Y:S01]  /*0180*/  ISETP.NE.AND P0, PT, R0, RZ, PT ;  /* 0x000000ff0000720c */ /* 0x000fe20003f05270 */
[----:B------:R-:W-:-:S12]  /*0190*/  IMAD.U32 R0, RZ, RZ, UR5 ;  /* 0x00000005ff007e24 */ /* 0x000fd8000f8e00ff */
[----:B------:R-:W-:Y:S05]  /*01a0*/  @P0 BRA `(.L_x_3) ;  /* 0x0000000000240947 */ /* 0x000fea0003800000 */
.L_x_4:
[----:B------:R-:W-:Y:S05]  /*01b0*/  NANOSLEEP 0x64 ;  /* 0x000000640000795d */ /* 0x000fea0003800000 */
[----:B------:R-:W-:-:S05]  /*01c0*/  UMOV UR5, 0x8 ;  /* 0x0000000800057882 */ /* 0x000fca0000000000 */
[----:B------:R-:W-:Y:S04]  /*01d0*/  DEPBAR.LE SB0, 0x36 ;  /* 0x00008d800000791a */ /* 0x000fe80000000000 */
[----:B------:R-:W0:Y:S02]  /*01e0*/  UTCATOMSWS.FIND_AND_SET.ALIGN UP1, UR5, UR5 ;  /* 0x00000005000575e3 */ /* 0x000e240008020800 */
[----:B0-----:R-:W-:-:S04]  /*01f0*/  PLOP3.LUT P0, PT, PT, PT, UP1, 0x80, 0x8 ;  /* 0x000000000008781c */ /* 0x001fc80003f0f018 */
[----:B------:R-:W-:-:S04]  /*0200*/  SEL R0, RZ, 0xffffffff, !P0 ;  /* 0xffffffffff007807 */ /* 0x000fc80004000000 */
[----:B------:R-:W-:Y:S01]  /*0210*/  ISETP.NE.AND P0, PT, R0, RZ, PT ;  /* 0x000000ff0000720c */ /* 0x000fe20003f05270 */
[----:B------:R-:W-:-:S12]  /*0220*/  IMAD.U32 R0, RZ, RZ, UR5 ;  /* 0x00000005ff007e24 */ /* 0x000fd8000f8e00ff */
[----:B------:R-:W-:Y:S05]  /*0230*/  @!P0 BRA `(.L_x_4) ;  /* 0xfffffffc00dc8947 */ /* 0x000fea000383ffff */
.L_x_3:
[C---:B------:R-:W-:Y:S01]  /*0240*/  VIADD R3, R0.reuse, 0x10 ;  /* 0x0000001000037836 */ /* 0x040fe20000000000 */
[----:B------:R-:W-:Y:S01]  /*0250*/  UMOV UR5, 0x50 ;  /* 0x0000005000057882 */ /* 0x000fe20000000000 */
[----:B------:R-:W-:Y:S01]  /*0260*/  SHF.L.U32 R2, R5, R0, RZ ;  /* 0x0000000005027219 */ /* 0x000fe200000006ff */
[----:B------:R-:W-:Y:S01]  /*0270*/  ULEA UR5, UR6, UR5, 0x18 ;  /* 0x0000000506057291 */ /* 0x000fe2000f8ec0ff */
[----:B------:R-:W-:Y:S01]  /*0280*/  IMAD.SHL.U32 R0, R0, 0x20, RZ ;  /* 0x0000002000007824 */ /* 0x000fe200078e00ff */
[----:B------:R-:W-:-:S04]  /*0290*/  SHF.L.U32 R3, R4, R3, RZ ;  /* 0x0000000304037219 */ /* 0x000fc800000006ff */
[----:B------:R-:W-:-:S05]  /*02a0*/  LOP3.LUT R2, R3, R2, RZ, 0xfc, !PT ;  /* 0x0000000203027212 */ /* 0x000fca00078efcff */
[----:B------:R0:W-:Y:S04]  /*02b0*/  ATOMS.OR RZ, [UR5], R2 ;  /* 0x00000002ffff798c */ /* 0x0001e8000b000005 */
[----:B------:R0:W-:Y:S01]  /*02c0*/  STS [UR4], R0 ;  /* 0x00000000ff007988 */ /* 0x0001e20008000804 */
[----:B------:R-:W-:Y:S05]  /*02d0*/  BRA `(.L_x_2) ;  /* 0x0000000000107947 */ /* 0x000fea0003800000 */
.L_x_1:
[----:B------:R-:W-:Y:S01]  /*02e0*/  IMAD.MOV.U32 R0, RZ, RZ, -0x1 ;  /* 0xffffffffff007424 */ /* 0x000fe200078e00ff */
[----:B------:R-:W-:-:S04]  /*02f0*/  MOV R2, 0x320 ;  /* 0x0000032000027802 */ /* 0x000fc80000000f00 */
[----:B------:R0:W-:Y:S03]  /*0300*/  STS [UR4], R0 ;  /* 0x00000000ff007988 */ /* 0x0001e60008000804 */
[----:B0-----:R-:W-:Y:S05]  /*0310*/  CALL.REL.NOINC `($__internal_1_$__cuda_sm10x_tcgen05_guardrail_trap_phase_invalid_during_alloc) ;  /* 0x0000011000787944 */ /* 0x001fea0003c00000 */
.L_x_2:
[----:B------:R-:W-:Y:S05]  /*0320*/  WARPSYNC.ALL ;  /* 0x0000000000007948 */ /* 0x000fea0003800000 */
[----:B------:R-:W-:Y:S01]  /*0330*/  NOP ;  /* 0x0000000000007918 */ /* 0x000fe20000000000 */
.L_x_0:
[----:B------:R-:W1:Y:S01]  /*0340*/  LDC.64 R10, c[0x0][0x398] ;  /* 0x0000e600ff0a7b82 */ /* 0x000e620000000a00 */
[----:B------:R-:W2:Y:S01]  /*0350*/  S2R R5, SR_CTAID.X ;  /* 0x0000000000057919 */ /* 0x000ea20000002500 */
[----:B------:R-:W-:Y:S01]  /*0360*/  UMOV UR4, 0x400 ;  /* 0x0000040000047882 */ /* 0x000fe20000000000 */
[----:B------:R-:W3:Y:S01]  /*0370*/  LDCU.64 UR20, c[0x0][0x358] ;  /* 0x00006b00ff1477ac */ /* 0x000ee20008000a00 */
[----:B------:R-:W4:Y:S01]  /*0380*/  S2R R15, SR_TID.X ;  /* 0x00000000000f7919 */ /* 0x000f220000002100 */
[----:B------:R-:W0:Y:S03]  /*0390*/  LDCU.128 UR12, c[0x0][0x380] ;  /* 0x00007000ff0c77ac */ /* 0x000e260008000c00 */
[----:B------:R-:W5:Y:S01]  /*03a0*/  S2UR UR6, SR_CgaCtaId ;  /* 0x00000000000679c3 */ /* 0x000f620000008800 */
[----:B------:R-:W-:-:S07]  /*03b0*/  UMOV UR10, 0x1 ;  /* 0x00000001000a7882 */ /* 0x000fce0000000000 */
[----:B------:R-:W0:Y:S02]  /*03c0*/  LDC.64 R70, c[0x0][0x3a0] ;  /* 0x0000e800ff467b82 */ /* 0x000e240000000a00 */
[----:B01----:R-:W-:-:S06]  /*03d0*/  VIADD R0, R11, 0x1f ;  /* 0x0000001f0b007836 */ /* 0x003fcc0000000000 */
[----:B------:R-:W0:Y:S01]  /*03e0*/  LDC.64 R68, c[0x0][0x3a8] ;  /* 0x0000ea00ff447b82 */ /* 0x000e220000000a00 */
[----:B------:R-:W-:Y:S01]  /*03f0*/  SHF.R.S32.HI R3, RZ, 0x1f, R0 ;  /* 0x0000001fff037819 */ /* 0x000fe20000011400 */
[----:B-----5:R-:W-:-:S03]  /*0400*/  ULEA UR4, UR6, UR4, 0x18 ;  /* 0x0000000406047291 */ /* 0x020fc6000f8ec0ff */
[----:B------:R-:W-:Y:S02]  /*0410*/  LEA.HI R3, R3, R0, RZ, 0x5 ;  /* 0x0000000003037211 */ /* 0x000fe400078f28ff */
[----:B--2---:R-:W-:Y:S02]  /*0420*/  IABS R8, R5 ;  /* 0x0000000500087213 */ /* 0x004fe40000000000 */
[----:B------:R-:W-:-:S05]  /*0430*/  SHF.R.S32.HI R3, RZ, 0x5, R3 ;  /* 0x00000005ff037819 */ /* 0x000fca0000011403 */
[----:B------:R-:W-:-:S05]  /*0440*/  IMAD.SHL.U32 R4, R3, 0x8, RZ ;  /* 0x0000000803047824 */ /* 0x000fca00078e00ff */
[-C--:B------:R-:W-:Y:S02]  /*0450*/  IABS R7, R4.reuse ;  /* 0x0000000400077213 */ /* 0x080fe40000000000 */
[----:B------:R-:W-:Y:S02]  /*0460*/  IABS R12, R4 ;  /* 0x00000004000c7213 */ /* 0x000fe40000000000 */
[----:B------:R-:W1:Y:S08]  /*0470*/  I2F.RP R0, R7 ;  /* 0x0000000700007306 */ /* 0x000e700000209400 */
[----:B-1----:R-:W1:Y:S02]  /*0480*/  MUFU.RCP R0, R0 ;  /* 0x0000000000007308 */ /* 0x002e640000001000 */
[----:B-1----:R-:W-:-:S02]  /*0490*/  VIADD R2, R0, 0xffffffe ;  /* 0x0ffffffe00027836 */ /* 0x002fc40000000000 */
[--C-:B------:R-:W-:Y:S01]  /*04a0*/  IMAD.MOV R0, RZ, RZ, -R12.reuse ;  /* 0x000000ffff007224 */ /* 0x100fe200078e0a0c */
[----:B------:R-:W-:-:S03]  /*04b0*/  PRMT R12, RZ, 0x7610, R12 ;  /* 0x00007610ff0c7816 */ /* 0x000fc6000000000c */
[----:B------:R1:W2:Y:S02]  /*04c0*/  F2I.FTZ.U32.TRUNC.NTZ R3, R2 ;  /* 0x0000000200037305 */ /* 0x0002a4000021f000 */
[----:B-1----:R-:W-:Y:S02]  /*04d0*/  IMAD.MOV.U32 R2, RZ, RZ, RZ ;  /* 0x000000ffff027224 */ /* 0x002fe400078e00ff */
[----:B--2---:R-:W-:-:S04]  /*04e0*/  IMAD.MOV R6, RZ, RZ, -R3 ;  /* 0x000000ffff067224 */ /* 0x004fc800078e0a03 */
[----:B------:R-:W-:Y:S02]  /*04f0*/  IMAD R9, R6, R7, RZ ;  /* 0x0000000706097224 */ /* 0x000fe400078e02ff */
[----:B------:R-:W-:Y:S02]  /*0500*/  IMAD.MOV.U32 R6, RZ, RZ, R8 ;  /* 0x000000ffff067224 */ /* 0x000fe400078e0008 */
[----:B------:R-:W-:-:S06]  /*0510*/  IMAD.HI.U32 R3, R3, R9, R2 ;  /* 0x0000000903037227 */ /* 0x000fcc00078e0002 */
[----:B------:R-:W-:-:S04]  /*0520*/  IMAD.HI.U32 R3, R3, R6, RZ ;  /* 0x0000000603037227 */ /* 0x000fc800078e00ff */
[----:B------:R-:W-:Y:S01]  /*0530*/  IMAD R0, R3, R0, R6 ;  /* 0x0000000003007224 */ /* 0x000fe200078e0206 */
[----:B------:R-:W-:Y:S04]  /*0540*/  BAR.SYNC.DEFER_BLOCKING 0x0 ;  /* 0x0000000000007b1d */ /* 0x000fe80000010000 */
[----:B------:R-:W-:-:S13]  /*0550*/  ISETP.GT.U32.AND P1, PT, R7, R0, PT ;  /* 0x000000000700720c */ /* 0x000fda0003f24070 */
[----:B------:R-:W-:Y:S02]  /*0560*/  @!P1 IMAD.IADD R0, R0, 0x1, -R7 ;  /* 0x0000000100009824 */ /* 0x000fe400078e0a07 */
[----:B------:R-:W-:Y:S01]  /*0570*/  @!P1 VIADD R3, R3, 0x1 ;  /* 0x0000000103039836 */ /* 0x000fe20000000000 */
[----:B------:R-:W-:Y:S02]  /*0580*/  ISETP.NE.AND P1, PT, R4, RZ, PT ;  /* 0x000000ff0400720c */ /* 0x000fe40003f25270 */
[----:B------:R-:W-:Y:S02]  /*0590*/  ISETP.GE.U32.AND P0, PT, R0, R7, PT ;  /* 0x000000070000720c */ /* 0x000fe40003f06070 */
[----:B------:R-:W-:-:S04]  /*05a0*/  LOP3.LUT R0, R5, R4, RZ, 0x3c, !PT ;  /* 0x0000000405007212 */ /* 0x000fc800078e3cff */
[----:B------:R-:W-:Y:S01]  /*05b0*/  ISETP.GE.AND P2, PT, R0, RZ, PT ;  /* 0x000000ff0000720c */ /* 0x000fe20003f46270 */
[----:B------:R-:W-:-:S06]  /*05c0*/  VIADD R0, R10, 0xff ;  /* 0x000000ff0a007836 */ /* 0x000fcc0000000000 */
[----:B------:R-:W-:-:S04]  /*05d0*/  @P0 VIADD R3, R3, 0x1 ;  /* 0x0000000103030836 */ /* 0x000fc80000000000 */
[----:B------:R-:W-:Y:S01]  /*05e0*/  IMAD.MOV.U32 R2, RZ, RZ, R3 ;  /* 0x000000ffff027224 */ /* 0x000fe200078e0003 */
[----:B------:R-:W-:-:S03]  /*05f0*/  SHF.R.S32.HI R3, RZ, 0x1f, R0 ;  /* 0x0000001fff037819 */ /* 0x000fc60000011400 */
[----:B------:R-:W-:Y:S01]  /*0600*/  @!P2 IMAD.MOV R2, RZ, RZ, -R2 ;  /* 0x000000ffff02a224 */ /* 0x000fe200078e0a02 */
[----:B------:R-:W-:Y:S02]  /*0610*/  @!P1 LOP3.LUT R2, RZ, R4, RZ, 0x33, !PT ;  /* 0x00000004ff029212 */ /* 0x000fe400078e33ff */
[----:B------:R-:W-:-:S03]  /*0620*/  LEA.HI R3, R3, R0, RZ, 0x8 ;  /* 0x0000000003037211 */ /* 0x000fc600078f40ff */
[----:B------:R-:W-:Y:S02]  /*0630*/  IMAD.SHL.U32 R6, R2, 0x8, RZ ;  /* 0x0000000802067824 */ /* 0x000fe400078e00ff */
[----:B------:R-:W-:-:S03]  /*0640*/  IMAD.MOV R2, RZ, RZ, -R2 ;  /* 0x000000ffff027224 */ /* 0x000fc600078e0a02 */
[----:B------:R-:W-:Y:S01]  /*0650*/  LEA.HI.SX32 R3, R3, -R6, 0x18 ;  /* 0x8000000603037211 */ /* 0x000fe200078fc2ff */
[----:B------:R-:W-:-:S03]  /*0660*/  IMAD R8, R4, R2, R5 ;  /* 0x0000000204087224 */ /* 0x000fc600078e0205 */
[----:B------:R-:W-:Y:S02]  /*0670*/  VIMNMX R13, PT, PT, R3, 0x8, PT ;  /* 0x00000008030d7848 */ /* 0x000fe40003fe0100 */
[----:B------:R-:W-:Y:S02]  /*0680*/  IABS R4, R8 ;  /* 0x0000000800047213 */ /* 0x000fe40000000000 */
[----:B------:R-:W-:-:S04]  /*0690*/  IABS R7, R13 ;  /* 0x0000000d00077213 */ /* 0x000fc80000000000 */
[----:B------:R-:W1:Y:S08]  /*06a0*/  I2F.RP R0, R7 ;  /* 0x0000000700007306 */ /* 0x000e700000209400 */
[----:B-1----:R-:W1:Y:S02]  /*06b0*/  MUFU.RCP R0, R0 ;  /* 0x0000000000007308 */ /* 0x002e640000001000 */
[----:B-1----:R-:W-:-:S06]  /*06c0*/  VIADD R3, R0, 0xffffffe ;  /* 0x0ffffffe00037836 */ /* 0x002fcc0000000000 */
[----:B------:R-:W1:Y:S02]  /*06d0*/  F2I.FTZ.U32.TRUNC.NTZ R3, R3 ;  /* 0x0000000300037305 */ /* 0x000e64000021f000 */
[----:B-1----:R-:W-:-:S04]  /*06e0*/  IMAD.MOV R9, RZ, RZ, -R3 ;  /* 0x000000ffff097224 */ /* 0x002fc800078e0a03 */
[----:B------:R-:W-:Y:S01]  /*06f0*/  IMAD.MOV.U32 R2, RZ, RZ, R9 ;  /* 0x000000ffff027224 */ /* 0x000fe200078e0009 */
[----:B------:R-:W-:-:S03]  /*0700*/  IABS R9, R13 ;  /* 0x0000000d00097213 */ /* 0x000fc60000000000 */
[----:B------:R-:W-:Y:S02]  /*0710*/  IMAD R5, R2, R7, RZ ;  /* 0x0000000702057224 */ /* 0x000fe400078e02ff */
[----:B------:R-:W-:Y:S02]  /*0720*/  IMAD.MOV.U32 R2, RZ, RZ, RZ ;  /* 0x000000ffff027224 */ /* 0x000fe400078e00ff */
[----:B------:R-:W-:Y:S01]  /*0730*/  IMAD.MOV R0, RZ, RZ, -R9 ;  /* 0x000000ffff007224 */ /* 0x000fe200078e0a09 */
[----:B------:R-:W-:Y:S01]  /*0740*/  IABS R9, R10 ;  /* 0x0000000a00097213 */ /* 0x000fe20000000000 */
[----:B------:R-:W-:Y:S01]  /*0750*/  IMAD.HI.U32 R2, R3, R5, R2 ;  /* 0x0000000503027227 */ /* 0x000fe200078e0002 */
[----:B----4-:R-:W-:-:S05]  /*0760*/  LOP3.LUT R5, R15, 0xff, RZ, 0xc0, !PT ;  /* 0x000000ff0f057812 */ /* 0x010fca00078ec0ff */
[----:B------:R-:W-:-:S04]  /*0770*/  IMAD.HI.U32 R17, R2, R4, RZ ;  /* 0x0000000402117227 */ /* 0x000fc800078e00ff */
[----:B------:R-:W-:Y:S02]  /*0780*/  IMAD R0, R17, R0, R4 ;  /* 0x0000000011007224 */ /* 0x000fe400078e0204 */
[----:B------:R-:W1:Y:S03]  /*0790*/  I2F.RP R4, R9 ;  /* 0x0000000900047306 */ /* 0x000e660000209400 */
[----:B------:R-:W-:-:S05]  /*07a0*/  ISETP.GT.U32.AND P1, PT, R7, R0, PT ;  /* 0x000000000700720c */ /* 0x000fca0003f24070 */
[----:B-1----:R-:W1:Y:S08]  /*07b0*/  MUFU.RCP R4, R4 ;  /* 0x0000000400047308 */ /* 0x002e700000001000 */
[----:B------:R-:W-:Y:S02]  /*07c0*/  @!P1 IMAD.IADD R0, R0, 0x1, -R7 ;  /* 0x0000000100009824 */ /* 0x000fe400078e0a07 */
[----:B------:R-:W-:Y:S01]  /*07d0*/  @!P1 VIADD R17, R17, 0x1 ;  /* 0x0000000111119836 */ /* 0x000fe20000000000 */
[----:B------:R-:W-:-:S02]  /*07e0*/  ISETP.NE.AND P1, PT, R13, RZ, PT ;  /* 0x000000ff0d00720c */ /* 0x000fc40003f25270 */
[----:B------:R-:W-:Y:S02]  /*07f0*/  ISETP.GE.U32.AND P0, PT, R0, R7, PT ;  /* 0x000000070000720c */ /* 0x000fe40003f06070 */
[----:B------:R-:W-:-:S04]  /*0800*/  LOP3.LUT R0, R8, R13, RZ, 0x3c, !PT ;  /* 0x0000000d08007212 */ /* 0x000fc800078e3cff */
[----:B------:R-:W-:Y:S01]  /*0810*/  ISETP.GE.AND P2, PT, R0, RZ, PT ;  /* 0x000000ff0000720c */ /* 0x000fe20003f46270 */
[----:B-1----:R-:W-:-:S06]  /*0820*/  VIADD R2, R4, 0xffffffe ;  /* 0x0ffffffe04027836 */ /* 0x002fcc0000000000 */
[----:B------:R-:W-:Y:S01]  /*0830*/  @P0 VIADD R17, R17, 0x1 ;  /* 0x0000000111110836 */ /* 0x000fe20000000000 */
[----:B------:R1:W2:Y:S05]  /*0840*/  F2I.FTZ.U32.TRUNC.NTZ R3, R2 ;  /* 0x0000000200037305 */ /* 0x0002aa000021f000 */
[----:B------:R-:W-:Y:S01]  /*0850*/  @!P2 IMAD.MOV R17, RZ, RZ, -R17 ;  /* 0x000000ffff11a224 */ /* 0x000fe200078e0a11 */
[----:B------:R-:W-:Y:S01]  /*0860*/  @!P1 LOP3.LUT R17, RZ, R13, RZ, 0x33, !PT ;  /* 0x0000000dff119212 */ /* 0x000fe200078e33ff */
[----:B-1----:R-:W-:-:S04]  /*0870*/  IMAD.MOV.U32 R2, RZ, RZ, RZ ;  /* 0x000000ffff027224 */ /* 0x002fc800078e00ff */
[----:B------:R-:W-:Y:S02]  /*0880*/  IMAD.MOV R0, RZ, RZ, -R17 ;  /* 0x000000ffff007224 */ /* 0x000fe400078e0a11 */
[----:B--2---:R-:W-:Y:S02]  /*0890*/  IMAD.MOV R4, RZ, RZ, -R3 ;  /* 0x000000ffff047224 */ /* 0x004fe400078e0a03 */
[----:B------:R-:W-:Y:S02]  /*08a0*/  IMAD R0, R13, R0, R8 ;  /* 0x000000000d007224 */ /* 0x000fe400078e0208 */
[----:B------:R-:W-:Y:S02]  /*08b0*/  IMAD R7, R4, R9, RZ ;  /* 0x0000000904077224 */ /* 0x000fe400078e02ff */
[----:B------:R-:W1:Y:S01]  /*08c0*/  LDS R4, [UR4] ;  /* 0x00000004ff047984 */ /* 0x000e620008000800 */
[----:B------:R-:W-:Y:S01]  /*08d0*/  IMAD.IADD R0, R6, 0x1, R0 ;  /* 0x0000000106007824 */ /* 0x000fe200078e0200 */
[----:B------:R-:W-:Y:S01]  /*08e0*/  SHF.R.U32.HI R6, RZ, 0x5, R15 ;  /* 0x00000005ff067819 */ /* 0x000fe2000001160f */
[----:B------:R-:W-:-:S03]  /*08f0*/  IMAD.HI.U32 R2, R3, R7, R2 ;  /* 0x0000000703027227 */ /* 0x000fc600078e0002 */
[----:B------:R-:W-:Y:S01]  /*0900*/  LOP3.LUT R3, R6, 0x4, RZ, 0xc0, !PT ;  /* 0x0000000406037812 */ /* 0x000fe200078ec0ff */
[----:B------:R-:W-:-:S03]  /*0910*/  IMAD R14, R0, 0x100, R5 ;  /* 0x00000100000e7824 */ /* 0x000fc600078e0205 */
[----:B------:R-:W-:Y:S01]  /*0920*/  R2UR UR9, R3 ;  /* 0x00000000030972ca */ /* 0x000fe200000e0000 */
[----:B------:R-:W-:Y:S01]  /*0930*/  VIADD R3, R70, 0xffffffde ;  /* 0xffffffde46037836 */ /* 0x000fe20000000000 */
[----:B------:R-:W-:Y:S01]  /*0940*/  IABS R0, R14 ;  /* 0x0000000e00007213 */ /* 0x000fe20000000000 */
[----:B------:R2:W-:Y:S01]  /*0950*/  STL [R1+0x4c0], R14 ;  /* 0x0004c00e01007387 */ /* 0x0005e20000100800 */
[----:B------:R-:W-:Y:S03]  /*0960*/  BAR.SYNC.DEFER_BLOCKING 0x0 ;  /* 0x0000000000007b1d */ /* 0x000fe60000010000 */
[----:B------:R-:W-:Y:S01]  /*0970*/  IMAD.HI.U32 R2, R2, R0, RZ ;  /* 0x0000000002027227 */ /* 0x000fe200078e00ff */
[----:B------:R-:W-:Y:S02]  /*0980*/  ISETP.GE.AND P2, PT, R14, RZ, PT ;  /* 0x000000ff0e00720c */ /* 0x000fe40003f46270 */
[----:B------:R-:W-:Y:S01]  /*0990*/  ISETP.GE.U32.AND P5, PT, R3, 0x7fffff5f, PT ;  /* 0x7fffff5f0300780c */ /* 0x000fe20003fa6070 */
[----:B------:R-:W-:-:S04]  /*09a0*/  IMAD.MOV R2, RZ, RZ, -R2 ;  /* 0x000000ffff027224 */ /* 0x000fc800078e0a02 */
[----:B------:R-:W-:Y:S02]  /*09b0*/  IMAD R0, R9, R2, R0 ;  /* 0x0000000209007224 */ /* 0x000fe400078e0200 */
[----:B------:R-:W-:-:S03]  /*09c0*/  IMAD.SHL.U32 R2, R6, 0x200000, RZ ;  /* 0x0020000006027824 */ /* 0x000fc600078e00ff */
[----:B------:R-:W-:Y:S02]  /*09d0*/  ISETP.GT.U32.AND P0, PT, R9, R0, PT ;  /* 0x000000000900720c */ /* 0x000fe40003f04070 */
[----:B------:R-:W-:Y:S02]  /*09e0*/  LOP3.LUT R2, R2, 0x600000, RZ, 0xc0, !PT ;  /* 0x0060000002027812 */ /* 0x000fe400078ec0ff */
[----:B-1----:R-:W-:Y:S01]  /*09f0*/  R2UR UR5, R4 ;  /* 0x00000000040572ca */ /* 0x002fe200000e0000 */
[----:B------:R-:W-:-:S08]  /*0a00*/  VIADD R4, R70, 0xffffffbe ;  /* 0xffffffbe46047836 */ /* 0x000fd00000000000 */
[----:B------:R-:W-:Y:S01]  /*0a10*/  @!P0 IMAD.IADD R0, R0, 0x1, -R9 ;  /* 0x0000000100008824 */ /* 0x000fe200078e0a09 */
[----:B------:R-:W-:-:S04]  /*0a20*/  ISETP.NE.AND P0, PT, R10, RZ, PT ;  /* 0x000000ff0a00720c */ /* 0x000fc80003f05270 */
[----:B------:R-:W-:Y:S01]  /*0a30*/  ISETP.GT.U32.AND P1, PT, R9, R0, PT ;  /* 0x000000000900720c */ /* 0x000fe20003f24070 */
[----:B------:R-:W-:-:S05]  /*0a40*/  VIADD R2, R2, UR5 ;  /* 0x0000000502027c36 */ /* 0x000fca0008000000 */
[----:B------:R-:W-:Y:S01]  /*0a50*/  R2UR UR8, R2 ;  /* 0x00000000020872ca */ /* 0x000fe200000e0000 */
[----:B------:R-:W-:-:S06]  /*0a60*/  VIADD R2, R70, 0xffffffbf ;  /* 0xffffffbf46027836 */ /* 0x000fcc0000000000 */
[----:B------:R-:W-:Y:S01]  /*0a70*/  @!P1 IMAD.IADD R0, R0, 0x1, -R9 ;  /* 0x0000000100009824 */ /* 0x000fe200078e0a09 */
[----:B------:R-:W-:Y:S01]  /*0a80*/  ISETP.NE.U32.AND P1, PT, R5, RZ, PT ;  /* 0x000000ff0500720c */ /* 0x000fe20003f25070 */
[----:B------:R-:W-:Y:S01]  /*0a90*/  VIADD R5, R70, 0xffffffbd ;  /* 0xffffffbd46057836 */ /* 0x000fe20000000000 */
[----:B------:R-:W-:Y:S01]  /*0aa0*/  ISETP.GE.U32.AND P4, PT, R2, 0x7fffff40, PT ;  /* 0x7fffff400200780c */ /* 0x000fe20003f86070 */
[----:B------:R-:W-:Y:S01]  /*0ab0*/  @!P2 IMAD.MOV R0, RZ, RZ, -R0 ;  /* 0x000000ffff00a224 */ /* 0x000fe200078e0a00 */
[----:B------:R-:W-:Y:S01]  /*0ac0*/  @!P0 LOP3.LUT R0, RZ, R10, RZ, 0x33, !PT ;  /* 0x0000000aff008212 */ /* 0x000fe200078e33ff */
[----:B------:R-:W-:Y:S01]  /*0ad0*/  VIADD R2, R70, 0xffffffdf ;  /* 0xffffffdf46027836 */ /* 0x000fe20000000000 */
[----:B------:R-:W-:Y:S02]  /*0ae0*/  ISETP.GE.U32.AND P0, PT, R4, 0x7fffff3f, PT ;  /* 0x7fffff3f0400780c */ /* 0x000fe40003f06070 */
[----:B------:R-:W-:Y:S01]  /*0af0*/  ISETP.GE.U32.AND P3, PT, R5, 0x7fffff3e, PT ;  /* 0x7fffff3e0500780c */ /* 0x000fe20003f66070 */
[----:B------:R-:W-:Y:S01]  /*0b00*/  IMAD R71, R0, R71, RZ ;  /* 0x0000004700477224 */ /* 0x000fe200078e02ff */
[----:B------:R-:W-:Y:S01]  /*0b10*/  ISETP.GE.U32.AND P2, PT, R2, 0x7fffff60, PT ;  /* 0x7fffff600200780c */ /* 0x000fe20003f46070 */
[----:B0-23--:R-:W-:-:S12]  /*0b20*/  BRA.U UP0, `(.L_x_5) ;  /* 0x0000000100187547 */ /* 0x00dfd8000b800000 */
[----:B------:R-:W-:Y:S01]  /*0b30*/  ELECT P6, URZ, PT ;  /* 0x0000000000ff782f */ /* 0x000fe200038c0000 */
[----:B------:R-:W-:Y:S01]  /*0b40*/  IMAD.MOV.U32 R0, RZ, RZ, 0x1 ;  /* 0x00000001ff007424 */ /* 0x000fe200078e00ff */
[----:B------:R-:W-:Y:S01]  /*0b50*/  UMOV UR7, 0x40 ;  /* 0x0000004000077882 */ /* 0x000fe20000000000 */
[----:B------:R-:W-:Y:S01]  /*0b60*/  UVIRTCOUNT.DEALLOC.SMPOOL 0x80 ;  /* 0x000000800000784c */ /* 0x000fe20000000000 */
[----:B------:R-:W-:-:S09]  /*0b70*/  ULEA UR7, UR6, UR7, 0x18 ;  /* 0x0000000706077291 */ /* 0x000fd2000f8ec0ff */
[----:B------:R0:W-:Y:S03]  /*0b80*/  @P6 STS.U8 [UR7], R0 ;  /* 0x00000000ff006988 */ /* 0x0001e60008000007 */
.L_x_5:
[----:B------:R-:W-:Y:S01]  /*0b90*/  ULEA UR6, UR9, UR8, 0x3 ;  /* 0x0000000809067291 */ /* 0x000fe2000f8e18ff */
[C---:B------:R-:W-:Y:S01]  /*0ba0*/  LEA R2, P6, R71.reuse, UR12, 0x1 ;  /* 0x0000000c47027c11 */ /* 0x040fe2000f8c08ff */
[----:B------:R-:W-:Y:S01]  /*0bb0*/  VOTEU.ALL UP1, P1 ;  /* 0x0000000000ff7886 */ /* 0x000fe20000820000 */
[----:B------:R-:W-:Y:S01]  /*0bc0*/  UIADD3 UR7, UPT, UPT, UR4, 0x4000, URZ ;  /* 0x0000400004077890 */ /* 0x000fe2000fffe0ff */
[C---:B------:R-:W-:Y:S01]  /*0bd0*/  IMAD.SHL.U32 R3, R68.reuse, 0x40, RZ ;  /* 0x0000004044037824 */ /* 0x040fe200078e00ff */
[----:B------:R-:W-:Y:S01]  /*0be0*/  VOTEU.ALL UP2, P1 ;  /* 0x0000000000ff7886 */ /* 0x000fe20000840000 */
[----:B0-----:R-:W-:Y:S01]  /*0bf0*/  LEA.HI.X.SX32 R0, R71, UR13, 0x1, P6 ;  /* 0x0000000d47007c11 */ /* 0x001fe2000b0f0eff */
[----:B------:R-:W-:Y:S01]  /*0c00*/  IMAD R5, R68, 0x82, RZ ;  /* 0x0000008244057824 */ /* 0x000fe200078e02ff */
[----:B------:R-:W-:-:S04]  /*0c10*/  @!UP1 UIADD3 UR16, UPT, UPT, -UR10, 0x100000, URZ ;  /* 0x001000000a109890 */ /* 0x000fc8000fffe1ff */
[----:B------:R-:W-:Y:S02]  /*0c20*/  @!UP1 USHF.L.U32 UR17, UR16, 0xb, URZ ;  /* 0x0000000b10119899 */ /* 0x000fe400080006ff */
[----:B------:R-:W-:Y:S01]  /*0c30*/  @!UP1 USHF.L.U32 UR16, UR16, 0x1, URZ ;  /* 0x0000000110109899 */ /* 0x000fe200080006ff */
[----:B------:R-:W-:Y:S01]  /*0c40*/  STTM.x32 tmem[UR6], RZ ;  /* 0x000000ff000079ed */ /* 0x000fe200082c0006 */
[----:B------:R-:W0:Y:S02]  /*0c50*/  FENCE.VIEW.ASYNC.T ;  /* 0x00000000000073c6 */ /* 0x000e240000000200 */
[----:B0-----:R-:W-:Y:S01]  /*0c60*/  BAR.SYNC.DEFER_BLOCKING 0x0 ;  /* 0x0000000000007b1d */ /* 0x001fe20000010000 */
[C---:B------:R-:W-:Y:S01]  /*0c70*/  LEA R4, P6, R68.reuse, R2, 0x7 ;  /* 0x0000000244047211 */ /* 0x040fe200078c38ff */
[----:B------:R-:W-:Y:S02]  /*0c80*/  IMAD R7, R68, 0x41, RZ ;  /* 0x0000004144077824 */ /* 0x000fe400078e02ff */
[----:B------:R-:W-:Y:S01]  /*0c90*/  VIADD R6, R70, 0xffffffbc ;  /* 0xffffffbc46067836 */ /* 0x000fe20000000000 */
[----:B------:R-:W-:Y:S01]  /*0ca0*/  LEA.HI.X.SX32 R9, R3, R0, 0x1, P6 ;  /* 0x0000000003097211 */ /* 0x000fe200030f0eff */
[----:B------:R-:W-:Y:S01]  /*0cb0*/  STL [R1+0x4e4], R93 ;  /* 0x0004e45d01007387 */ /* 0x000fe20000100800 */
[----:B------:R-:W-:-:S03]  /*0cc0*/  IADD3 R8, P6, PT, R5, R2, RZ ;  /* 0x0000000205087210 */ /* 0x000fc60007fde0ff */
[----:B------:R-:W-:Y:S01]  /*0cd0*/  @!P4 IMAD.MOV.U32 R5, RZ, RZ, R9 ;  /* 0x000000ffff05c224 */ /* 0x000fe200078e0009 */
[----:B------:R-:W-:Y:S01]  /*0ce0*/  PRMT R36, RZ, 0x7610, R36 ;  /* 0x00007610ff247816 */ /* 0x000fe20000000024 */
[----:B------:R-:W-:Y:S01]  /*0cf0*/  STL [R1+0x4e0], R92 ;  /* 0x0004e05c01007387 */ /* 0x000fe20000100800 */
[----:B------:R-:W-:Y:S02]  /*0d00*/  PRMT R13, RZ, 0x7610, R13 ;  /* 0x00007610ff0d7816 */ /* 0x000fe4000000000d */
[----:B------:R-:W-:Y:S01]  /*0d10*/  PRMT R20, RZ, 0x7610, R20 ;  /* 0x00007610ff147816 */ /* 0x000fe20000000014 */
[----:B------:R0:W-:Y:S01]  /*0d20*/  STL [R1+0x4dc], R91 ;  /* 0x0004dc5b01007387 */ /* 0x0001e20000100800 */
[----:B------:R-:W-:Y:S02]  /*0d30*/  PRMT R14, RZ, 0x7610, R14 ;  /* 0x00007610ff0e7816 */ /* 0x000fe4000000000e */
[----:B------:R-:W-:Y:S01]  /*0d40*/  PRMT R37, RZ, 0x7610, R37 ;  /* 0x00007610ff257816 */ /* 0x000fe20000000025 */
[----:B------:R-:W-:Y:S01]  /*0d50*/  STL [R1+0x4d8], R90 ;  /* 0x0004d85a01007387 */ /* 0x000fe20000100800 */
[----:B------:R-:W-:-:S02]  /*0d60*/  PRMT R22, RZ, 0x7610, R22 ;  /* 0x00007610ff167816 */ /* 0x000fc40000000016 */
[----:B------:R-:W-:Y:S01]  /*0d70*/  PRMT R21, RZ, 0x7610, R21 ;  /* 0x00007610ff157816 */ /* 0x000fe20000000015 */
[----:B------:R-:W1:Y:S02]  /*0d80*/  FENCE.VIEW.ASYNC.S ;  /* 0x00000000000073c6 */ /* 0x000e640000000000 */
[----:B-1----:R1:W2:Y:S02]  /*0d90*/  @!UP2 SYNCS.EXCH.64 URZ, [UR7], UR16 ;  /* 0x0000001007ffa5b2 */ /* 0x0022a40008000100 */
[----:B--2---:R-:W-:Y:S01]  /*0da0*/  BAR.SYNC.DEFER_BLOCKING 0x0 ;  /* 0x0000000000007b1d */ /* 0x004fe20000010000 */
[----:B------:R-:W-:Y:S01]  /*0db0*/  LEA.HI.X.SX32 R7, R7, R0, 0x1, P6 ;  /* 0x0000000007077211 */ /* 0x000fe200030f0eff */
[----:B------:R-:W-:Y:S01]  /*0dc0*/  IMAD.SHL.U32 R3, R68, 0x20, RZ ;  /* 0x0000002044037824 */ /* 0x000fe200078e00ff */
[----:B------:R-:W-:Y:S02]  /*0dd0*/  PRMT R23, RZ, 0x7610, R23 ;  /* 0x00007610ff177816 */ /* 0x000fe40000000017 */
[----:B------:R-:W-:-:S02]  /*0de0*/  PRMT R38, RZ, 0x7610, R38 ;  /* 0x00007610ff267816 */ /* 0x000fc40000000026 */
[----:B------:R-:W-:Y:S01]  /*0df0*/  PRMT R25, RZ, 0x7610, R25 ;  /* 0x00007610ff197816 */ /* 0x000fe20000000019 */
[----:B------:R-:W-:Y:S01]  /*0e00*/  STL [R1+0x4d4], R89 ;  /* 0x0004d45901007387 */ /* 0x000fe20000100800 */
[----:B------:R-:W-:Y:S02]  /*0e10*/  PRMT R24, RZ, 0x7610, R24 ;  /* 0x00007610ff187816 */ /* 0x000fe40000000018 */
[----:B------:R-:W-:Y:S01]  /*0e20*/  PRMT R40, RZ, 0x7610, R40 ;  /* 0x00007610ff287816 */ /* 0x000fe20000000028 */
[----:B------:R-:W-:Y:S01]  /*0e30*/  STL [R1+0x4cc], R11 ;  /* 0x0004cc0b01007387 */ /* 0x000fe20000100800 */
[----:B------:R-:W-:Y:S02]  /*0e40*/  PRMT R39, RZ, 0x7610, R39 ;  /* 0x00007610ff277816 */ /* 0x000fe40000000027 */
[----:B------:R-:W-:Y:S01]  /*0e50*/  PRMT R42, RZ, 0x7610, R42 ;  /* 0x00007610ff2a7816 */ /* 0x000fe2000000002a */
[----:B------:R-:W-:Y:S01]  /*0e60*/  STL [R1+0x4c8], R17 ;  /* 0x0004c81101007387 */ /* 0x000fe20000100800 */
[----:B------:R-:W-:-:S02]  /*0e70*/  PRMT R41, RZ, 0x7610, R41 ;  /* 0x00007610ff297816 */ /* 0x000fc40000000029 */
[----:B------:R-:W-:Y:S01]  /*0e80*/  PRMT R122, RZ, 0x7610, R122 ;  /* 0x00007610ff7a7816 */ /* 0x000fe2000000007a */
[----:B------:R-:W-:Y:S01]  /*0e90*/  STL [R1+0x4c4], R69 ;  /* 0x0004c44501007387 */ /* 0x000fe20000100800 */
[----:B------:R-:W-:Y:S02]  /*0ea0*/  PRMT R80, RZ, 0x7610, R80 ;  /* 0x00007610ff507816 */ /* 0x000fe40000000050 */
[----:B------:R-:W-:Y:S01]  /*0eb0*/  PRMT R77, RZ, 0x7610, R77 ;  /* 0x00007610ff4d7816 */ /* 0x000fe2000000004d */
[----:B------:R-:W-:Y:S01]  /*0ec0*/  STL [R1+0x2b4], R4 ;  /* 0x0002b40401007387 */ /* 0x000fe20000100800 */
[----:B0-----:R-:W-:Y:S02]  /*0ed0*/  PRMT R91, RZ, 0x7610, R91 ;  /* 0x00007610ff5b7816 */ /* 0x001fe4000000005b */
[----:B------:R-:W-:Y:S01]  /*0ee0*/  PRMT R125, RZ, 0x7610, R125 ;  /* 0x00007610ff7d7816 */ /* 0x000fe2000000007d */
[----:B------:R0:W-:Y:S01]  /*0ef0*/  STL [R1+0x2b0], R9 ;  /* 0x0002b00901007387 */ /* 0x0001e20000100800 */
[----:B------:R-:W-:-:S02]  /*0f00*/  PRMT R78, RZ, 0x7610, R78 ;  /* 0x00007610ff4e7816 */ /* 0x000fc4000000004e */
[----:B------:R-:W-:Y:S01]  /*0f10*/  PRMT R124, RZ, 0x7610, R124 ;  /* 0x00007610ff7c7816 */ /* 0x000fe2000000007c */
[----:B------:R2:W3:Y:S01]  /*0f20*/  @!P4 LDG.E.U16 R12, desc[UR20][R4.64] ;  /* 0x00000014040cc981 */ /* 0x0004e2000c1e1500 */
[----:B------:R-:W-:Y:S02]  /*0f30*/  ISETP.GE.U32.AND P6, PT, R6, 0x7fffff3d, PT ;  /* 0x7fffff3d0600780c */ /* 0x000fe40003fc6070 */
[----:B------:R-:W-:Y:S01]  /*0f40*/  PRMT R123, RZ, 0x7610, R123 ;  /* 0x00007610ff7b7816 */ /* 0x000fe2000000007b */
[----:B------:R-:W-:Y:S01]  /*0f50*/  STL [R1+0x2bc], R8 ;  /* 0x0002bc0801007387 */ /* 0x000fe20000100800 */
[----:B------:R-:W-:Y:S02]  /*0f60*/  PRMT R43, RZ, 0x7610, R43 ;  /* 0x00007610ff2b7816 */ /* 0x000fe4000000002b */
[----:B------:R-:W-:Y:S01]  /*0f70*/  PRMT R121, RZ, 0x7610, R121 ;  /* 0x00007610ff797816 */ /* 0x000fe20000000079 */
[----:B------:R4:W-:Y:S01]  /*0f80*/  STL [R1+0x2b8], R7 ;  /* 0x0002b80701007387 */ /* 0x0009e20000100800 */
[C---:B0-----:R-:W-:Y:S01]  /*0f90*/  LEA R9, P4, R68.reuse, R2, 0x6 ;  /* 0x0000000244097211 */ /* 0x041fe200078830ff */
[----:B--2---:R-:W-:Y:S01]  /*0fa0*/  @!P0 IMAD.MOV.U32 R4, RZ, RZ, R8 ;  /* 0x000000ffff048224 */ /* 0x004fe200078e0008 */
[----:B------:R-:W-:Y:S01]  /*0fb0*/  PRMT R44, RZ, 0x7610, R44 ;  /* 0x00007610ff2c7816 */ /* 0x000fe2000000002c */
[----:B------:R-:W-:Y:S01]  /*0fc0*/  @!P0 IMAD.MOV.U32 R5, RZ, RZ, R7 ;  /* 0x000000ffff058224 */ /* 0x000fe200078e0007 */
[----:B------:R-:W-:Y:S01]  /*0fd0*/  LEA.HI.X.SX32 R10, R3, R0, 0x1, P4 ;  /* 0x00000000030a7211 */ /* 0x000fe200020f0eff */
[----:B------:R-:W-:Y:S01]  /*0fe0*/  IMAD R3, R68, 0x21, RZ ;  /* 0x0000002144037824 */ /* 0x000fe200078e02ff */
[----:B------:R0:W-:Y:S01]  /*0ff0*/  STL [R1+0x134], R9 ;  /* 0x0001340901007387 */ /* 0x0001e20000100800 */
[----:B------:R-:W-:-:S02]  /*1000*/  PRMT R79, RZ, 0x7610, R79 ;  /* 0x00007610ff4f7816 */ /* 0x000fc4000000004f */
[----:B------:R-:W-:Y:S01]  /*1010*/  PRMT R45, RZ, 0x7610, R45 ;  /* 0x00007610ff2d7816 */ /* 0x000fe2000000002d */
[----:B----4-:R-:W-:Y:S01]  /*1020*/  IMAD R7, R68, 0x42, RZ ;  /* 0x0000004244077824 */ /* 0x010fe200078e02ff */
[----:B------:R2:W3:Y:S01]  /*1030*/  @!P0 LDG.E.U16 R36, desc[UR20][R4.64] ;  /* 0x0000001404248981 */ /* 0x0004e2000c1e1500 */
[----:B------:R-:W-:Y:S01]  /*1040*/  VIADD R6, R70, 0xffffffef ;  /* 0xffffffef46067836 */ /* 0x000fe20000000000 */
[----:B------:R-:W-:Y:S02]  /*1050*/  PRMT R120, RZ, 0x7610, R120 ;  /* 0x00007610ff787816 */ /* 0x000fe40000000078 */
[----:B------:R-:W-:Y:S01]  /*1060*/  PRMT R119, RZ, 0x7610, R119 ;  /* 0x00007610ff777816 */ /* 0x000fe20000000077 */
[----:B------:R4:W-:Y:S01]  /*1070*/  STL [R1+0x130], R10 ;  /* 0x0001300a01007387 */ /* 0x0009e20000100800 */
[----:B------:R-:W-:Y:S02]  /*1080*/  IADD3 R8, P4, PT, R7, R2, RZ ;  /* 0x0000000207087210 */ /* 0x000fe40007f9e0ff */
[----:B------:R-:W-:-:S02]  /*1090*/  PRMT R118, RZ, 0x7610, R118 ;  /* 0x00007610ff767816 */ /* 0x000fc40000000076 */
[----:B------:R-:W-:Y:S01]  /*10a0*/  PRMT R116, RZ, 0x7610, R116 ;  /* 0x00007610ff747816 */ /* 0x000fe20000000074 */
[----:B--2---:R-:W-:Y:S01]  /*10b0*/  @!P2 IMAD.MOV.U32 R4, RZ, RZ, R9 ;  /* 0x000000ffff04a224 */ /* 0x004fe200078e0009 */
[----:B------:R-:W-:Y:S01]  /*10c0*/  ISETP.GE.U32.AND P0, PT, R6, 0x7fffff70, PT ;  /* 0x7fffff700600780c */ /* 0x000fe20003f06070 */
[----:B------:R-:W-:Y:S01]  /*10d0*/  @!P2 IMAD.MOV.U32 R5, RZ, RZ, R10 ;  /* 0x000000ffff05a224 */ /* 0x000fe200078e000a */
[----:B------:R-:W-:Y:S01]  /*10e0*/  PRMT R81, RZ, 0x7610, R81 ;  /* 0x00007610ff517816 */ /* 0x000fe20000000051 */
[----:B0-----:R-:W-:Y:S01]  /*10f0*/  IMAD R9, R68, 0x84, RZ ;  /* 0x0000008444097824 */ /* 0x001fe200078e02ff */
[----:B------:R-:W-:Y:S02]  /*1100*/  LEA.HI.X.SX32 R15, R3, R0, 0x1, P4 ;  /* 0x00000000030f7211 */ /* 0x000fe400020f0eff */
[----:B------:R-:W-:Y:S01]  /*1110*/  PRMT R46, RZ, 0x7610, R46 ;  /* 0x00007610ff2e7816 */ /* 0x000fe2000000002e */
[----:B------:R0:W2:Y:S01]  /*1120*/  @!P2 LDG.E.U16 R13, desc[UR20][R4.64] ;  /* 0x00000014040da981 */ /* 0x0000a2000c1e1500 */
[----:B----4-:R-:W-:Y:S01]  /*1130*/  IADD3 R10, P2, PT, R9, R2, RZ ;  /* 0x00000002090a7210 */ /* 0x010fe20007f5e0ff */
[C---:B------:R-:W-:Y:S01]  /*1140*/  VIADD R3, R70.reuse, 0xffffffbb ;  /* 0xffffffbb46037836 */ /* 0x040fe20000000000 */
[----:B------:R-:W-:Y:S01]  /*1150*/  PRMT R117, RZ, 0x7610, R117 ;  /* 0x00007610ff757816 */ /* 0x000fe20000000075 */
[----:B------:R-:W-:Y:S01]  /*1160*/  STL [R1+0x13c], R8 ;  /* 0x00013c0801007387 */ /* 0x000fe20000100800 */
[----:B------:R-:W-:Y:S01]  /*1170*/  LEA.HI.X.SX32 R7, R7, R0, 0x1, P2 ;  /* 0x0000000007077211 */ /* 0x000fe200010f0eff */
[----:B------:R-:W-:Y:S01]  /*1180*/  VIADD R6, R70, 0xffffffee ;  /* 0xffffffee46067836 */ /* 0x000fe20000000000 */
[----:B------:R-:W-:-:S02]  /*1190*/  PRMT R114, RZ, 0x7610, R114 ;  /* 0x00007610ff727816 */ /* 0x000fc40000000072 */
[----:B------:R-:W-:Y:S01]  /*11a0*/  PRMT R115, RZ, 0x7610, R115 ;  /* 0x00007610ff737816 */ /* 0x000fe20000000073 */
[----:B0-----:R-:W-:Y:S01]  /*11b0*/  @!P5 IMAD.MOV.U32 R4, RZ, RZ, R8 ;  /* 0x000000ffff04d224 */ /* 0x001fe200078e0008 */
[----:B------:R0:W-:Y:S01]  /*11c0*/  STL [R1+0x138], R15 ;  /* 0x0001380f01007387 */ /* 0x0001e20000100800 */
[----:B------:R-:W-:Y:S01]  /*11d0*/  @!P5 IMAD.MOV.U32 R5, RZ, RZ, R15 ;  /* 0x000000ffff05d224 */ /* 0x000fe200078e000f */
[----:B------:R-:W-:Y:S02]  /*11e0*/  ISETP.GE.U32.AND P4, PT, R6, 0x7fffff6f, PT ;  /* 0x7fffff6f0600780c */ /* 0x000fe40003f86070 */
[----:B------:R-:W-:Y:S02]  /*11f0*/  PRMT R113, RZ, 0x7610, R113 ;  /* 0x00007610ff717816 */ /* 0x000fe40000000071 */
[----:B------:R-:W-:Y:S01]  /*1200*/  PRMT R112, RZ, 0x7610, R112 ;  /* 0x00007610ff707816 */ /* 0x000fe20000000070 */
[----:B------:R4:W2:Y:S01]  /*1210*/  @!P5 LDG.E.U16 R20, desc[UR20][R4.64] ;  /* 0x000000140414d981 */ /* 0x0008a2000c1e1500 */
[C---:B------:R-:W-:Y:S01]  /*1220*/  IMAD R9, R68.reuse, 0x86, RZ ;  /* 0x0000008644097824 */ /* 0x040fe200078e02ff */
[----:B------:R-:W-:Y:S01]  /*1230*/  ISETP.GE.U32.AND P5, PT, R3, 0x7fffff3c, PT ;  /* 0x7fffff3c0300780c */ /* 0x000fe20003fa6070 */
[C---:B------:R-:W-:Y:S01]  /*1240*/  IMAD R3, R68.reuse, 0x43, RZ ;  /* 0x0000004344037824 */ /* 0x040fe200078e02ff */
[----:B------:R-:W-:Y:S01]  /*1250*/  STL [R1+0x2c4], R10 ;  /* 0x0002c40a01007387 */ /* 0x000fe20000100800 */
[----:B0-----:R-:W-:Y:S01]  /*1260*/  IMAD R15, R68, 0x88, RZ ;  /* 0x00000088440f7824 */ /* 0x001fe200078e02ff */
[----:B------:R-:W-:Y:S01]  /*1270*/  IADD3 R8, P2, PT, R9, R2, RZ ;  /* 0x0000000209087210 */ /* 0x000fe20007f5e0ff */
[----:B------:R-:W-:Y:S01]  /*1280*/  VIADD R6, R70, 0xffffffba ;  /* 0xffffffba46067836 */ /* 0x000fe20000000000 */
[----:B------:R0:W-:Y:S01]  /*1290*/  STL [R1+0x2c0], R7 ;  /* 0x0002c00701007387 */ /* 0x0001e20000100800 */
[----:B------:R-:W-:Y:S01]  /*12a0*/  PRMT R47, RZ, 0x7610, R47 ;  /* 0x00007610ff2f7816 */ /* 0x000fe2000000002f */
[----:B----4-:R-:W-:Y:S01]  /*12b0*/  @!P3 IMAD.MOV.U32 R4, RZ, RZ, R10 ;  /* 0x000000ffff04b224 */ /* 0x010fe200078e000a */
[----:B------:R-:W-:Y:S01]  /*12c0*/  PRMT R82, RZ, 0x7610, R82 ;  /* 0x00007610ff527816 */ /* 0x000fe20000000052 */
[----:B------:R-:W-:Y:S01]  /*12d0*/  @!P3 IMAD.MOV.U32 R5, RZ, RZ, R7 ;  /* 0x000000ffff05b224 */ /* 0x000fe200078e0007 */
[----:B------:R-:W-:-:S02]  /*12e0*/  PRMT R48, RZ, 0x7610, R48 ;  /* 0x00007610ff307816 */ /* 0x000fc40000000030 */
[----:B------:R-:W-:Y:S02]  /*12f0*/  PRMT R111, RZ, 0x7610, R111 ;  /* 0x00007610ff6f7816 */ /* 0x000fe4000000006f */
[----:B------:R-:W-:Y:S01]  /*1300*/  PRMT R84, RZ, 0x7610, R84 ;  /* 0x00007610ff547816 */ /* 0x000fe20000000054 */
[----:B------:R4:W5:Y:S01]  /*1310*/  @!P3 LDG.E.U16 R14, desc[UR20][R4.64] ;  /* 0x00000014040eb981 */ /* 0x000962000c1e1500 */
[----:B0-----:R-:W-:Y:S01]  /*1320*/  LEA.HI.X.SX32 R7, R3, R0, 0x1, P2 ;  /* 0x0000000003077211 */ /* 0x001fe200010f0eff */
[C---:B------:R-:W-:Y:S01]  /*1330*/  IMAD.SHL.U32 R3, R68.reuse, 0x10, RZ ;  /* 0x0000001044037824 */ /* 0x040fe200078e00ff */
[----:B------:R-:W-:Y:S02]  /*1340*/  LEA R9, P2, R68, R2, 0x5 ;  /* 0x0000000244097211 */ /* 0x000fe400078428ff */
[----:B------:R-:W-:Y:S02]  /*1350*/  PRMT R110, RZ, 0x7610, R110 ;  /* 0x00007610ff6e7816 */ /* 0x000fe4000000006e */
[----:B------:R-:W-:-:S02]  /*1360*/  PRMT R26, RZ, 0x7610, R26 ;  /* 0x00007610ff1a7816 */ /* 0x000fc4000000001a */
[----:B------:R-:W-:Y:S01]  /*1370*/  PRMT R109, RZ, 0x7610, R109 ;  /* 0x00007610ff6d7816 */ /* 0x000fe2000000006d */
[----:B----4-:R-:W-:Y:S01]  /*1380*/  @!P6 IMAD.MOV.U32 R5, RZ, RZ, R7 ;  /* 0x000000ffff05e224 */ /* 0x010fe200078e0007 */
[----:B------:R-:W-:Y:S01]  /*1390*/  LEA.HI.X.SX32 R10, R3, R0, 0x1, P2 ;  /* 0x00000000030a7211 */ /* 0x000fe200010f0eff */
[----:B------:R-:W-:Y:S01]  /*13a0*/  @!P6 IMAD.MOV.U32 R4, RZ, RZ, R8 ;  /* 0x000000ffff04e224 */ /* 0x000fe200078e0008 */
[----:B------:R-:W-:Y:S01]  /*13b0*/  ISETP.GE.U32.AND P3, PT, R6, 0x7fffff3b, PT ;  /* 0x7fffff3b0600780c */ /* 0x000fe20003f66070 */
[----:B------:R-:W-:Y:S01]  /*13c0*/  IMAD R3, R68, 0x11, RZ ;  /* 0x0000001144037824 */ /* 0x000fe200078e02ff */
[----:B------:R-:W-:Y:S01]  /*13d0*/  PRMT R49, RZ, 0x7610, R49 ;  /* 0x00007610ff317816 */ /* 0x000fe20000000031 */
[----:B------:R-:W-:Y:S01]  /*13e0*/  VIADD R6, R70, 0xffffffdd ;  /* 0xffffffdd46067836 */ /* 0x000fe20000000000 */
[----:B------:R0:W4:Y:S01]  /*13f0*/  @!P6 LDG.E.U16 R37, desc[UR20][R4.64] ;  /* 0x000000140425e981 */ /* 0x000122000c1e1500 */
[----:B------:R-:W-:Y:S02]  /*1400*/  PRMT R108, RZ, 0x7610, R108 ;  /* 0x00007610ff6c7816 */ /* 0x000fe4000000006c */
[----:B------:R-:W-:-:S02]  /*1410*/  PRMT R83, RZ, 0x7610, R83 ;  /* 0x00007610ff537816 */ /* 0x000fc40000000053 */
[----:B------:R-:W-:Y:S02]  /*1420*/  PRMT R50, RZ, 0x7610, R50 ;  /* 0x00007610ff327816 */ /* 0x000fe40000000032 */
[----:B------:R-:W-:Y:S02]  /*1430*/  PRMT R107, RZ, 0x7610, R107 ;  /* 0x00007610ff6b7816 */ /* 0x000fe4000000006b */
[----:B------:R-:W-:Y:S01]  /*1440*/  PRMT R27, RZ, 0x7610, R27 ;  /* 0x00007610ff1b7816 */ /* 0x000fe2000000001b */
[----:B0-----:R-:W-:Y:S01]  /*1450*/  @!P0 IMAD.MOV.U32 R4, RZ, RZ, R9 ;  /* 0x000000ffff048224 */ /* 0x001fe200078e0009 */
[----:B------:R-:W-:Y:S01]  /*1460*/  PRMT R106, RZ, 0x7610, R106 ;  /* 0x00007610ff6a7816 */ /* 0x000fe2000000006a */
[----:B------:R-:W-:Y:S01]  /*1470*/  @!P0 IMAD.MOV.U32 R5, RZ, RZ, R10 ;  /* 0x000000ffff058224 */ /* 0x000fe200078e000a */
[----:B------:R-:W-:Y:S02]  /*1480*/  PRMT R51, RZ, 0x7610, R51 ;  /* 0x00007610ff337816 */ /* 0x000fe40000000033 */
[----:B------:R-:W-:-:S02]  /*1490*/  PRMT R86, RZ, 0x7610, R86 ;  /* 0x00007610ff567816 */ /* 0x000fc40000000056 */
[----:B------:R-:W-:Y:S01]  /*14a0*/  PRMT R52, RZ, 0x7610, R52 ;  /* 0x00007610ff347816 */ /* 0x000fe20000000034 */
[----:B------:R0:W2:Y:S01]  /*14b0*/  @!P0 LDG.E.U16 R22, desc[UR20][R4.64] ;  /* 0x0000001404168981 */ /* 0x0000a2000c1e1500 */
[----:B------:R-:W-:Y:S01]  /*14c0*/  ISETP.GE.U32.AND P6, PT, R6, 0x7fffff5e, PT ;  /* 0x7fffff5e0600780c */ /* 0x000fe20003fc6070 */
[----:B------:R-:W-:Y:S01]  /*14d0*/  VIADD R6, R70, 0xffffffdc ;  /* 0xffffffdc46067836 */ /* 0x000fe20000000000 */
[----:B------:R-:W-:Y:S02]  /*14e0*/  PRMT R87, RZ, 0x7610, R87 ;  /* 0x00007610ff577816 */ /* 0x000fe40000000057 */
[----:B------:R-:W-:Y:S02]  /*14f0*/  PRMT R53, RZ, 0x7610, R53 ;  /* 0x00007610ff357816 */ /* 0x000fe40000000035 */
[----:B------:R-:W-:Y:S02]  /*1500*/  PRMT R75, RZ, 0x7610, R75 ;  /* 0x00007610ff4b7816 */ /* 0x000fe4000000004b */
[----:B------:R-:W-:-:S02]  /*1510*/  PRMT R28, RZ, 0x7610, R28 ;  /* 0x00007610ff1c7816 */ /* 0x000fc4000000001c */
[----:B------:R-:W-:Y:S02]  /*1520*/  PRMT R63, RZ, 0x7610, R63 ;  /* 0x00007610ff3f7816 */ /* 0x000fe4000000003f */
[----:B------:R-:W-:Y:S02]  /*1530*/  PRMT R16, RZ, 0x7610, R16 ;  /* 0x00007610ff107816 */ /* 0x000fe40000000010 */
        /* <DEDUP_REMOVED lines=34> */
[----:B------:R-:W-:Y:S01]  /*1760*/  PRMT R94, RZ, 0x7610, R94 ;  /* 0x00007610ff5e7816 */ /* 0x000fe2000000005e */
[----:B------:R-:W-:Y:S01]  /*1770*/  UIADD3 UR8, UPT, UPT, UR5, 0x40, URZ ;  /* 0x0000004005087890 */ /* 0x000fe2000fffe0ff */
[----:B------:R-:W-:Y:S01]  /*1780*/  ISETP.GE.U32.AND P0, PT, R6, 0x7fffff5d, PT ;  /* 0x7fffff5d0600780c */ /* 0x000fe20003f06070 */
[----:B------:R-:W-:Y:S01]  /*1790*/  VIADD R6, R70, 0xffffffb8 ;  /* 0xffffffb846067836 */ /* 0x000fe20000000000 */
[----:B------:R-:W-:Y:S01]  /*17a0*/  PRMT R89, RZ, 0x7610, R89 ;  /* 0x00007610ff597816 */ /* 0x000fe20000000059 */
[----:B------:R-:W0:Y:S01]  /*17b0*/  LDCU UR11, c[0x0][0x3b0] ;  /* 0x00007600ff0b77ac */ /* 0x000e220008000800 */
[----:B------:R-:W-:Y:S02]  /*17c0*/  PRMT R11, RZ, 0x7610, R11 ;  /* 0x00007610ff0b7816 */ /* 0x000fe4000000000b */
[----:B------:R-:W-:Y:S01]  /*17d0*/  PRMT R71, RZ, 0x7610, R71 ;  /* 0x00007610ff477816 */ /* 0x000fe20000000047 */
[----:B------:R-:W0:Y:S01]  /*17e0*/  LDCU UR13, c[0x0][0x3b0] ;  /* 0x00007600ff0d77ac */ /* 0x000e220008000800 */
[----:B-1----:R-:W1:Y:S01]  /*17f0*/  LDCU UR16, c[0x0][0x3b0] ;  /* 0x00007600ff1077ac */ /* 0x002e620008000800 */
[----:B-----5:R-:W-:Y:S04]  /*1800*/  STL [R1+0x4d0], R14 ;  /* 0x0004d00e01007387 */ /* 0x020fe80000100800 */
[----:B------:R-:W-:Y:S04]  /*1810*/  STL [R1+0x2cc], R8 ;  /* 0x0002cc0801007387 */ /* 0x000fe80000100800 */
[----:B------:R5:W-:Y:S02]  /*1820*/  STL [R1+0x2c8], R7 ;  /* 0x0002c80701007387 */ /* 0x000be40000100800 */
[----:B-----5:R-:W-:-:S05]  /*1830*/  IMAD R7, R68, 0x22, RZ ;  /* 0x0000002244077824 */ /* 0x020fca00078e02ff */
[----:B------:R-:W-:Y:S01]  /*1840*/  IADD3 R8, P2, PT, R7, R2, RZ ;  /* 0x0000000207087210 */ /* 0x000fe20007f5e0ff */
[----:B------:R5:W-:Y:S03]  /*1850*/  STL [R1+0xb4], R9 ;  /* 0x0000b40901007387 */ /* 0x000be60000100800 */
[----:B------:R-:W-:Y:S01]  /*1860*/  LEA.HI.X.SX32 R19, R3, R0, 0x1, P2 ;  /* 0x0000000003137211 */ /* 0x000fe200010f0eff */
[----:B0-----:R-:W-:Y:S01]  /*1870*/  @!P4 IMAD.MOV.U32 R4, RZ, RZ, R8 ;  /* 0x000000ffff04c224 */ /* 0x001fe200078e0008 */
[----:B------:R0:W-:Y:S01]  /*1880*/  STL [R1+0xb0], R10 ;  /* 0x0000b00a01007387 */ /* 0x0001e20000100800 */
[----:B-----5:R-:W-:Y:S02]  /*1890*/  IMAD R9, R68, 0x44, RZ ;  /* 0x0000004444097824 */ /* 0x020fe400078e02ff */
[----:B------:R-:W-:Y:S01]  /*18a0*/  @!P4 IMAD.MOV.U32 R5, RZ, RZ, R19 ;  /* 0x000000ffff05c224 */ /* 0x000fe200078e0013 */
[----:B------:R-:W-:Y:S02]  /*18b0*/  STL [R1+0xbc], R8 ;  /* 0x0000bc0801007387 */ /* 0x000fe40000100800 */
[-C--:B0-----:R-:W-:Y:S01]  /*18c0*/  IADD3 R10, P2, PT, R9, R2.reuse, RZ ;  /* 0x00000002090a7210 */ /* 0x081fe20007f5e0ff */
[----:B------:R-:W-:Y:S01]  /*18d0*/  VIADD R3, R70, 0xffffffb9 ;  /* 0xffffffb946037836 */ /* 0x000fe20000000000 */
[----:B------:R0:W-:Y:S04]  /*18e0*/  STL [R1+0xb8], R19 ;  /* 0x0000b81301007387 */ /* 0x0001e80000100800 */
[----:B------:R5:W2:Y:S01]  /*18f0*/  @!P4 LDG.E.U16 R21, desc[UR20][R4.64] ;  /* 0x000000140415c981 */ /* 0x000aa2000c1e1500 */
[----:B------:R-:W-:-:S02]  /*1900*/  IADD3 R15, P4, PT, R15, R2, RZ ;  /* 0x000000020f0f7210 */ /* 0x000fc40007f9e0ff */
[-C--:B0-----:R-:W-:Y:S01]  /*1910*/  LEA.HI.X.SX32 R19, R7, R0.reuse, 0x1, P2 ;  /* 0x0000000007137211 */ /* 0x081fe200010f0eff */
[C---:B------:R-:W-:Y:S01]  /*1920*/  IMAD R7, R68.reuse, 0x8a, RZ ;  /* 0x0000008a44077824 */ /* 0x040fe200078e02ff */
[----:B------:R-:W-:Y:S01]  /*1930*/  ISETP.GE.U32.AND P2, PT, R3, 0x7fffff3a, PT ;  /* 0x7fffff3a0300780c */ /* 0x000fe20003f46070 */
[----:B------:R-:W-:Y:S01]  /*1940*/  IMAD R3, R68, 0x45, RZ ;  /* 0x0000004544037824 */ /* 0x000fe200078e02ff */
[----:B------:R-:W-:Y:S02]  /*1950*/  LEA.HI.X.SX32 R9, R9, R0, 0x1, P4 ;  /* 0x0000000009097211 */ /* 0x000fe400020f0eff */
[----:B------:R-:W-:Y:S01]  /*1960*/  IADD3 R8, P4, PT, R7, R2, RZ ;  /* 0x0000000207087210 */ /* 0x000fe20007f9e0ff */
[----:B-----5:R-:W-:Y:S02]  /*1970*/  @!P5 IMAD.MOV.U32 R4, RZ, RZ, R15 ;  /* 0x000000ffff04d224 */ /* 0x020fe400078e000f */
[----:B------:R-:W-:Y:S01]  /*1980*/  @!P5 IMAD.MOV.U32 R5, RZ, RZ, R9 ;  /* 0x000000ffff05d224 */ /* 0x000fe200078e0009 */
[----:B------:R-:W-:Y:S01]  /*1990*/  LEA.HI.X.SX32 R3, R3, R0, 0x1, P4 ;  /* 0x0000000003037211 */ /* 0x000fe200020f0eff */
[----:B------:R-:W-:Y:S01]  /*19a0*/  VIADD R7, R70, 0xffffffb7 ;  /* 0xffffffb746077836 */ /* 0x000fe20000000000 */
[----:B------:R-:W-:Y:S04]  /*19b0*/  STL [R1+0x144], R10 ;  /* 0x0001440a01007387 */ /* 0x000fe80000100800 */
[----:B------:R0:W5:Y:S01]  /*19c0*/  @!P5 LDG.E.U16 R23, desc[UR20][R4.64] ;  /* 0x000000140417d981 */ /* 0x000162000c1e1500 */
[----:B------:R-:W-:Y:S01]  /*19d0*/  ISETP.GE.U32.AND P4, PT, R7, 0x7fffff38, PT ;  /* 0x7fffff380700780c */ /* 0x000fe20003f86070 */
[----:B------:R-:W-:-:S02]  /*19e0*/  IMAD R7, R68, 0x46, RZ ;  /* 0x0000004644077824 */ /* 0x000fc400078e02ff */
[----:B------:R-:W-:Y:S04]  /*19f0*/  STL [R1+0x2d4], R15 ;  /* 0x0002d40f01007387 */ /* 0x000fe80000100800 */
[----:B------:R-:W-:Y:S01]  /*1a00*/  STL [R1+0x140], R19 ;  /* 0x0001401301007387 */ /* 0x000fe20000100800 */
[----:B0-----:R-:W-:Y:S02]  /*1a10*/  @!P3 IMAD.MOV.U32 R4, RZ, RZ, R8 ;  /* 0x000000ffff04b224 */ /* 0x001fe400078e0008 */
[----:B------:R-:W-:Y:S01]  /*1a20*/  @!P3 IMAD.MOV.U32 R5, RZ, RZ, R3 ;  /* 0x000000ffff05b224 */ /* 0x000fe200078e0003 */
[----:B------:R-:W-:Y:S04]  /*1a30*/  STL [R1+0x2d0], R9 ;  /* 0x0002d00901007387 */ /* 0x000fe80000100800 */
[----:B------:R0:W-:Y:S04]  /*1a40*/  STL [R1+0x2dc], R8 ;  /* 0x0002dc0801007387 */ /* 0x0001e80000100800 */
[----:B------:R1:W-:Y:S04]  /*1a50*/  STL [R1+0x2d8], R3 ;  /* 0x0002d80301007387 */ /* 0x0003e80000100800 */
[----:B------:R3:W5:Y:S01]  /*1a60*/  @!P3 LDG.E.U16 R38, desc[UR20][R4.64] ;  /* 0x000000140426b981 */ /* 0x000762000c1e1500 */
[----:B0-----:R-:W-:Y:S01]  /*1a70*/  IADD3 R8, P3, PT, R7, R2, RZ ;  /* 0x0000000207087210 */ /* 0x001fe20007f7e0ff */
[----:B-1----:R-:W-:-:S02]  /*1a80*/  IMAD R3, R68, 0x23, RZ ;  /* 0x0000002344037824 */ /* 0x002fc400078e02ff */
[----:B---3--:R-:W-:-:S03]  /*1a90*/  @!P6 IMAD.MOV.U32 R4, RZ, RZ, R10 ;  /* 0x000000ffff04e224 */ /* 0x008fc600078e000a */
[----:B------:R-:W-:Y:S01]  /*1aa0*/  LEA.HI.X.SX32 R15, R3, R0, 0x1, P3 ;  /* 0x00000000030f7211 */ /* 0x000fe200018f0eff */
[----:B------:R-:W-:Y:S02]  /*1ab0*/  @!P6 IMAD.MOV.U32 R5, RZ, RZ, R19 ;  /* 0x000000ffff05e224 */ /* 0x000fe400078e0013 */
[----:B------:R-:W-:-:S03]  /*1ac0*/  IMAD R9, R68, 0x8c, RZ ;  /* 0x0000008c44097824 */ /* 0x000fc600078e02ff */
[----:B------:R0:W3:Y:S01]  /*1ad0*/  @!P6 LDG.E.U16 R25, desc[UR20][R4.64] ;  /* 0x000000140419e981 */ /* 0x0000e2000c1e1500 */
[----:B------:R-:W-:Y:S01]  /*1ae0*/  VIADD R3, R70, 0xfffffff7 ;  /* 0xfffffff746037836 */ /* 0x000fe20000000000 */
[----:B------:R-:W-:Y:S01]  /*1af0*/  IADD3 R10, P6, PT, R9, R2, RZ ;  /* 0x00000002090a7210 */ /* 0x000fe20007fde0ff */
[----:B------:R-:W-:Y:S01]  /*1b00*/  IMAD R9, R68, 0x8e, RZ ;  /* 0x0000008e44097824 */ /* 0x000fe200078e02ff */
[----:B------:R-:W-:Y:S01]  /*1b10*/  ISETP.GE.U32.AND P5, PT, R6, 0x7fffff39, PT ;  /* 0x7fffff390600780c */ /* 0x000fe20003fa6070 */
[----:B0-----:R-:W-:Y:S02]  /*1b20*/  @!P0 IMAD.MOV.U32 R4, RZ, RZ, R8 ;  /* 0x000000ffff048224 */ /* 0x001fe400078e0008 */
[----:B------:R-:W-:Y:S01]  /*1b30*/  @!P0 IMAD.MOV.U32 R5, RZ, RZ, R15 ;  /* 0x000000ffff058224 */ /* 0x000fe200078e000f */
[----:B------:R-:W-:Y:S01]  /*1b40*/  LEA.HI.X.SX32 R7, R7, R0, 0x1, P6 ;  /* 0x0000000007077211 */ /* 0x000fe200030f0eff */
[----:B------:R0:W-:Y:S04]  /*1b50*/  STL [R1+0x1cc], R8 ;  /* 0x0001cc0801007387 */ /* 0x0001e80000100800 */
[----:B------:R1:W3:Y:S01]  /*1b60*/  @!P0 LDG.E.U16 R24, desc[UR20][R4.64] ;  /* 0x0000001404188981 */ /* 0x0002e2000c1e1500 */
[----:B------:R-:W-:Y:S01]  /*1b70*/  ISETP.GE.U32.AND P0, PT, R3, 0x7fffff78, PT ;  /* 0x7fffff780300780c */ /* 0x000fe20003f06070 */
[----:B------:R-:W-:-:S02]  /*1b80*/  IMAD R3, R68, 0x47, RZ ;  /* 0x0000004744037824 */ /* 0x000fc400078e02ff */
[----:B------:R-:W-:Y:S01]  /*1b90*/  STL [R1+0x1c8], R15 ;  /* 0x0001c80f01007387 */ /* 0x000fe20000100800 */
[----:B0-----:R-:W-:-:S03]  /*1ba0*/  IADD3 R8, P6, PT, R9, R2, RZ ;  /* 0x0000000209087210 */ /* 0x001fc60007fde0ff */
[----:B------:R0:W-:Y:S01]  /*1bb0*/  STL [R1+0x2e4], R10 ;  /* 0x0002e40a01007387 */ /* 0x0001e20000100800 */
[----:B-1----:R-:W-:Y:S02]  /*1bc0*/  @!P2 IMAD.MOV.U32 R4, RZ, RZ, R10 ;  /* 0x000000ffff04a224 */ /* 0x002fe400078e000a */
[----:B------:R-:W-:Y:S01]  /*1bd0*/  @!P2 IMAD.MOV.U32 R5, RZ, RZ, R7 ;  /* 0x000000ffff05a224 */ /* 0x000fe200078e0007 */
[----:B------:R1:W-:Y:S01]  /*1be0*/  STL [R1+0x2e0], R7 ;  /* 0x0002e00701007387 */ /* 0x0003e20000100800 */
[----:B------:R-:W-:-:S03]  /*1bf0*/  VIADD R6, R70, 0xffffffb6 ;  /* 0xffffffb646067836 */ /* 0x000fc60000000000 */
[----:B------:R4:W2:Y:S01]  /*1c00*/  @!P2 LDG.E.U16 R40, desc[UR20][R4.64] ;  /* 0x000000140428a981 */ /* 0x0008a2000c1e1500 */
[----:B0-----:R-:W-:Y:S01]  /*1c10*/  LEA.HI.X.SX32 R10, R3, R0, 0x1, P6 ;  /* 0x00000000030a7211 */ /* 0x001fe200030f0eff */
[----:B------:R-:W-:Y:S02]  /*1c20*/  VIADD R3, R70, 0xffffffdb ;  /* 0xffffffdb46037836 */ /* 0x000fe40000000000 */
[C---:B-1----:R-:W-:Y:S02]  /*1c30*/  IMAD R7, R68.reuse, 0x90, RZ ;  /* 0x0000009044077824 */ /* 0x042fe400078e02ff */
[C---:B------:R-:W-:Y:S02]  /*1c40*/  IMAD R15, R68.reuse, 0x48, RZ ;  /* 0x00000048440f7824 */ /* 0x040fe400078e02ff */
[----:B----4-:R-:W-:Y:S02]  /*1c50*/  @!P5 IMAD.MOV.U32 R4, RZ, RZ, R8 ;  /* 0x000000ffff04d224 */ /* 0x010fe400078e0008 */
[----:B------:R-:W-:Y:S01]  /*1c60*/  @!P5 IMAD.MOV.U32 R5, RZ, RZ, R10 ;  /* 0x000000ffff05d224 */ /* 0x000fe200078e000a */
[----:B------:R-:W-:Y:S01]  /*1c70*/  IADD3 R9, P6, PT, R7, R2, RZ ;  /* 0x0000000207097210 */ /* 0x000fe20007fde0ff */
[----:B------:R-:W-:Y:S01]  /*1c80*/  IMAD R7, R68, 0x92, RZ ;  /* 0x0000009244077824 */ /* 0x000fe200078e02ff */
[----:B------:R-:W-:Y:S01]  /*1c90*/  ISETP.GE.U32.AND P3, PT, R6, 0x7fffff37, PT ;  /* 0x7fffff370600780c */ /* 0x000fe20003f66070 */
[----:B------:R-:W-:Y:S04]  /*1ca0*/  STL [R1+0x2ec], R8 ;  /* 0x0002ec0801007387 */ /* 0x000fe80000100800 */
[----:B------:R0:W-:Y:S04]  /*1cb0*/  STL [R1+0x2e8], R10 ;  /* 0x0002e80a01007387 */ /* 0x0001e80000100800 */
[----:B------:R1:W4:Y:S01]  /*1cc0*/  @!P5 LDG.E.U16 R39, desc[UR20][R4.64] ;  /* 0x000000140427d981 */ /* 0x000322000c1e1500 */
[----:B------:R-:W-:Y:S01]  /*1cd0*/  ISETP.GE.U32.AND P5, PT, R3, 0x7fffff5c, PT ;  /* 0x7fffff5c0300780c */ /* 0x000fe20003fa6070 */
[----:B------:R-:W-:Y:S01]  /*1ce0*/  IMAD R3, R68, 0x49, RZ ;  /* 0x0000004944037824 */ /* 0x000fe200078e02ff */
[----:B0-----:R-:W-:-:S02]  /*1cf0*/  LEA.HI.X.SX32 R10, R15, R0, 0x1, P6 ;  /* 0x000000000f0a7211 */ /* 0x001fc400030f0eff */
[----:B------:R-:W-:Y:S01]  /*1d00*/  IADD3 R8, P6, PT, R7, R2, RZ ;  /* 0x0000000207087210 */ /* 0x000fe20007fde0ff */
[----:B------:R-:W-:Y:S02]  /*1d10*/  VIADD R6, R70, 0xfffffff6 ;  /* 0xfffffff646067836 */ /* 0x000fe40000000000 */
[----:B-1----:R-:W-:Y:S01]  /*1d20*/  @!P4 IMAD.MOV.U32 R4, RZ, RZ, R9 ;  /* 0x000000ffff04c224 */ /* 0x002fe200078e0009 */
[----:B------:R-:W-:Y:S01]  /*1d30*/  LEA.HI.X.SX32 R7, R3, R0, 0x1, P6 ;  /* 0x0000000003077211 */ /* 0x000fe200030f0eff */
[----:B------:R-:W-:Y:S01]  /*1d40*/  @!P4 IMAD.MOV.U32 R5, RZ, RZ, R10 ;  /* 0x000000ffff05c224 */ /* 0x000fe200078e000a */
[C---:B------:R-:W-:Y:S01]  /*1d50*/  LEA R19, P6, R68.reuse, R2, 0x4 ;  /* 0x0000000244137211 */ /* 0x040fe200078c20ff */
[----:B------:R-:W-:Y:S01]  /*1d60*/  IMAD.SHL.U32 R3, R68, 0x8, RZ ;  /* 0x0000000844037824 */ /* 0x000fe200078e00ff */
[----:B------:R-:W-:Y:S02]  /*1d70*/  ISETP.GE.U32.AND P2, PT, R6, 0x7fffff77, PT ;  /* 0x7fffff770600780c */ /* 0x000fe40003f46070 */
[----:B------:R0:W2:Y:S02]  /*1d80*/  @!P4 LDG.E.U16 R42, desc[UR20][R4.64] ;  /* 0x00000014042ac981 */ /* 0x0000a4000c1e1500 */
[----:B------:R-:W-:-:S02]  /*1d90*/  LEA.HI.X.SX32 R35, R3, R0, 0x1, P6 ;  /* 0x0000000003237211 */ /* 0x000fc400030f0eff */
[----:B------:R1:W-:Y:S01]  /*1da0*/  STL [R1+0x2f4], R9 ;  /* 0x0002f40901007387 */ /* 0x0003e20000100800 */
[----:B0-----:R-:W-:Y:S02]  /*1db0*/  @!P3 IMAD.MOV.U32 R4, RZ, RZ, R8 ;  /* 0x000000ffff04b224 */ /* 0x001fe400078e0008 */
[----:B------:R-:W-:Y:S01]  /*1dc0*/  @!P3 IMAD.MOV.U32 R5, RZ, RZ, R7 ;  /* 0x000000ffff05b224 */ /* 0x000fe200078e0007 */
[----:B------:R-:W-:Y:S01]  /*1dd0*/  STL [R1+0x2f0], R10 ;  /* 0x0002f00a01007387 */ /* 0x000fe20000100800 */
[----:B-1----:R-:W-:-:S03]  /*1de0*/  IMAD R9, R68, 0x12, RZ ;  /* 0x0000001244097824 */ /* 0x002fc600078e02ff */
[----:B------:R0:W-:Y:S01]  /*1df0*/  STL [R1+0x2fc], R8 ;  /* 0x0002fc0801007387 */ /* 0x0001e20000100800 */
[----:B------:R-:W-:-:S03]  /*1e00*/  VIADD R3, R70, 0xffffffb4 ;  /* 0xffffffb446037836 */ /* 0x000fc60000000000 */
[----:B------:R1:W2:Y:S04]  /*1e10*/  @!P3 LDG.E.U16 R41, desc[UR20][R4.64] ;  /* 0x000000140429b981 */ /* 0x0002a8000c1e1500 */
[----:B------:R1:W-:Y:S01]  /*1e20*/  STL [R1+0x2f8], R7 ;  /* 0x0002f80701007387 */ /* 0x0003e20000100800 */
[----:B0-----:R-:W-:Y:S01]  /*1e30*/  IADD3 R8, P6, PT, R9, R2, RZ ;  /* 0x0000000209087210 */ /* 0x001fe20007fde0ff */
[----:B-1----:R-:W-:Y:S02]  /*1e40*/  @!P0 IMAD.MOV.U32 R4, RZ, RZ, R19 ;  /* 0x000000ffff048224 */ /* 0x002fe400078e0013 */
[----:B------:R-:W-:Y:S02]  /*1e50*/  @!P0 IMAD.MOV.U32 R5, RZ, RZ, R35 ;  /* 0x000000ffff058224 */ /* 0x000fe400078e0023 */
[----:B------:R-:W-:Y:S01]  /*1e60*/  IMAD R7, R68, 0x9, RZ ;  /* 0x0000000944077824 */ /* 0x000fe200078e02ff */
[----:B------:R-:W-:Y:S01]  /*1e70*/  STL [R1+0x74], R19 ;  /* 0x0000741301007387 */ /* 0x000fe20000100800 */
[----:B------:R-:W-:-:S03]  /*1e80*/  VIADD R6, R70, 0xffffffda ;  /* 0xffffffda46067836 */ /* 0x000fc60000000000 */
[----:B------:R0:W2:Y:S01]  /*1e90*/  @!P0 LDG.E.U16 R122, desc[UR20][R4.64] ;  /* 0x00000014047a8981 */ /* 0x0000a2000c1e1500 */
[----:B------:R-:W-:Y:S02]  /*1ea0*/  LEA.HI.X.SX32 R10, R7, R0, 0x1, P6 ;  /* 0x00000000070a7211 */ /* 0x000fe400030f0eff */
[----:B------:R-:W-:Y:S01]  /*1eb0*/  ISETP.GE.U32.AND P0, PT, R3, 0x7fffff35, PT ;  /* 0x7fffff350300780c */ /* 0x000fe20003f06070 */
[----:B------:R-:W-:Y:S01]  /*1ec0*/  STL [R1+0x70], R35 ;  /* 0x0000702301007387 */ /* 0x000fe20000100800 */
[----:B------:R-:W-:-:S03]  /*1ed0*/  IMAD R3, R68, 0x24, RZ ;  /* 0x0000002444037824 */ /* 0x000fc600078e02ff */
[----:B------:R1:W-:Y:S01]  /*1ee0*/  STL [R1+0x7c], R8 ;  /* 0x00007c0801007387 */ /* 0x0003e20000100800 */
[----:B0-----:R-:W-:Y:S01]  /*1ef0*/  @!P2 IMAD.MOV.U32 R4, RZ, RZ, R8 ;  /* 0x000000ffff04a224 */ /* 0x001fe200078e0008 */
[----:B------:R-:W-:Y:S01]  /*1f00*/  ISETP.GE.U32.AND P4, PT, R6, 0x7fffff5b, PT ;  /* 0x7fffff5b0600780c */ /* 0x000fe20003f86070 */
[----:B------:R-:W-:Y:S01]  /*1f10*/  VIADD R6, R70, 0xffffffb5 ;  /* 0xffffffb546067836 */ /* 0x000fe20000000000 */
[----:B------:R0:W-:Y:S01]  /*1f20*/  STL [R1+0x78], R10 ;  /* 0x0000780a01007387 */ /* 0x0001e20000100800 */
[----:B------:R-:W-:Y:S01]  /*1f30*/  @!P2 IMAD.MOV.U32 R5, RZ, RZ, R10 ;  /* 0x000000ffff05a224 */ /* 0x000fe200078e000a */
[----:B-1----:R-:W-:Y:S01]  /*1f40*/  IADD3 R8, P6, PT, R15, R2, RZ ;  /* 0x000000020f087210 */ /* 0x002fe20007fde0ff */
[C---:B------:R-:W-:Y:S02]  /*1f50*/  IMAD R15, R68.reuse, 0x4a, RZ ;  /* 0x0000004a440f7824 */ /* 0x040fe400078e02ff */
[----:B------:R-:W-:Y:S01]  /*1f60*/  IMAD R7, R68, 0x25, RZ ;  /* 0x0000002544077824 */ /* 0x000fe200078e02ff */
[----:B------:R-:W-:Y:S01]  /*1f70*/  ISETP.GE.U32.AND P3, PT, R6, 0x7fffff36, PT ;  /* 0x7fffff360600780c */ /* 0x000fe20003f66070 */
[----:B------:R-:W-:Y:S01]  /*1f80*/  IMAD R19, R68, 0x94, RZ ;  /* 0x0000009444137824 */ /* 0x000fe200078e02ff */
[----:B0-----:R-:W-:Y:S01]  /*1f90*/  LEA.HI.X.SX32 R10, R3, R0, 0x1, P6 ;  /* 0x00000000030a7211 */ /* 0x001fe200030f0eff */
[----:B------:R0:W2:Y:S01]  /*1fa0*/  @!P2 LDG.E.U16 R80, desc[UR20][R4.64] ;  /* 0x000000140450a981 */ /* 0x0000a2000c1e1500 */
[----:B------:R-:W-:-:S03]  /*1fb0*/  IADD3 R35, P6, PT, R15, R2, RZ ;  /* 0x000000020f237210 */ /* 0x000fc60007fde0ff */
[----:B------:R1:W-:Y:S01]  /*1fc0*/  STL [R1+0x1d4], R8 ;  /* 0x0001d40801007387 */ /* 0x0003e20000100800 */
[----:B------:R-:W-:Y:S01]  /*1fd0*/  LEA.HI.X.SX32 R7, R7, R0, 0x1, P6 ;  /* 0x0000000007077211 */ /* 0x000fe200030f0eff */
[----:B0-----:R-:W-:Y:S02]  /*1fe0*/  @!P5 IMAD.MOV.U32 R4, RZ, RZ, R8 ;  /* 0x000000ffff04d224 */ /* 0x001fe400078e0008 */
[----:B------:R-:W-:Y:S01]  /*1ff0*/  @!P5 IMAD.MOV.U32 R5, RZ, RZ, R10 ;  /* 0x000000ffff05d224 */ /* 0x000fe200078e000a */
[----:B-1----:R-:W-:Y:S01]  /*2000*/  IADD3 R8, P6, PT, R19, R2, RZ ;  /* 0x0000000213087210 */ /* 0x002fe20007fde0ff */
[----:B------:R0:W-:Y:S04]  /*2010*/  STL [R1+0x1d0], R10 ;  /* 0x0001d00a01007387 */ /* 0x0001e80000100800 */
[----:B------:R1:W2:Y:S01]  /*2020*/  @!P5 LDG.E.U16 R89, desc[UR20][R4.64] ;  /* 0x000000140459d981 */ /* 0x0002a2000c1e1500 */
[----:B0-----:R-:W-:Y:S01]  /*2030*/  LEA.HI.X.SX32 R10, R15, R0, 0x1, P6 ;  /* 0x000000000f0a7211 */ /* 0x001fe200030f0eff */
[----:B------:R-:W-:-:S02]  /*2040*/  IMAD R15, R68, 0x96, RZ ;  /* 0x00000096440f7824 */ /* 0x000fc400078e02ff */
[----:B-1----:R-:W-:Y:S02]  /*2050*/  @!P4 IMAD.MOV.U32 R4, RZ, RZ, R35 ;  /* 0x000000ffff04c224 */ /* 0x002fe400078e0023 */
[----:B------:R-:W-:Y:S01]  /*2060*/  @!P4 IMAD.MOV.U32 R5, RZ, RZ, R7 ;  /* 0x000000ffff05c224 */ /* 0x000fe200078e0007 */
[----:B------:R-:W-:Y:S01]  /*2070*/  STL [R1+0x1dc], R35 ;  /* 0x0001dc2301007387 */ /* 0x000fe20000100800 */
[----:B------:R-:W-:-:S03]  /*2080*/  VIADD R6, R70, 0xffffffed ;  /* 0xffffffed46067836 */ /* 0x000fc60000000000 */
[----:B------:R0:W-:Y:S04]  /*2090*/  STL [R1+0x1d8], R7 ;  /* 0x0001d80701007387 */ /* 0x0001e80000100800 */
[----:B------:R1:W2:Y:S04]  /*20a0*/  @!P4 LDG.E.U16 R77, desc[UR20][R4.64] ;  /* 0x00000014044dc981 */ /* 0x0002a8000c1e1500 */
[----:B------:R1:W-:Y:S01]  /*20b0*/  STL [R1+0x304], R8 ;  /* 0x0003040801007387 */ /* 0x0003e20000100800 */
[----:B0-----:R-:W-:Y:S02]  /*20c0*/  IMAD R7, R68, 0x4b, RZ ;  /* 0x0000004b44077824 */ /* 0x001fe400078e02ff */
[----:B-1----:R-:W-:-:S02]  /*20d0*/  @!P3 IMAD.MOV.U32 R4, RZ, RZ, R8 ;  /* 0x000000ffff04b224 */ /* 0x002fc400078e0008 */
[----:B------:R-:W-:Y:S01]  /*20e0*/  @!P3 IMAD.MOV.U32 R5, RZ, RZ, R10 ;  /* 0x000000ffff05b224 */ /* 0x000fe200078e000a */
[----:B------:R-:W-:Y:S01]  /*20f0*/  IADD3 R8, P6, PT, R15, R2, RZ ;  /* 0x000000020f087210 */ /* 0x000fe20007fde0ff */
[----:B------:R0:W-:Y:S01]  /*2100*/  STL [R1+0x300], R10 ;  /* 0x0003000a01007387 */ /* 0x0001e20000100800 */
[----:B------:R-:W-:Y:S02]  /*2110*/  ISETP.GE.U32.AND P2, PT, R6, 0x7fffff6e, PT ;  /* 0x7fffff6e0600780c */ /* 0x000fe40003f46070 */
[----:B------:R-:W-:Y:S01]  /*2120*/  LEA.HI.X.SX32 R35, R7, R0, 0x1, P6 ;  /* 0x0000000007237211 */ /* 0x000fe200030f0eff */
[----:B------:R-:W-:Y:S01]  /*2130*/  VIADD R6, R70, 0xffffffec ;  /* 0xffffffec46067836 */ /* 0x000fe20000000000 */
[----:B------:R1:W2:Y:S01]  /*2140*/  @!P3 LDG.E.U16 R91, desc[UR20][R4.64] ;  /* 0x00000014045bb981 */ /* 0x0002a2000c1e1500 */
[----:B------:R-:W-:Y:S01]  /*2150*/  IMAD R7, R68, 0x26, RZ ;  /* 0x0000002644077824 */ /* 0x000fe200078e02ff */
[----:B0-----:R-:W-:Y:S01]  /*2160*/  IADD3 R10, P3, PT, R3, R2, RZ ;  /* 0x00000002030a7210 */ /* 0x001fe20007f7e0ff */
[----:B------:R-:W-:Y:S01]  /*2170*/  VIADD R3, R70, 0xffffffd9 ;  /* 0xffffffd946037836 */ /* 0x000fe20000000000 */
[----:B------:R-:W-:Y:S01]  /*2180*/  ISETP.GE.U32.AND P5, PT, R6, 0x7fffff6d, PT ;  /* 0x7fffff6d0600780c */ /* 0x000fe20003fa6070 */
[----:B-1----:R-:W-:-:S02]  /*2190*/  @!P0 IMAD.MOV.U32 R4, RZ, RZ, R8 ;  /* 0x000000ffff048224 */ /* 0x002fc400078e0008 */
[----:B------:R-:W-:Y:S01]  /*21a0*/  @!P0 IMAD.MOV.U32 R5, RZ, RZ, R35 ;  /* 0x000000ffff058224 */ /* 0x000fe200078e0023 */
[----:B------:R-:W-:Y:S01]  /*21b0*/  LEA.HI.X.SX32 R9, R9, R0, 0x1, P3 ;  /* 0x0000000009097211 */ /* 0x000fe200018f0eff */
[----:B------:R0:W-:Y:S01]  /*21c0*/  STL [R1+0x30c], R8 ;  /* 0x00030c0801007387 */ /* 0x0001e20000100800 */
[----:B------:R-:W-:Y:S01]  /*21d0*/  ISETP.GE.U32.AND P6, PT, R3, 0x7fffff5a, PT ;  /* 0x7fffff5a0300780c */ /* 0x000fe20003fc6070 */
[----:B------:R-:W-:Y:S02]  /*21e0*/  IMAD R3, R68, 0x13, RZ ;  /* 0x0000001344037824 */ /* 0x000fe400078e02ff */
[----:B------:R1:W2:Y:S01]  /*21f0*/  @!P0 LDG.E.U16 R125, desc[UR20][R4.64] ;  /* 0x00000014047d8981 */ /* 0x0002a2000c1e1500 */
[----:B------:R-:W-:-:S03]  /*2200*/  PRMT R14, RZ, 0x7610, R14 ;  /* 0x00007610ff0e7816 */ /* 0x000fc6000000000e */
        /* <DEDUP_REMOVED lines=9> */
[C---:B------:R-:W-:Y:S02]  /*22a0*/  IMAD R15, R68.reuse, 0x98, RZ ;  /* 0x00000098440f7824 */ /* 0x040fe400078e02ff */
[----:B-1----:R-:W-:Y:S01]  /*22b0*/  IMAD R9, R68, 0x4c, RZ ;  /* 0x0000004c44097824 */ /* 0x002fe200078e02ff */
[----:B------:R-:W-:Y:S01]  /*22c0*/  ISETP.GE.U32.AND P4, PT, R6, 0x7fffff34, PT ;  /* 0x7fffff340600780c */ /* 0x000fe20003f86070 */
[----:B------:R-:W-:Y:S02]  /*22d0*/  @!P5 IMAD.MOV.U32 R4, RZ, RZ, R8 ;  /* 0x000000ffff04d224 */ /* 0x000fe400078e0008 */
[----:B------:R-:W-:Y:S01]  /*22e0*/  @!P5 IMAD.MOV.U32 R5, RZ, RZ, R35 ;  /* 0x000000ffff05d224 */ /* 0x000fe200078e0023 */
[----:B------:R-:W-:Y:S01]  /*22f0*/  IADD3 R10, P0, PT, R9, R2, RZ ;  /* 0x00000002090a7210 */ /* 0x000fe20007f1e0ff */
[C---:B------:R-:W-:Y:S01]  /*2300*/  VIADD R6, R70.reuse, 0xffffffb2 ;  /* 0xffffffb246067836 */ /* 0x040fe20000000000 */
[----:B------:R-:W-:Y:S01]  /*2310*/  STL [R1+0xcc], R8 ;  /* 0x0000cc0801007387 */ /* 0x000fe20000100800 */
[----:B------:R-:W-:-:S03]  /*2320*/  VIADD R3, R70, 0xffffffb1 ;  /* 0xffffffb146037836 */ /* 0x000fc60000000000 */
[----:B------:R0:W-:Y:S01]  /*2330*/  STL [R1+0xc8], R35 ;  /* 0x0000c82301007387 */ /* 0x0001e20000100800 */
[----:B------:R-:W-:-:S03]  /*2340*/  ISETP.GE.U32.AND P3, PT, R6, 0x7fffff33, PT ;  /* 0x7fffff330600780c */ /* 0x000fc60003f66070 */
[----:B------:R1:W2:Y:S01]  /*2350*/  @!P5 LDG.E.U16 R78, desc[UR20][R4.64] ;  /* 0x00000014044ed981 */ /* 0x0002a2000c1e1500 */
[----:B------:R-:W-:Y:S02]  /*2360*/  IADD3 R15, P5, PT, R15, R2, RZ ;  /* 0x000000020f0f7210 */ /* 0x000fe40007fbe0ff */
[-C--:B0-----:R-:W-:Y:S01]  /*2370*/  LEA.HI.X.SX32 R35, R7, R0.reuse, 0x1, P0 ;  /* 0x0000000007237211 */ /* 0x081fe200000f0eff */
[C---:B------:R-:W-:Y:S01]  /*2380*/  IMAD R7, R68.reuse, 0x9a, RZ ;  /* 0x0000009a44077824 */ /* 0x040fe200078e02ff */
[----:B------:R-:W-:Y:S01]  /*2390*/  ISETP.GE.U32.AND P0, PT, R3, 0x7fffff32, PT ;  /* 0x7fffff320300780c */ /* 0x000fe20003f06070 */
[----:B------:R-:W-:Y:S01]  /*23a0*/  IMAD R3, R68, 0x4d, RZ ;  /* 0x0000004d44037824 */ /* 0x000fe200078e02ff */
[----:B------:R-:W-:Y:S02]  /*23b0*/  LEA.HI.X.SX32 R9, R9, R0, 0x1, P5 ;  /* 0x0000000009097211 */ /* 0x000fe400028f0eff */
[----:B------:R-:W-:Y:S01]  /*23c0*/  IADD3 R8, P5, PT, R7, R2, RZ ;  /* 0x0000000207087210 */ /* 0x000fe20007fbe0ff */
[----:B-1----:R-:W-:-:S02]  /*23d0*/  @!P4 IMAD.MOV.U32 R4, RZ, RZ, R15 ;  /* 0x000000ffff04c224 */ /* 0x002fc400078e000f */
[----:B------:R-:W-:Y:S01]  /*23e0*/  @!P4 IMAD.MOV.U32 R5, RZ, RZ, R9 ;  /* 0x000000ffff05c224 */ /* 0x000fe200078e0009 */
[----:B------:R-:W-:Y:S01]  /*23f0*/  LEA.HI.X.SX32 R3, R3, R0, 0x1, P5 ;  /* 0x0000000003037211 */ /* 0x000fe200028f0eff */
[C---:B------:R-:W-:Y:S02]  /*2400*/  VIADD R7, R70.reuse, 0xffffffaf ;  /* 0xffffffaf46077836 */ /* 0x040fe40000000000 */
[----:B------:R-:W-:Y:S01]  /*2410*/  VIADD R6, R70, 0xffffffd8 ;  /* 0xffffffd846067836 */ /* 0x000fe20000000000 */
[----:B------:R-:W-:Y:S02]  /*2420*/  STL [R1+0x1e4], R10 ;  /* 0x0001e40a01007387 */ /* 0x000fe40000100800 */
[----:B------:R-:W-:Y:S02]  /*2430*/  ISETP.GE.U32.AND P5, PT, R7, 0x7fffff30, PT ;  /* 0x7fffff300700780c */ /* 0x000fe40003fa6070 */
[----:B------:R0:W2:Y:S01]  /*2440*/  @!P4 LDG.E.U16 R11, desc[UR20][R4.64] ;  /* 0x00000014040bc981 */ /* 0x0000a2000c1e1500 */
[----:B------:R-:W-:Y:S01]  /*2450*/  IMAD R7, R68, 0x4e, RZ ;  /* 0x0000004e44077824 */ /* 0x000fe200078e02ff */
[----:B------:R-:W-:-:S02]  /*2460*/  ISETP.GE.U32.AND P2, PT, R6, 0x7fffff59, PT ;  /* 0x7fffff590600780c */ /* 0x000fc40003f46070 */
[----:B------:R-:W-:Y:S04]  /*2470*/  STL [R1+0x314], R15 ;  /* 0x0003140f01007387 */ /* 0x000fe80000100800 */
[----:B------:R-:W-:Y:S01]  /*2480*/  STL [R1+0x1e0], R35 ;  /* 0x0001e02301007387 */ /* 0x000fe20000100800 */
[----:B0-----:R-:W-:Y:S02]  /*2490*/  @!P3 IMAD.MOV.U32 R4, RZ, RZ, R8 ;  /* 0x000000ffff04b224 */ /* 0x001fe400078e0008 */
[----:B------:R-:W-:Y:S01]  /*24a0*/  @!P3 IMAD.MOV.U32 R5, RZ, RZ, R3 ;  /* 0x000000ffff05b224 */ /* 0x000fe200078e0003 */
[----:B------:R-:W-:Y:S04]  /*24b0*/  STL [R1+0x310], R9 ;  /* 0x0003100901007387 */ /* 0x000fe80000100800 */
[----:B------:R0:W-:Y:S04]  /*24c0*/  STL [R1+0x31c], R8 ;  /* 0x00031c0801007387 */ /* 0x0001e80000100800 */
[----:B------:R1:W-:Y:S01]  /*24d0*/  STL [R1+0x318], R3 ;  /* 0x0003180301007387 */ /* 0x0003e20000100800 */
[----:B------:R-:W-:-:S03]  /*24e0*/  PRMT R69, RZ, 0x7610, R69 ;  /* 0x00007610ff457816 */ /* 0x000fc60000000045 */
[----:B------:R5:W2:Y:S01]  /*24f0*/  @!P3 LDG.E.U16 R124, desc[UR20][R4.64] ;  /* 0x00000014047cb981 */ /* 0x000aa2000c1e1500 */
[----:B0-----:R-:W-:Y:S01]  /*2500*/  IADD3 R8, P3, PT, R7, R2, RZ ;  /* 0x0000000207087210 */ /* 0x001fe20007f7e0ff */
[----:B-1----:R-:W-:Y:S02]  /*2510*/  IMAD R3, R68, 0x27, RZ ;  /* 0x0000002744037824 */ /* 0x002fe400078e02ff */
[----:B-----5:R-:W-:-:S03]  /*2520*/  @!P6 IMAD.MOV.U32 R4, RZ, RZ, R10 ;  /* 0x000000ffff04e224 */ /* 0x020fc600078e000a */
[----:B------:R-:W-:Y:S01]  /*2530*/  LEA.HI.X.SX32 R15, R3, R0, 0x1, P3 ;  /* 0x00000000030f7211 */ /* 0x000fe200018f0eff */
[----:B------:R-:W-:Y:S02]  /*2540*/  @!P6 IMAD.MOV.U32 R5, RZ, RZ, R35 ;  /* 0x000000ffff05e224 */ /* 0x000fe400078e0023 */
[----:B------:R-:W-:Y:S01]  /*2550*/  IMAD R9, R68, 0x9c, RZ ;  /* 0x0000009c44097824 */ /* 0x000fe200078e02ff */
[----:B------:R-:W-:Y:S01]  /*2560*/  PRMT R17, RZ, 0x7610, R17 ;  /* 0x00007610ff117816 */ /* 0x000fe20000000011 */
[C---:B------:R-:W-:Y:S01]  /*2570*/  VIADD R6, R70.reuse, 0xffffffb0 ;  /* 0xffffffb046067836 */ /* 0x040fe20000000000 */
[----:B------:R0:W5:Y:S01]  /*2580*/  @!P6 LDG.E.U16 R69, desc[UR20][R4.64] ;  /* 0x000000140445e981 */ /* 0x000162000c1e1500 */
[----:B------:R-:W-:Y:S01]  /*2590*/  VIADD R3, R70, 0xffffffd7 ;  /* 0xffffffd746037836 */ /* 0x000fe20000000000 */
[----:B------:R-:W-:Y:S01]  /*25a0*/  IADD3 R10, P6, PT, R9, R2, RZ ;  /* 0x00000002090a7210 */ /* 0x000fe20007fde0ff */
[----:B------:R-:W-:Y:S01]  /*25b0*/  IMAD R9, R68, 0x9e, RZ ;  /* 0x0000009e44097824 */ /* 0x000fe200078e02ff */
[----:B------:R-:W-:Y:S01]  /*25c0*/  ISETP.GE.U32.AND P4, PT, R6, 0x7fffff31, PT ;  /* 0x7fffff310600780c */ /* 0x000fe20003f86070 */
[----:B0-----:R-:W-:-:S02]  /*25d0*/  @!P2 IMAD.MOV.U32 R4, RZ, RZ, R8 ;  /* 0x000000ffff04a224 */ /* 0x001fc400078e0008 */
[----:B------:R-:W-:Y:S01]  /*25e0*/  @!P2 IMAD.MOV.U32 R5, RZ, RZ, R15 ;  /* 0x000000ffff05a224 */ /* 0x000fe200078e000f */
[----:B------:R-:W-:Y:S01]  /*25f0*/  LEA.HI.X.SX32 R7, R7, R0, 0x1, P6 ;  /* 0x0000000007077211 */ /* 0x000fe200030f0eff */
[----:B------:R0:W-:Y:S04]  /*2600*/  STL [R1+0x1ec], R8 ;  /* 0x0001ec0801007387 */ /* 0x0001e80000100800 */
[----:B------:R1:W5:Y:S01]  /*2610*/  @!P2 LDG.E.U16 R17, desc[UR20][R4.64] ;  /* 0x000000140411a981 */ /* 0x000362000c1e1500 */
[----:B------:R-:W-:Y:S01]  /*2620*/  ISETP.GE.U32.AND P2, PT, R3, 0x7fffff58, PT ;  /* 0x7fffff580300780c */ /* 0x000fe20003f46070 */
[----:B------:R-:W-:Y:S02]  /*2630*/  IMAD R3, R68, 0x4f, RZ ;  /* 0x0000004f44037824 */ /* 0x000fe400078e02ff */
[----:B------:R-:W-:Y:S01]  /*2640*/  STL [R1+0x1e8], R15 ;  /* 0x0001e80f01007387 */ /* 0x000fe20000100800 */
[----:B0-----:R-:W-:-:S03]  /*2650*/  IADD3 R8, P6, PT, R9, R2, RZ ;  /* 0x0000000209087210 */ /* 0x001fc60007fde0ff */
[----:B------:R-:W-:Y:S01]  /*2660*/  STL [R1+0x324], R10 ;  /* 0x0003240a01007387 */ /* 0x000fe20000100800 */
[----:B-1----:R-:W-:Y:S01]  /*2670*/  @!P0 IMAD.MOV.U32 R4, RZ, RZ, R10 ;  /* 0x000000ffff048224 */ /* 0x002fe200078e000a */
[----:B------:R-:W-:Y:S02]  /*2680*/  LEA.HI.X.SX32 R9, R3, R0, 0x1, P6 ;  /* 0x0000000003097211 */ /* 0x000fe400030f0eff */
[----:B------:R0:W-:Y:S01]  /*2690*/  STL [R1+0x320], R7 ;  /* 0x0003200701007387 */ /* 0x0001e20000100800 */
[----:B------:R-:W-:Y:S02]  /*26a0*/  @!P0 IMAD.MOV.U32 R5, RZ, RZ, R7 ;  /* 0x000000ffff058224 */ /* 0x000fe400078e0007 */
[----:B------:R-:W-:Y:S01]  /*26b0*/  VIADD R6, R70, 0xffffffae ;  /* 0xffffffae46067836 */ /* 0x000fe20000000000 */
[----:B------:R-:W-:Y:S01]  /*26c0*/  STL [R1+0x32c], R8 ;  /* 0x00032c0801007387 */ /* 0x000fe20000100800 */
[----:B------:R-:W-:-:S03]  /*26d0*/  IMAD R3, R68, 0x50, RZ ;  /* 0x0000005044037824 */ /* 0x000fc600078e02ff */
[----:B------:R1:W2:Y:S01]  /*26e0*/  @!P0 LDG.E.U16 R123, desc[UR20][R4.64] ;  /* 0x00000014047b8981 */ /* 0x0002a2000c1e1500 */
[----:B0-----:R-:W-:-:S03]  /*26f0*/  IMAD R7, R68, 0xa0, RZ ;  /* 0x000000a044077824 */ /* 0x001fc600078e02ff */
[----:B------:R0:W-:Y:S01]  /*2700*/  STL [R1+0x328], R9 ;  /* 0x0003280901007387 */ /* 0x0001e20000100800 */
[----:B------:R-:W-:Y:S02]  /*2710*/  ISETP.GE.U32.AND P3, PT, R6, 0x7fffff2f, PT ;  /* 0x7fffff2f0600780c */ /* 0x000fe40003f66070 */
[----:B------:R-:W-:Y:S01]  /*2720*/  IADD3 R10, P6, PT, R7, R2, RZ ;  /* 0x00000002070a7210 */ /* 0x000fe20007fde0ff */
[----:B-1----:R-:W-:-:S03]  /*2730*/  @!P4 IMAD.MOV.U32 R5, RZ, RZ, R9 ;  /* 0x000000ffff05c224 */ /* 0x002fc600078e0009 */
[----:B------:R-:W-:Y:S01]  /*2740*/  LEA.HI.X.SX32 R15, R3, R0, 0x1, P6 ;  /* 0x00000000030f7211 */ /* 0x000fe200030f0eff */
[----:B------:R-:W-:Y:S02]  /*2750*/  @!P4 IMAD.MOV.U32 R4, RZ, RZ, R8 ;  /* 0x000000ffff04c224 */ /* 0x000fe400078e0008 */
[C---:B0-----:R-:W-:Y:S02]  /*2760*/  IMAD R9, R68.reuse, 0xa2, RZ ;  /* 0x000000a244097824 */ /* 0x041fe400078e02ff */
[----:B------:R-:W-:Y:S01]  /*2770*/  IMAD R7, R68, 0x51, RZ ;  /* 0x0000005144077824 */ /* 0x000fe200078e02ff */
[----:B------:R0:W2:Y:S02]  /*2780*/  @!P4 LDG.E.U16 R43, desc[UR20][R4.64] ;  /* 0x00000014042bc981 */ /* 0x0000a4000c1e1500 */
[----:B------:R-:W-:Y:S01]  /*2790*/  IADD3 R8, P6, PT, R9, R2, RZ ;  /* 0x0000000209087210 */ /* 0x000fe20007fde0ff */
[----:B------:R-:W-:Y:S01]  /*27a0*/  VIADD R6, R70, 0xffffffd6 ;  /* 0xffffffd646067836 */ /* 0x000fe20000000000 */
[----:B------:R1:W-:Y:S02]  /*27b0*/  STL [R1+0x334], R10 ;  /* 0x0003340a01007387 */ /* 0x0003e40000100800 */
[----:B------:R-:W-:Y:S01]  /*27c0*/  LEA.HI.X.SX32 R9, R7, R0, 0x1, P6 ;  /* 0x0000000007097211 */ /* 0x000fe200030f0eff */
[----:B------:R-:W-:-:S02]  /*27d0*/  IMAD R7, R68, 0x28, RZ ;  /* 0x0000002844077824 */ /* 0x000fc400078e02ff */
[----:B0-----:R-:W-:Y:S02]  /*27e0*/  @!P5 IMAD.MOV.U32 R4, RZ, RZ, R10 ;  /* 0x000000ffff04d224 */ /* 0x001fe400078e000a */
[----:B------:R-:W-:Y:S01]  /*27f0*/  @!P5 IMAD.MOV.U32 R5, RZ, RZ, R15 ;  /* 0x000000ffff05d224 */ /* 0x000fe200078e000f */
[----:B-1----:R-:W-:Y:S01]  /*2800*/  IADD3 R10, P6, PT, R3, R2, RZ ;  /* 0x00000002030a7210 */ /* 0x002fe20007fde0ff */
[----:B------:R-:W-:Y:S01]  /*2810*/  IMAD R3, R68, 0x52, RZ ;  /* 0x0000005244037824 */ /* 0x000fe200078e02ff */
[----:B------:R-:W-:Y:S01]  /*2820*/  ISETP.GE.U32.AND P0, PT, R6, 0x7fffff57, PT ;  /* 0x7fffff570600780c */ /* 0x000fe20003f06070 */
[----:B------:R0:W-:Y:S01]  /*2830*/  STL [R1+0x330], R15 ;  /* 0x0003300f01007387 */ /* 0x0001e20000100800 */
[----:B------:R-:W-:-:S03]  /*2840*/  VIADD R6, R70, 0xffffffad ;  /* 0xffffffad46067836 */ /* 0x000fc60000000000 */
[----:B------:R1:W2:Y:S04]  /*2850*/  @!P5 LDG.E.U16 R121, desc[UR20][R4.64] ;  /* 0x000000140479d981 */ /* 0x0002a8000c1e1500 */
[----:B------:R3:W-:Y:S01]  /*2860*/  STL [R1+0x33c], R8 ;  /* 0x00033c0801007387 */ /* 0x0007e20000100800 */
[----:B0-----:R-:W-:-:S03]  /*2870*/  LEA.HI.X.SX32 R15, R7, R0, 0x1, P6 ;  /* 0x00000000070f7211 */ /* 0x001fc600030f0eff */
[----:B------:R0:W-:Y:S01]  /*2880*/  STL [R1+0x338], R9 ;  /* 0x0003380901007387 */ /* 0x0001e20000100800 */
[----:B-1----:R-:W-:Y:S02]  /*2890*/  @!P3 IMAD.MOV.U32 R4, RZ, RZ, R8 ;  /* 0x000000ffff04b224 */ /* 0x002fe400078e0008 */
[----:B------:R-:W-:Y:S01]  /*28a0*/  @!P3 IMAD.MOV.U32 R5, RZ, RZ, R9 ;  /* 0x000000ffff05b224 */ /* 0x000fe200078e0009 */
[----:B---3--:R-:W-:Y:S01]  /*28b0*/  IADD3 R8, P6, PT, R3, R2, RZ ;  /* 0x0000000203087210 */ /* 0x008fe20007fde0ff */
[----:B------:R-:W-:Y:S01]  /*28c0*/  STL [R1+0x1f4], R10 ;  /* 0x0001f40a01007387 */ /* 0x000fe20000100800 */
[----:B0-----:R-:W-:-:S03]  /*28d0*/  IMAD R9, R68, 0x29, RZ ;  /* 0x0000002944097824 */ /* 0x001fc600078e02ff */
[----:B------:R0:W3:Y:S01]  /*28e0*/  @!P3 LDG.E.U16 R44, desc[UR20][R4.64] ;  /* 0x00000014042cb981 */ /* 0x0000e2000c1e1500 */
[----:B------:R-:W-:Y:S01]  /*28f0*/  ISETP.GE.U32.AND P4, PT, R6, 0x7fffff2e, PT ;  /* 0x7fffff2e0600780c */ /* 0x000fe20003f86070 */
[----:B------:R-:W-:Y:S02]  /*2900*/  VIADD R6, R70, 0xffffffac ;  /* 0xffffffac46067836 */ /* 0x000fe40000000000 */
[----:B------:R1:W-:Y:S01]  /*2910*/  STL [R1+0x1f0], R15 ;  /* 0x0001f00f01007387 */ /* 0x0003e20000100800 */
[----:B------:R-:W-:Y:S01]  /*2920*/  LEA.HI.X.SX32 R9, R9, R0, 0x1, P6 ;  /* 0x0000000009097211 */ /* 0x000fe200030f0eff */
[----:B0-----:R-:W-:Y:S02]  /*2930*/  @!P2 IMAD.MOV.U32 R4, RZ, RZ, R10 ;  /* 0x000000ffff04a224 */ /* 0x001fe400078e000a */
[----:B------:R-:W-:Y:S02]  /*2940*/  @!P2 IMAD.MOV.U32 R5, RZ, RZ, R15 ;  /* 0x000000ffff05a224 */ /* 0x000fe400078e000f */
[----:B-1----:R-:W-:Y:S01]  /*2950*/  IMAD R15, R68, 0xa4, RZ ;  /* 0x000000a4440f7824 */ /* 0x002fe200078e02ff */
[----:B------:R-:W-:Y:S01]  /*2960*/  STL [R1+0x1fc], R8 ;  /* 0x0001fc0801007387 */ /* 0x000fe20000100800 */
[----:B------:R-:W-:-:S03]  /*2970*/  ISETP.GE.U32.AND P5, PT, R6, 0x7fffff2d, PT ;  /* 0x7fffff2d0600780c */ /* 0x000fc60003fa6070 */
[----:B------:R0:W2:Y:S01]  /*2980*/  @!P2 LDG.E.U16 R79, desc[UR20][R4.64] ;  /* 0x00000014044fa981 */ /* 0x0000a2000c1e1500 */
[----:B------:R-:W-:Y:S01]  /*2990*/  IADD3 R10, P2, PT, R15, R2, RZ ;  /* 0x000000020f0a7210 */ /* 0x000fe20007f5e0ff */
[----:B------:R-:W-:Y:S02]  /*29a0*/  VIADD R6, R70, 0xfffffffb ;  /* 0xfffffffb46067836 */ /* 0x000fe40000000000 */
[----:B------:R1:W-:Y:S01]  /*29b0*/  STL [R1+0x1f8], R9 ;  /* 0x0001f80901007387 */ /* 0x0003e20000100800 */
[----:B------:R-:W-:Y:S01]  /*29c0*/  LEA.HI.X.SX32 R35, R3, R0, 0x1, P2 ;  /* 0x0000000003237211 */ /* 0x000fe200010f0eff */
[----:B0-----:R-:W-:Y:S02]  /*29d0*/  @!P0 IMAD.MOV.U32 R5, RZ, RZ, R9 ;  /* 0x000000ffff058224 */ /* 0x001fe400078e0009 */
[----:B------:R-:W-:Y:S02]  /*29e0*/  @!P0 IMAD.MOV.U32 R4, RZ, RZ, R8 ;  /* 0x000000ffff048224 */ /* 0x000fe400078e0008 */
[----:B-1----:R-:W-:-:S02]  /*29f0*/  IMAD R9, R68, 0xa6, RZ ;  /* 0x000000a644097824 */ /* 0x002fc400078e02ff */
[----:B------:R-:W-:Y:S01]  /*2a00*/  IMAD R3, R68, 0x53, RZ ;  /* 0x0000005344037824 */ /* 0x000fe200078e02ff */
[----:B------:R-:W-:Y:S01]  /*2a10*/  ISETP.GE.U32.AND P3, PT, R6, 0x7fffff7c, PT ;  /* 0x7fffff7c0600780c */ /* 0x000fe20003f66070 */
[----:B------:R0:W2:Y:S01]  /*2a20*/  @!P0 LDG.E.U16 R45, desc[UR20][R4.64] ;  /* 0x00000014042d8981 */ /* 0x0000a2000c1e1500 */
[----:B------:R-:W-:Y:S01]  /*2a30*/  IADD3 R8, P2, PT, R9, R2, RZ ;  /* 0x0000000209087210 */ /* 0x000fe20007f5e0ff */
[----:B------:R-:W-:Y:S02]  /*2a40*/  VIADD R6, R70, 0xfffffffa ;  /* 0xfffffffa46067836 */ /* 0x000fe40000000000 */
[----:B------:R-:W-:Y:S04]  /*2a50*/  STL [R1+0x344], R10 ;  /* 0x0003440a01007387 */ /* 0x000fe80000100800 */
[----:B------:R1:W-:Y:S01]  /*2a60*/  STL [R1+0x340], R35 ;  /* 0x0003402301007387 */ /* 0x0003e20000100800 */
[----:B0-----:R-:W-:-:S02]  /*2a70*/  @!P4 IMAD.MOV.U32 R4, RZ, RZ, R10 ;  /* 0x000000ffff04c224 */ /* 0x001fc400078e000a */
[----:B------:R-:W-:Y:S01]  /*2a80*/  @!P4 IMAD.MOV.U32 R5, RZ, RZ, R35 ;  /* 0x000000ffff05c224 */ /* 0x000fe200078e0023 */
[----:B------:R-:W-:Y:S01]  /*2a90*/  ISETP.GE.U32.AND P6, PT, R6, 0x7fffff7b, PT ;  /* 0x7fffff7b0600780c */ /* 0x000fe20003fc6070 */
[----:B------:R-:W-:Y:S02]  /*2aa0*/  VIADD R6, R70, 0xffffffeb ;  /* 0xffffffeb46067836 */ /* 0x000fe40000000000 */
[----:B------:R-:W-:Y:S01]  /*2ab0*/  IMAD.SHL.U32 R9, R68, 0x4, RZ ;  /* 0x0000000444097824 */ /* 0x000fe200078e00ff */
[----:B------:R0:W2:Y:S01]  /*2ac0*/  @!P4 LDG.E.U16 R120, desc[UR20][R4.64] ;  /* 0x000000140478c981 */ /* 0x0000a2000c1e1500 */
[----:B-1----:R-:W-:Y:S01]  /*2ad0*/  LEA.HI.X.SX32 R35, R3, R0, 0x1, P2 ;  /* 0x0000000003237211 */ /* 0x002fe200010f0eff */
[----:B------:R-:W-:Y:S01]  /*2ae0*/  VIADD R3, R70, 0xffffffab ;  /* 0xffffffab46037836 */ /* 0x000fe20000000000 */
[----:B------:R-:W-:Y:S02]  /*2af0*/  LEA R10, P2, R68, R2, 0x3 ;  /* 0x00000002440a7211 */ /* 0x000fe400078418ff */
[----:B------:R-:W-:Y:S01]  /*2b00*/  ISETP.GE.U32.AND P0, PT, R6, 0x7fffff6c, PT ;  /* 0x7fffff6c0600780c */ /* 0x000fe20003f06070 */
[----:B0-----:R-:W-:-:S02]  /*2b10*/  @!P5 IMAD.MOV.U32 R4, RZ, RZ, R8 ;  /* 0x000000ffff04d224 */ /* 0x001fc400078e0008 */
[----:B------:R-:W-:Y:S01]  /*2b20*/  @!P5 IMAD.MOV.U32 R5, RZ, RZ, R35 ;  /* 0x000000ffff05d224 */ /* 0x000fe200078e0023 */
[----:B------:R-:W-:Y:S01]  /*2b30*/  LEA.HI.X.SX32 R9, R9, R0, 0x1, P2 ;  /* 0x0000000009097211 */ /* 0x000fe200010f0eff */
[----:B------:R-:W-:-:S03]  /*2b40*/  VIADD R6, R70, 0xffffffea ;  /* 0xffffffea46067836 */ /* 0x000fc60000000000 */
[----:B------:R0:W2:Y:S01]  /*2b50*/  @!P5 LDG.E.U16 R119, desc[UR20][R4.64] ;  /* 0x000000140477d981 */ /* 0x0000a2000c1e1500 */
[----:B------:R-:W-:Y:S01]  /*2b60*/  ISETP.GE.U32.AND P5, PT, R3, 0x7fffff2c, PT ;  /* 0x7fffff2c0300780c */ /* 0x000fe20003fa6070 */
[----:B------:R-:W-:Y:S01]  /*2b70*/  IMAD R3, R68, 0xa, RZ ;  /* 0x0000000a44037824 */ /* 0x000fe200078e02ff */
[----:B------:R-:W-:Y:S01]  /*2b80*/  ISETP.GE.U32.AND P4, PT, R6, 0x7fffff6b, PT ;  /* 0x7fffff6b0600780c */ /* 0x000fe20003f86070 */
[----:B------:R1:W-:Y:S01]  /*2b90*/  STL [R1+0x34c], R8 ;  /* 0x00034c0801007387 */ /* 0x0003e20000100800 */
[----:B------:R-:W-:-:S03]  /*2ba0*/  VIADD R6, R70, 0xffffffaa ;  /* 0xffffffaa46067836 */ /* 0x000fc60000000000 */
[----:B------:R4:W-:Y:S01]  /*2bb0*/  STL [R1+0x348], R35 ;  /* 0x0003482301007387 */ /* 0x0009e20000100800 */
[----:B0-----:R-:W-:Y:S02]  /*2bc0*/  @!P3 IMAD.MOV.U32 R4, RZ, RZ, R10 ;  /* 0x000000ffff04b224 */ /* 0x001fe400078e000a */
[----:B------:R-:W-:Y:S02]  /*2bd0*/  @!P3 IMAD.MOV.U32 R5, RZ, RZ, R9 ;  /* 0x000000ffff05b224 */ /* 0x000fe400078e0009 */
[----:B-1----:R-:W-:Y:S01]  /*2be0*/  IMAD R8, R68, 0x5, RZ ;  /* 0x0000000544087824 */ /* 0x002fe200078e02ff */
[----:B------:R-:W-:Y:S01]  /*2bf0*/  STL [R1+0x54], R10 ;  /* 0x0000540a01007387 */ /* 0x000fe20000100800 */
[----:B----4-:R-:W-:-:S03]  /*2c00*/  IADD3 R35, P2, PT, R3, R2, RZ ;  /* 0x0000000203237210 */ /* 0x010fc60007f5e0ff */
[----:B------:R0:W-:Y:S04]  /*2c10*/  STL [R1+0x50], R9 ;  /* 0x0000500901007387 */ /* 0x0001e80000100800 */
[----:B------:R1:W4:Y:S01]  /*2c20*/  @!P3 LDG.E.U16 R118, desc[UR20][R4.64] ;  /* 0x000000140476b981 */ /* 0x000322000c1e1500 */
[----:B------:R-:W-:Y:S01]  /*2c30*/  ISETP.GE.U32.AND P3, PT, R6, 0x7fffff2b, PT ;  /* 0x7fffff2b0600780c */ /* 0x000fe20003f66070 */
[----:B------:R-:W-:Y:S01]  /*2c40*/  IMAD R6, R68, 0x14, RZ ;  /* 0x0000001444067824 */ /* 0x000fe200078e02ff */
[----:B0-----:R-:W-:Y:S02]  /*2c50*/  LEA.HI.X.SX32 R9, R8, R0, 0x1, P2 ;  /* 0x0000000008097211 */ /* 0x001fe400010f0eff */
[----:B------:R-:W-:Y:S01]  /*2c60*/  IADD3 R10, P2, PT, R7, R2, RZ ;  /* 0x00000002070a7210 */ /* 0x000fe20007f5e0ff */
[----:B------:R-:W-:Y:S01]  /*2c70*/  IMAD R7, R68, 0x2a, RZ ;  /* 0x0000002a44077824 */ /* 0x000fe200078e02ff */
[----:B------:R0:W-:Y:S01]  /*2c80*/  STL [R1+0x5c], R35 ;  /* 0x00005c2301007387 */ /* 0x0001e20000100800 */
[----:B-1----:R-:W-:-:S02]  /*2c90*/  @!P6 IMAD.MOV.U32 R4, RZ, RZ, R35 ;  /* 0x000000ffff04e224 */ /* 0x002fc400078e0023 */
[----:B------:R-:W-:Y:S01]  /*2ca0*/  @!P6 IMAD.MOV.U32 R5, RZ, RZ, R9 ;  /* 0x000000ffff05e224 */ /* 0x000fe200078e0009 */
[----:B------:R1:W-:Y:S01]  /*2cb0*/  STL [R1+0x58], R9 ;  /* 0x0000580901007387 */ /* 0x0003e20000100800 */
[----:B------:R-:W-:-:S03]  /*2cc0*/  VIADD R8, R70, 0xffffffd5 ;  /* 0xffffffd546087836 */ /* 0x000fc60000000000 */
[----:B------:R1:W4:Y:S01]  /*2cd0*/  @!P6 LDG.E.U16 R116, desc[UR20][R4.64] ;  /* 0x000000140474e981 */ /* 0x000322000c1e1500 */
[----:B0-----:R-:W-:Y:S02]  /*2ce0*/  LEA.HI.X.SX32 R35, R6, R0, 0x1, P2 ;  /* 0x0000000006237211 */ /* 0x001fe400010f0eff */
[----:B------:R-:W-:Y:S01]  /*2cf0*/  IADD3 R76, P2, PT, R7, R2, RZ ;  /* 0x00000002074c7210 */ /* 0x000fe20007f5e0ff */
[----:B-1----:R-:W-:Y:S02]  /*2d00*/  IMAD R9, R68, 0x15, RZ ;  /* 0x0000001544097824 */ /* 0x002fe400078e02ff */
[----:B------:R-:W-:-:S03]  /*2d10*/  @!P0 IMAD.MOV.U32 R4, RZ, RZ, R10 ;  /* 0x000000ffff048224 */ /* 0x000fc600078e000a */
[----:B------:R-:W-:Y:S01]  /*2d20*/  LEA.HI.X.SX32 R85, R9, R0, 0x1, P2 ;  /* 0x0000000009557211 */ /* 0x000fe200010f0eff */
[----:B------:R-:W-:Y:S01]  /*2d30*/  @!P0 IMAD.MOV.U32 R5, RZ, RZ, R35 ;  /* 0x000000ffff058224 */ /* 0x000fe200078e0023 */
[----:B------:R-:W-:Y:S01]  /*2d40*/  ISETP.GE.U32.AND P6, PT, R8, 0x7fffff56, PT ;  /* 0x7fffff560800780c */ /* 0x000fe20003fc6070 */
[----:B------:R-:W-:Y:S01]  /*2d50*/  VIADD R8, R70, 0xffffffd4 ;  /* 0xffffffd446087836 */ /* 0x000fe20000000000 */
[----:B------:R0:W-:Y:S04]  /*2d60*/  STL [R1+0xd4], R10 ;  /* 0x0000d40a01007387 */ /* 0x0001e80000100800 */
[----:B------:R1:W2:Y:S01]  /*2d70*/  @!P0 LDG.E.U16 R81, desc[UR20][R4.64] ;  /* 0x0000001404518981 */ /* 0x0002a2000c1e1500 */
[----:B------:R-:W-:Y:S01]  /*2d80*/  ISETP.GE.U32.AND P0, PT, R8, 0x7fffff55, PT ;  /* 0x7fffff550800780c */ /* 0x000fe20003f06070 */
[----:B------:R-:W-:-:S02]  /*2d90*/  IMAD R8, R68, 0x54, RZ ;  /* 0x0000005444087824 */ /* 0x000fc400078e02ff */
[----:B0-----:R-:W-:Y:S02]  /*2da0*/  IMAD R10, R68, 0xa8, RZ ;  /* 0x000000a8440a7824 */ /* 0x001fe400078e02ff */
[----:B-1----:R-:W-:Y:S02]  /*2db0*/  @!P4 IMAD.MOV.U32 R4, RZ, RZ, R76 ;  /* 0x000000ffff04c224 */ /* 0x002fe400078e004c */
[----:B------:R-:W-:-:S05]  /*2dc0*/  @!P4 IMAD.MOV.U32 R5, RZ, RZ, R85 ;  /* 0x000000ffff05c224 */ /* 0x000fca00078e0055 */
[----:B------:R0:W2:Y:S01]  /*2dd0*/  @!P4 LDG.E.U16 R46, desc[UR20][R4.64] ;  /* 0x00000014042ec981 */ /* 0x0000a2000c1e1500 */
[----:B------:R-:W-:-:S03]  /*2de0*/  IADD3 R10, P4, PT, R10, R2, RZ ;  /* 0x000000020a0a7210 */ /* 0x000fc60007f9e0ff */
[----:B------:R1:W-:Y:S01]  /*2df0*/  STL [R1+0xd0], R35 ;  /* 0x0000d02301007387 */ /* 0x0003e20000100800 */
[----:B------:R-:W-:Y:S01]  /*2e00*/  LEA.HI.X.SX32 R88, R8, R0, 0x1, P4 ;  /* 0x0000000008587211 */ /* 0x000fe200020f0eff */
[----:B0-----:R-:W-:Y:S02]  /*2e10*/  IMAD R4, R68, 0xaa, RZ ;  /* 0x000000aa44047824 */ /* 0x001fe400078e02ff */
[----:B------:R-:W-:Y:S02]  /*2e20*/  STL [R1+0xdc], R76 ;  /* 0x0000dc4c01007387 */ /* 0x000fe40000100800 */
[----:B------:R-:W-:Y:S02]  /*2e30*/  @!P5 IMAD.MOV.U32 R5, RZ, RZ, R88 ;  /* 0x000000ffff05d224 */ /* 0x000fe400078e0058 */
[----:B------:R0:W-:Y:S01]  /*2e40*/  STL [R1+0xd8], R85 ;  /* 0x0000d85501007387 */ /* 0x0001e20000100800 */
[-C--:B-1----:R-:W-:Y:S01]  /*2e50*/  IADD3 R35, P2, PT, R8, R2.reuse, RZ ;  /* 0x0000000208237210 */ /* 0x082fe20007f5e0ff */
[----:B------:R-:W-:Y:S01]  /*2e60*/  IMAD R8, R68, 0x55, RZ ;  /* 0x0000005544087824 */ /* 0x000fe200078e02ff */
[----:B0-----:R-:W-:Y:S01]  /*2e70*/  IADD3 R85, P4, PT, R4, R2, RZ ;  /* 0x0000000204557210 */ /* 0x001fe20007f9e0ff */
[----:B------:R-:W-:Y:S01]  /*2e80*/  @!P5 IMAD.MOV.U32 R4, RZ, RZ, R10 ;  /* 0x000000ffff04d224 */ /* 0x000fe200078e000a */
[----:B------:R-:W-:-:S02]  /*2e90*/  LEA.HI.X.SX32 R76, R7, R0, 0x1, P2 ;  /* 0x00000000074c7211 */ /* 0x000fc400010f0eff */
[----:B------:R-:W-:Y:S02]  /*2ea0*/  LEA.HI.X.SX32 R8, R8, R0, 0x1, P4 ;  /* 0x0000000008087211 */ /* 0x000fe400020f0eff */
[----:B------:R0:W2:Y:S01]  /*2eb0*/  @!P5 LDG.E.U16 R117, desc[UR20][R4.64] ;  /* 0x000000140475d981 */ /* 0x0000a2000c1e1500 */
[C---:B------:R-:W-:Y:S02]  /*2ec0*/  VIADD R7, R70.reuse, 0xffffffa8 ;  /* 0xffffffa846077836 */ /* 0x040fe40000000000 */
[----:B0-----:R-:W-:Y:S02]  /*2ed0*/  VIADD R4, R70, 0xffffffa7 ;  /* 0xffffffa746047836 */ /* 0x001fe40000000000 */
[----:B------:R-:W-:-:S03]  /*2ee0*/  @!P3 IMAD.MOV.U32 R5, RZ, RZ, R8 ;  /* 0x000000ffff05b224 */ /* 0x000fc600078e0008 */
[----:B------:R-:W-:Y:S01]  /*2ef0*/  ISETP.GE.U32.AND P4, PT, R4, 0x7fffff28, PT ;  /* 0x7fffff280400780c */ /* 0x000fe20003f86070 */
[----:B------:R-:W-:Y:S01]  /*2f00*/  @!P3 IMAD.MOV.U32 R4, RZ, RZ, R85 ;  /* 0x000000ffff04b224 */ /* 0x000fe200078e0055 */
[----:B------:R-:W-:Y:S01]  /*2f10*/  STL [R1+0x204], R35 ;  /* 0x0002042301007387 */ /* 0x000fe20000100800 */
[----:B------:R-:W-:Y:S01]  /*2f20*/  ISETP.GE.U32.AND P5, PT, R7, 0x7fffff29, PT ;  /* 0x7fffff290700780c */ /* 0x000fe20003fa6070 */
[----:B------:R-:W-:Y:S02]  /*2f30*/  IMAD R7, R68, 0x56, RZ ;  /* 0x0000005644077824 */ /* 0x000fe400078e02ff */
[----:B------:R0:W-:Y:S04]  /*2f40*/  STL [R1+0x354], R10 ;  /* 0x0003540a01007387 */ /* 0x0001e80000100800 */
[----:B------:R-:W-:Y:S04]  /*2f50*/  STL [R1+0x200], R76 ;  /* 0x0002004c01007387 */ /* 0x000fe80000100800 */
[----:B------:R-:W-:Y:S04]  /*2f60*/  STL [R1+0x350], R88 ;  /* 0x0003505801007387 */ /* 0x000fe80000100800 */
[----:B------:R1:W2:Y:S01]  /*2f70*/  @!P3 LDG.E.U16 R114, desc[UR20][R4.64] ;  /* 0x000000140472b981 */ /* 0x0002a2000c1e1500 */
[----:B0-----:R-:W-:-:S03]  /*2f80*/  IADD3 R10, P3, PT, R7, R2, RZ ;  /* 0x00000002070a7210 */ /* 0x001fc60007f7e0ff */
[----:B------:R-:W-:Y:S01]  /*2f90*/  STL [R1+0x35c], R85 ;  /* 0x00035c5501007387 */ /* 0x000fe20000100800 */
[----:B------:R-:W-:-:S03]  /*2fa0*/  VIADD R9, R70, 0xffffffa9 ;  /* 0xffffffa946097836 */ /* 0x000fc60000000000 */
[----:B------:R0:W-:Y:S01]  /*2fb0*/  STL [R1+0x358], R8 ;  /* 0x0003580801007387 */ /* 0x0001e20000100800 */
[----:B-1----:R-:W-:Y:S02]  /*2fc0*/  @!P6 IMAD.MOV.U32 R4, RZ, RZ, R35 ;  /* 0x000000ffff04e224 */ /* 0x002fe400078e0023 */
[----:B------:R-:W-:Y:S01]  /*2fd0*/  @!P6 IMAD.MOV.U32 R5, RZ, RZ, R76 ;  /* 0x000000ffff05e224 */ /* 0x000fe200078e004c */
[----:B------:R-:W-:-:S04]  /*2fe0*/  ISETP.GE.U32.AND P2, PT, R9, 0x7fffff2a, PT ;  /* 0x7fffff2a0900780c */ /* 0x000fc80003f46070 */
[----:B------:R1:W2:Y:S01]  /*2ff0*/  @!P6 LDG.E.U16 R115, desc[UR20][R4.64] ;  /* 0x000000140473e981 */ /* 0x0002a2000c1e1500 */
[C---:B0-----:R-:W-:Y:S02]  /*3000*/  IMAD R8, R68.reuse, 0x2b, RZ ;  /* 0x0000002b44087824 */ /* 0x041fe400078e02ff */
[----:B------:R-:W-:-:S03]  /*3010*/  IMAD R9, R68, 0xac, RZ ;  /* 0x000000ac44097824 */ /* 0x000fc600078e02ff */
[----:B------:R-:W-:Y:S01]  /*3020*/  LEA.HI.X.SX32 R35, R8, R0, 0x1, P3 ;  /* 0x0000000008237211 */ /* 0x000fe200018f0eff */
[----:B-1----:R-:W-:-:S04]  /*3030*/  VIADD R4, R70, 0xffffffa6 ;  /* 0xffffffa646047836 */ /* 0x002fc80000000000 */
[----:B------:R-:W-:Y:S01]  /*3040*/  @!P0 IMAD.MOV.U32 R5, RZ, RZ, R35 ;  /* 0x000000ffff058224 */ /* 0x000fe200078e0023 */
[----:B------:R-:W-:Y:S01]  /*3050*/  ISETP.GE.U32.AND P3, PT, R4, 0x7fffff27, PT ;  /* 0x7fffff270400780c */ /* 0x000fe20003f66070 */
[----:B------:R-:W-:Y:S01]  /*3060*/  @!P0 IMAD.MOV.U32 R4, RZ, RZ, R10 ;  /* 0x000000ffff048224 */ /* 0x000fe200078e000a */
[----:B------:R0:W-:Y:S04]  /*3070*/  STL [R1+0x20c], R10 ;  /* 0x00020c0a01007387 */ /* 0x0001e80000100800 */
[----:B------:R1:W2:Y:S01]  /*3080*/  @!P0 LDG.E.U16 R113, desc[UR20][R4.64] ;  /* 0x0000001404718981 */ /* 0x0002a2000c1e1500 */
[----:B0-----:R-:W-:-:S03]  /*3090*/  IADD3 R10, P6, PT, R9, R2, RZ ;  /* 0x00000002090a7210 */ /* 0x001fc60007fde0ff */
[----:B------:R0:W-:Y:S01]  /*30a0*/  STL [R1+0x208], R35 ;  /* 0x0002082301007387 */ /* 0x0001e20000100800 */
[----:B-1----:R-:W-:Y:S02]  /*30b0*/  IMAD R4, R68, 0xae, RZ ;  /* 0x000000ae44047824 */ /* 0x002fe400078e02ff */
[----:B------:R-:W-:Y:S01]  /*30c0*/  VIADD R8, R70, 0xfffffff5 ;  /* 0xfffffff546087836 */ /* 0x000fe20000000000 */
[----:B0-----:R-:W-:Y:S02]  /*30d0*/  LEA.HI.X.SX32 R35, R7, R0, 0x1, P6 ;  /* 0x0000000007237211 */ /* 0x001fe400030f0eff */
[----:B------:R-:W-:Y:S01]  /*30e0*/  IADD3 R76, P6, PT, R4, R2, RZ ;  /* 0x00000002044c7210 */ /* 0x000fe20007fde0ff */
[----:B------:R-:W-:Y:S02]  /*30f0*/  @!P2 IMAD.MOV.U32 R4, RZ, RZ, R10 ;  /* 0x000000ffff04a224 */ /* 0x000fe400078e000a */
[----:B------:R-:W-:Y:S01]  /*3100*/  @!P2 IMAD.MOV.U32 R5, RZ, RZ, R35 ;  /* 0x000000ffff05a224 */ /* 0x000fe200078e0023 */
[----:B------:R-:W-:Y:S01]  /*3110*/  ISETP.GE.U32.AND P0, PT, R8, 0x7fffff76, PT ;  /* 0x7fffff760800780c */ /* 0x000fe20003f06070 */
[----:B------:R-:W-:-:S02]  /*3120*/  VIADD R7, R70, 0xfffffff4 ;  /* 0xfffffff446077836 */ /* 0x000fc40000000000 */
[C---:B------:R-:W-:Y:S01]  /*3130*/  IMAD R9, R68.reuse, 0x57, RZ ;  /* 0x0000005744097824 */ /* 0x040fe200078e02ff */
[----:B------:R0:W2:Y:S01]  /*3140*/  @!P2 LDG.E.U16 R112, desc[UR20][R4.64] ;  /* 0x000000140470a981 */ /* 0x0000a2000c1e1500 */
[C---:B------:R-:W-:Y:S01]  /*3150*/  IMAD R8, R68.reuse, 0xb0, RZ ;  /* 0x000000b044087824 */ /* 0x040fe200078e02ff */
[----:B------:R-:W-:Y:S01]  /*3160*/  ISETP.GE.U32.AND P2, PT, R7, 0x7fffff75, PT ;  /* 0x7fffff750700780c */ /* 0x000fe20003f46070 */
[----:B------:R-:W-:Y:S01]  /*3170*/  IMAD R7, R68, 0x58, RZ ;  /* 0x0000005844077824 */ /* 0x000fe200078e02ff */
[----:B------:R-:W-:Y:S01]  /*3180*/  LEA.HI.X.SX32 R9, R9, R0, 0x1, P6 ;  /* 0x0000000009097211 */ /* 0x000fe200030f0eff */
[----:B------:R1:W-:Y:S04]  /*3190*/  STL [R1+0x364], R10 ;  /* 0x0003640a01007387 */ /* 0x0003e80000100800 */
[----:B------:R3:W-:Y:S01]  /*31a0*/  STL [R1+0x360], R35 ;  /* 0x0003602301007387 */ /* 0x0007e20000100800 */
[----:B0-----:R-:W-:-:S02]  /*31b0*/  @!P5 IMAD.MOV.U32 R4, RZ, RZ, R76 ;  /* 0x000000ffff04d224 */ /* 0x001fc400078e004c */
[----:B------:R-:W-:Y:S01]  /*31c0*/  @!P5 IMAD.MOV.U32 R5, RZ, RZ, R9 ;  /* 0x000000ffff05d224 */ /* 0x000fe200078e0009 */
[----:B-1----:R-:W-:Y:S01]  /*31d0*/  IADD3 R10, P6, PT, R8, R2, RZ ;  /* 0x00000002080a7210 */ /* 0x002fe20007fde0ff */
[----:B------:R-:W-:Y:S01]  /*31e0*/  STL [R1+0x36c], R76 ;  /* 0x00036c4c01007387 */ /* 0x000fe20000100800 */
[----:B------:R-:W-:Y:S02]  /*31f0*/  VIADD R8, R70, 0xffffffd3 ;  /* 0xffffffd346087836 */ /* 0x000fe40000000000 */
[----:B---3--:R-:W-:Y:S01]  /*3200*/  LEA.HI.X.SX32 R35, R7, R0, 0x1, P6 ;  /* 0x0000000007237211 */ /* 0x008fe200030f0eff */
[----:B------:R0:W-:Y:S04]  /*3210*/  STL [R1+0x368], R9 ;  /* 0x0003680901007387 */ /* 0x0001e80000100800 */
[----:B------:R1:W3:Y:S01]  /*3220*/  @!P5 LDG.E.U16 R47, desc[UR20][R4.64] ;  /* 0x00000014042fd981 */ /* 0x0002e2000c1e1500 */
[----:B------:R-:W-:Y:S01]  /*3230*/  ISETP.GE.U32.AND P5, PT, R8, 0x7fffff54, PT ;  /* 0x7fffff540800780c */ /* 0x000fe20003fa6070 */
[----:B------:R-:W-:-:S02]  /*3240*/  IMAD R8, R68, 0x59, RZ ;  /* 0x0000005944087824 */ /* 0x000fc400078e02ff */
[----:B0-----:R-:W-:Y:S02]  /*3250*/  IMAD R9, R68, 0xb2, RZ ;  /* 0x000000b244097824 */ /* 0x001fe400078e02ff */
[----:B-1----:R-:W-:Y:S02]  /*3260*/  @!P4 IMAD.MOV.U32 R4, RZ, RZ, R10 ;  /* 0x000000ffff04c224 */ /* 0x002fe400078e000a */
[----:B------:R-:W-:Y:S01]  /*3270*/  @!P4 IMAD.MOV.U32 R5, RZ, RZ, R35 ;  /* 0x000000ffff05c224 */ /* 0x000fe200078e0023 */
[----:B------:R-:W-:Y:S01]  /*3280*/  IADD3 R9, P6, PT, R9, R2, RZ ;  /* 0x0000000209097210 */ /* 0x000fe20007fde0ff */
[----:B------:R0:W-:Y:S04]  /*3290*/  STL [R1+0x374], R10 ;  /* 0x0003740a01007387 */ /* 0x0001e80000100800 */
[----:B------:R1:W-:Y:S04]  /*32a0*/  STL [R1+0x370], R35 ;  /* 0x0003702301007387 */ /* 0x0003e80000100800 */
[----:B------:R5:W2:Y:S01]  /*32b0*/  @!P4 LDG.E.U16 R82, desc[UR20][R4.64] ;  /* 0x000000140452c981 */ /* 0x000aa2000c1e1500 */
[----:B0-----:R-:W-:-:S02]  /*32c0*/  LEA.HI.X.SX32 R10, R8, R0, 0x1, P6 ;  /* 0x00000000080a7211 */ /* 0x001fc400030f0eff */
[----:B-1----:R-:W-:Y:S01]  /*32d0*/  IADD3 R35, P4, PT, R6, R2, RZ ;  /* 0x0000000206237210 */ /* 0x002fe20007f9e0ff */
[C---:B-----5:R-:W-:Y:S02]  /*32e0*/  VIADD R5, R70.reuse, 0xffffffd2 ;  /* 0xffffffd246057836 */ /* 0x060fe40000000000 */
[----:B------:R-:W-:Y:S01]  /*32f0*/  VIADD R4, R70, 0xffffffa5 ;  /* 0xffffffa546047836 */ /* 0x000fe20000000000 */
[----:B------:R-:W-:Y:S02]  /*3300*/  LEA.HI.X.SX32 R76, R3, R0, 0x1, P4 ;  /* 0x00000000034c7211 */ /* 0x000fe400020f0eff */
[----:B------:R-:W-:Y:S01]  /*3310*/  ISETP.GE.U32.AND P4, PT, R5, 0x7fffff53, PT ;  /* 0x7fffff530500780c */ /* 0x000fe20003f86070 */
[----:B------:R-:W-:Y:S01]  /*3320*/  @!P3 IMAD.MOV.U32 R5, RZ, RZ, R10 ;  /* 0x000000ffff05b224 */ /* 0x000fe200078e000a */
[----:B------:R-:W-:Y:S01]  /*3330*/  ISETP.GE.U32.AND P6, PT, R4, 0x7fffff26, PT ;  /* 0x7fffff260400780c */ /* 0x000fe20003fc6070 */
[----:B------:R-:W-:Y:S02]  /*3340*/  @!P3 IMAD.MOV.U32 R4, RZ, RZ, R9 ;  /* 0x000000ffff04b224 */ /* 0x000fe400078e0009 */
[C---:B------:R-:W-:Y:S01]  /*3350*/  IMAD R3, R68.reuse, 0x16, RZ ;  /* 0x0000001644037824 */ /* 0x040fe200078e02ff */
[----:B------:R0:W-:Y:S04]  /*3360*/  STL [R1+0x37c], R9 ;  /* 0x00037c0901007387 */ /* 0x0001e80000100800 */
[----:B------:R1:W5:Y:S04]  /*3370*/  @!P3 LDG.E.U16 R48, desc[UR20][R4.64] ;  /* 0x000000140430b981 */ /* 0x000368000c1e1500 */
[----:B------:R-:W-:Y:S01]  /*3380*/  STL [R1+0x84], R35 ;  /* 0x0000842301007387 */ /* 0x000fe20000100800 */
[----:B0-----:R-:W-:Y:S01]  /*3390*/  IADD3 R9, P3, PT, R3, R2, RZ ;  /* 0x0000000203097210 */ /* 0x001fe20007f7e0ff */
[----:B-1----:R-:W-:-:S02]  /*33a0*/  IMAD R4, R68, 0xb, RZ ;  /* 0x0000000b44047824 */ /* 0x002fc400078e02ff */
[----:B------:R0:W-:Y:S01]  /*33b0*/  STL [R1+0x378], R10 ;  /* 0x0003780a01007387 */ /* 0x0001e20000100800 */
[----:B------:R-:W-:Y:S02]  /*33c0*/  @!P0 IMAD.MOV.U32 R5, RZ, RZ, R76 ;  /* 0x000000ffff058224 */ /* 0x000fe400078e004c */
[----:B------:R-:W-:Y:S01]  /*33d0*/  VIADD R6, R70, 0xffffffa4 ;  /* 0xffffffa446067836 */ /* 0x000fe20000000000 */
[----:B0-----:R-:W-:Y:S01]  /*33e0*/  LEA.HI.X.SX32 R10, R4, R0, 0x1, P3 ;  /* 0x00000000040a7211 */ /* 0x001fe200018f0eff */
[----:B------:R-:W-:Y:S02]  /*33f0*/  @!P0 IMAD.MOV.U32 R4, RZ, RZ, R35 ;  /* 0x000000ffff048224 */ /* 0x000fe400078e0023 */
[----:B------:R-:W-:-:S03]  /*3400*/  VIADD R8, R70, 0xffffffe9 ;  /* 0xffffffe946087836 */ /* 0x000fc60000000000 */
[----:B------:R0:W2:Y:S01]  /*3410*/  @!P0 LDG.E.U16 R111, desc[UR20][R4.64] ;  /* 0x00000014046f8981 */ /* 0x0000a2000c1e1500 */
[----:B------:R-:W-:Y:S01]  /*3420*/  ISETP.GE.U32.AND P0, PT, R6, 0x7fffff25, PT ;  /* 0x7fffff250600780c */ /* 0x000fe20003f06070 */
[----:B------:R-:W-:Y:S01]  /*3430*/  IMAD R6, R68, 0x2c, RZ ;  /* 0x0000002c44067824 */ /* 0x000fe200078e02ff */
[----:B------:R-:W-:Y:S01]  /*3440*/  IADD3 R35, P3, PT, R7, R2, RZ ;  /* 0x0000000207237210 */ /* 0x000fe20007f7e0ff */
[----:B0-----:R-:W-:Y:S02]  /*3450*/  @!P2 IMAD.MOV.U32 R4, RZ, RZ, R9 ;  /* 0x000000ffff04a224 */ /* 0x001fe400078e0009 */
[----:B------:R-:W-:Y:S01]  /*3460*/  @!P2 IMAD.MOV.U32 R5, RZ, RZ, R10 ;  /* 0x000000ffff05a224 */ /* 0x000fe200078e000a */
[----:B------:R0:W-:Y:S04]  /*3470*/  STL [R1+0x80], R76 ;  /* 0x0000804c01007387 */ /* 0x0001e80000100800 */
[----:B------:R1:W2:Y:S01]  /*3480*/  @!P2 LDG.E.U16 R84, desc[UR20][R4.64] ;  /* 0x000000140454a981 */ /* 0x0002a2000c1e1500 */
[----:B------:R-:W-:Y:S01]  /*3490*/  ISETP.GE.U32.AND P2, PT, R8, 0x7fffff6a, PT ;  /* 0x7fffff6a0800780c */ /* 0x000fe20003f46070 */
[----:B------:R-:W-:-:S02]  /*34a0*/  IMAD R8, R68, 0x5a, RZ ;  /* 0x0000005a44087824 */ /* 0x000fc400078e02ff */
[----:B------:R-:W-:Y:S01]  /*34b0*/  STL [R1+0x8c], R9 ;  /* 0x00008c0901007387 */ /* 0x000fe20000100800 */
[----:B0-----:R-:W-:-:S03]  /*34c0*/  LEA.HI.X.SX32 R76, R6, R0, 0x1, P3 ;  /* 0x00000000064c7211 */ /* 0x001fc600018f0eff */
[----:B------:R0:W-:Y:S01]  /*34d0*/  STL [R1+0x88], R10 ;  /* 0x0000880a01007387 */ /* 0x0001e20000100800 */
[----:B------:R-:W-:Y:S01]  /*34e0*/  IADD3 R85, P3, PT, R8, R2, RZ ;  /* 0x0000000208557210 */ /* 0x000fe20007f7e0ff */
[C---:B------:R-:W-:Y:S02]  /*34f0*/  IMAD R7, R68.reuse, 0xb4, RZ ;  /* 0x000000b444077824 */ /* 0x040fe400078e02ff */
[----:B-1----:R-:W-:Y:S02]  /*3500*/  @!P5 IMAD.MOV.U32 R4, RZ, RZ, R35 ;  /* 0x000000ffff04d224 */ /* 0x002fe400078e0023 */
[----:B------:R-:W-:Y:S02]  /*3510*/  @!P5 IMAD.MOV.U32 R5, RZ, RZ, R76 ;  /* 0x000000ffff05d224 */ /* 0x000fe400078e004c */
[----:B0-----:R-:W-:Y:S01]  /*3520*/  IMAD R10, R68, 0x2d, RZ ;  /* 0x0000002d440a7824 */ /* 0x001fe200078e02ff */
[----:B------:R0:W-:Y:S04]  /*3530*/  STL [R1+0x214], R35 ;  /* 0x0002142301007387 */ /* 0x0001e80000100800 */
[----:B------:R-:W-:Y:S01]  /*3540*/  LEA.HI.X.SX32 R88, R10, R0, 0x1, P3 ;  /* 0x000000000a587211 */ /* 0x000fe200018f0eff */
[----:B------:R1:W2:Y:S01]  /*3550*/  @!P5 LDG.E.U16 R110, desc[UR20][R4.64] ;  /* 0x00000014046ed981 */ /* 0x0002a2000c1e1500 */
[----:B0-----:R-:W-:-:S03]  /*3560*/  IADD3 R35, P3, PT, R7, R2, RZ ;  /* 0x0000000207237210 */ /* 0x001fc60007f7e0ff */
[----:B------:R0:W-:Y:S01]  /*3570*/  STL [R1+0x210], R76 ;  /* 0x0002104c01007387 */ /* 0x0001e20000100800 */
[----:B-1----:R-:W-:Y:S02]  /*3580*/  @!P4 IMAD.MOV.U32 R4, RZ, RZ, R85 ;  /* 0x000000ffff04c224 */ /* 0x002fe400078e0055 */
[----:B------:R-:W-:Y:S01]  /*3590*/  @!P4 IMAD.MOV.U32 R5, RZ, RZ, R88 ;  /* 0x000000ffff05c224 */ /* 0x000fe200078e0058 */
[----:B0-----:R-:W-:Y:S01]  /*35a0*/  LEA.HI.X.SX32 R76, R8, R0, 0x1, P3 ;  /* 0x00000000084c7211 */ /* 0x001fe200018f0eff */
[----:B------:R-:W-:-:S03]  /*35b0*/  VIADD R7, R70, 0xffffffa3 ;  /* 0xffffffa346077836 */ /* 0x000fc60000000000 */
[----:B------:R0:W2:Y:S01]  /*35c0*/  @!P4 LDG.E.U16 R26, desc[UR20][R4.64] ;  /* 0x00000014041ac981 */ /* 0x0000a2000c1e1500 */
[----:B------:R-:W-:Y:S02]  /*35d0*/  IMAD R8, R68, 0xb6, RZ ;  /* 0x000000b644087824 */ /* 0x000fe400078e02ff */
[----:B------:R-:W-:Y:S01]  /*35e0*/  VIADD R9, R70, 0xffffffe8 ;  /* 0xffffffe846097836 */ /* 0x000fe20000000000 */
[----:B------:R-:W-:Y:S01]  /*35f0*/  ISETP.GE.U32.AND P3, PT, R7, 0x7fffff24, PT ;  /* 0x7fffff240700780c */ /* 0x000fe20003f66070 */
[----:B------:R-:W-:Y:S02]  /*3600*/  IMAD R7, R68, 0x5b, RZ ;  /* 0x0000005b44077824 */ /* 0x000fe400078e02ff */
[----:B0-----:R-:W-:Y:S02]  /*3610*/  @!P6 IMAD.MOV.U32 R4, RZ, RZ, R35 ;  /* 0x000000ffff04e224 */ /* 0x001fe400078e0023 */
[----:B------:R-:W-:Y:S01]  /*3620*/  @!P6 IMAD.MOV.U32 R5, RZ, RZ, R76 ;  /* 0x000000ffff05e224 */ /* 0x000fe200078e004c */
[----:B------:R-:W-:Y:S04]  /*3630*/  STL [R1+0x21c], R85 ;  /* 0x00021c5501007387 */ /* 0x000fe80000100800 */
[----:B------:R0:W2:Y:S01]  /*3640*/  @!P6 LDG.E.U16 R109, desc[UR20][R4.64] ;  /* 0x00000014046de981 */ /* 0x0000a2000c1e1500 */
[----:B------:R-:W-:-:S03]  /*3650*/  IADD3 R8, P6, PT, R8, R2, RZ ;  /* 0x0000000208087210 */ /* 0x000fc60007fde0ff */
[----:B------:R-:W-:Y:S01]  /*3660*/  STL [R1+0x218], R88 ;  /* 0x0002185801007387 */ /* 0x000fe20000100800 */
[----:B------:R-:W-:-:S03]  /*3670*/  ISETP.GE.U32.AND P5, PT, R9, 0x7fffff69, PT ;  /* 0x7fffff690900780c */ /* 0x000fc60003fa6070 */
[----:B------:R1:W-:Y:S01]  /*3680*/  STL [R1+0x384], R35 ;  /* 0x0003842301007387 */ /* 0x0003e20000100800 */
[----:B------:R-:W-:Y:S01]  /*3690*/  LEA.HI.X.SX32 R9, R7, R0, 0x1, P6 ;  /* 0x0000000007097211 */ /* 0x000fe200030f0eff */
[C---:B0-----:R-:W-:Y:S02]  /*36a0*/  VIADD R4, R70.reuse, 0xffffffa2 ;  /* 0xffffffa246047836 */ /* 0x041fe40000000000 */
[----:B------:R-:W-:Y:S01]  /*36b0*/  VIADD R5, R70, 0xffffffd1 ;  /* 0xffffffd146057836 */ /* 0x000fe20000000000 */
[----:B------:R0:W-:Y:S01]  /*36c0*/  STL [R1+0x380], R76 ;  /* 0x0003804c01007387 */ /* 0x0001e20000100800 */
[----:B-1----:R-:W-:-:S03]  /*36d0*/  IADD3 R35, P4, PT, R6, R2, RZ ;  /* 0x0000000206237210 */ /* 0x002fc60007f9e0ff */
[----:B------:R-:W-:Y:S01]  /*36e0*/  ISETP.GE.U32.AND P6, PT, R5, 0x7fffff52, PT ;  /* 0x7fffff520500780c */ /* 0x000fe20003fc6070 */
[----:B------:R-:W-:Y:S01]  /*36f0*/  @!P0 IMAD.MOV.U32 R5, RZ, RZ, R9 ;  /* 0x000000ffff058224 */ /* 0x000fe200078e0009 */
[----:B0-----:R-:W-:Y:S02]  /*3700*/  LEA.HI.X.SX32 R76, R3, R0, 0x1, P4 ;  /* 0x00000000034c7211 */ /* 0x001fe400020f0eff */
[----:B------:R-:W-:Y:S01]  /*3710*/  ISETP.GE.U32.AND P4, PT, R4, 0x7fffff23, PT ;  /* 0x7fffff230400780c */ /* 0x000fe20003f86070 */
[----:B------:R-:W-:Y:S02]  /*3720*/  @!P0 IMAD.MOV.U32 R4, RZ, RZ, R8 ;  /* 0x000000ffff048224 */ /* 0x000fe400078e0008 */
[C---:B------:R-:W-:Y:S01]  /*3730*/  IMAD R6, R68.reuse, 0x2e, RZ ;  /* 0x0000002e44067824 */ /* 0x040fe200078e02ff */
[----:B------:R-:W-:Y:S01]  /*3740*/  STL [R1+0x38c], R8 ;  /* 0x00038c0801007387 */ /* 0x000fe20000100800 */
[----:B------:R-:W-:-:S03]  /*3750*/  IMAD R7, R68, 0x17, RZ ;  /* 0x0000001744077824 */ /* 0x000fc600078e02ff */
[----:B------:R-:W-:Y:S04]  /*3760*/  STL [R1+0xe4], R35 ;  /* 0x0000e42301007387 */ /* 0x000fe80000100800 */
[----:B------:R0:W-:Y:S04]  /*3770*/  STL [R1+0x388], R9 ;  /* 0x0003880901007387 */ /* 0x0001e80000100800 */
[----:B------:R1:W2:Y:S01]  /*3780*/  @!P0 LDG.E.U16 R49, desc[UR20][R4.64] ;  /* 0x0000001404318981 */ /* 0x0002a2000c1e1500 */
[----:B0-----:R-:W-:-:S03]  /*3790*/  IADD3 R9, P0, PT, R6, R2, RZ ;  /* 0x0000000206097210 */ /* 0x001fc60007f1e0ff */
[----:B------:R0:W-:Y:S01]  /*37a0*/  STL [R1+0xe0], R76 ;  /* 0x0000e04c01007387 */ /* 0x0001e20000100800 */
[----:B-1----:R-:W-:Y:S02]  /*37b0*/  @!P2 IMAD.MOV.U32 R4, RZ, RZ, R35 ;  /* 0x000000ffff04a224 */ /* 0x002fe400078e0023 */
[----:B------:R-:W-:Y:S01]  /*37c0*/  @!P2 IMAD.MOV.U32 R5, RZ, RZ, R76 ;  /* 0x000000ffff05a224 */ /* 0x000fe200078e004c */
[----:B------:R-:W-:Y:S01]  /*37d0*/  PRMT R15, RZ, 0x7610, R15 ;  /* 0x00007610ff0f7816 */ /* 0x000fe2000000000f */
[----:B------:R-:W-:Y:S01]  /*37e0*/  VIADD R3, R70, 0xffffffd0 ;  /* 0xffffffd046037836 */ /* 0x000fe20000000000 */
[----:B0-----:R-:W-:Y:S02]  /*37f0*/  LEA.HI.X.SX32 R76, R7, R0, 0x1, P0 ;  /* 0x00000000074c7211 */ /* 0x001fe400000f0eff */
[----:B------:R0:W2:Y:S01]  /*3800*/  @!P2 LDG.E.U16 R108, desc[UR20][R4.64] ;  /* 0x00000014046ca981 */ /* 0x0000a2000c1e1500 */
[C---:B------:R-:W-:Y:S01]  /*3810*/  IMAD R7, R68.reuse, 0xb8, RZ ;  /* 0x000000b844077824 */ /* 0x040fe200078e02ff */
[----:B------:R-:W-:Y:S01]  /*3820*/  ISETP.GE.U32.AND P2, PT, R3, 0x7fffff51, PT ;  /* 0x7fffff510300780c */ /* 0x000fe20003f46070 */
[----:B------:R-:W-:-:S02]  /*3830*/  IMAD R3, R68, 0x5c, RZ ;  /* 0x0000005c44037824 */ /* 0x000fc400078e02ff */
[----:B0-----:R-:W-:Y:S02]  /*3840*/  @!P5 IMAD.MOV.U32 R4, RZ, RZ, R9 ;  /* 0x000000ffff04d224 */ /* 0x001fe400078e0009 */
[----:B------:R-:W-:Y:S01]  /*3850*/  @!P5 IMAD.MOV.U32 R5, RZ, RZ, R76 ;  /* 0x000000ffff05d224 */ /* 0x000fe200078e004c */
[----:B------:R-:W-:-:S04]  /*3860*/  IADD3 R35, P0, PT, R3, R2, RZ ;  /* 0x0000000203237210 */ /* 0x000fc80007f1e0ff */
[----:B------:R0:W2:Y:S01]  /*3870*/  @!P5 LDG.E.U16 R15, desc[UR20][R4.64] ;  /* 0x00000014040fd981 */ /* 0x0000a2000c1e1500 */
[----:B------:R-:W-:Y:S01]  /*3880*/  IADD3 R85, P5, PT, R7, R2, RZ ;  /* 0x0000000207557210 */ /* 0x000fe20007fbe0ff */
[----:B------:R-:W-:Y:S02]  /*3890*/  VIADD R8, R70, 0xffffffa1 ;  /* 0xffffffa146087836 */ /* 0x000fe40000000000 */
[----:B------:R1:W-:Y:S01]  /*38a0*/  STL [R1+0xec], R9 ;  /* 0x0000ec0901007387 */ /* 0x0003e20000100800 */
[----:B------:R-:W-:Y:S01]  /*38b0*/  LEA.HI.X.SX32 R3, R3, R0, 0x1, P5 ;  /* 0x0000000003037211 */ /* 0x000fe200028f0eff */
[C---:B------:R-:W-:Y:S02]  /*38c0*/  IMAD R7, R68.reuse, 0x5d, RZ ;  /* 0x0000005d44077824 */ /* 0x040fe400078e02ff */
[----:B0-----:R-:W-:Y:S01]  /*38d0*/  IMAD R4, R68, 0xba, RZ ;  /* 0x000000ba44047824 */ /* 0x001fe200078e02ff */
[----:B------:R0:W-:Y:S01]  /*38e0*/  STL [R1+0xe8], R76 ;  /* 0x0000e84c01007387 */ /* 0x0001e20000100800 */
[----:B------:R-:W-:-:S03]  /*38f0*/  @!P3 IMAD.MOV.U32 R5, RZ, RZ, R3 ;  /* 0x000000ffff05b224 */ /* 0x000fc600078e0003 */
[----:B-1----:R-:W-:Y:S01]  /*3900*/  IADD3 R9, P5, PT, R4, R2, RZ ;  /* 0x0000000204097210 */ /* 0x002fe20007fbe0ff */
[----:B------:R-:W-:Y:S01]  /*3910*/  @!P3 IMAD.MOV.U32 R4, RZ, RZ, R85 ;  /* 0x000000ffff04b224 */ /* 0x000fe200078e0055 */
[----:B0-----:R-:W-:-:S04]  /*3920*/  LEA.HI.X.SX32 R76, R6, R0, 0x1, P0 ;  /* 0x00000000064c7211 */ /* 0x001fc800000f0eff */
[----:B------:R0:W2:Y:S01]  /*3930*/  @!P3 LDG.E.U16 R83, desc[UR20][R4.64] ;  /* 0x000000140453b981 */ /* 0x0000a2000c1e1500 */
[----:B------:R-:W-:Y:S02]  /*3940*/  ISETP.GE.U32.AND P0, PT, R8, 0x7fffff22, PT ;  /* 0x7fffff220800780c */ /* 0x000fe40003f06070 */
[----:B------:R-:W-:Y:S01]  /*3950*/  LEA.HI.X.SX32 R8, R7, R0, 0x1, P5 ;  /* 0x0000000007087211 */ /* 0x000fe200028f0eff */
[----:B------:R-:W-:Y:S01]  /*3960*/  STL [R1+0x224], R35 ;  /* 0x0002242301007387 */ /* 0x000fe20000100800 */
[----:B------:R-:W-:-:S03]  /*3970*/  VIADD R6, R70, 0xffffffa0 ;  /* 0xffffffa046067836 */ /* 0x000fc60000000000 */
[----:B------:R-:W-:Y:S01]  /*3980*/  STL [R1+0x394], R85 ;  /* 0x0003945501007387 */ /* 0x000fe20000100800 */
[----:B0-----:R-:W-:Y:S02]  /*3990*/  @!P4 IMAD.MOV.U32 R4, RZ, RZ, R9 ;  /* 0x000000ffff04c224 */ /* 0x001fe400078e0009 */
[----:B------:R-:W-:Y:S01]  /*39a0*/  @!P4 IMAD.MOV.U32 R5, RZ, RZ, R8 ;  /* 0x000000ffff05c224 */ /* 0x000fe200078e0008 */
[----:B------:R-:W-:Y:S01]  /*39b0*/  STL [R1+0x220], R76 ;  /* 0x0002204c01007387 */ /* 0x000fe20000100800 */
[----:B------:R-:W-:-:S03]  /*39c0*/  IMAD R7, R68, 0x5e, RZ ;  /* 0x0000005e44077824 */ /* 0x000fc600078e02ff */
[----:B------:R0:W-:Y:S01]  /*39d0*/  STL [R1+0x390], R3 ;  /* 0x0003900301007387 */ /* 0x0001e20000100800 */
[----:B------:R-:W-:-:S03]  /*39e0*/  ISETP.GE.U32.AND P3, PT, R6, 0x7fffff21, PT ;  /* 0x7fffff210600780c */ /* 0x000fc60003f66070 */
[----:B------:R1:W2:Y:S01]  /*39f0*/  @!P4 LDG.E.U16 R50, desc[UR20][R4.64] ;  /* 0x000000140432c981 */ /* 0x0002a2000c1e1500 */
[----:B------:R-:W-:Y:S02]  /*3a00*/  IMAD R6, R68, 0x2f, RZ ;  /* 0x0000002f44067824 */ /* 0x000fe400078e02ff */
[----:B0-----:R-:W-:Y:S01]  /*3a10*/  VIADD R3, R70, 0xffffff9f ;  /* 0xffffff9f46037836 */ /* 0x001fe20000000000 */
[----:B------:R0:W-:Y:S01]  /*3a20*/  STL [R1+0x39c], R9 ;  /* 0x00039c0901007387 */ /* 0x0001e20000100800 */
[----:B-1----:R-:W-:Y:S02]  /*3a30*/  @!P6 IMAD.MOV.U32 R4, RZ, RZ, R35 ;  /* 0x000000ffff04e224 */ /* 0x002fe400078e0023 */
[----:B------:R-:W-:Y:S01]  /*3a40*/  @!P6 IMAD.MOV.U32 R5, RZ, RZ, R76 ;  /* 0x000000ffff05e224 */ /* 0x000fe200078e004c */
[----:B------:R-:W-:Y:S01]  /*3a50*/  ISETP.GE.U32.AND P5, PT, R3, 0x7fffff20, PT ;  /* 0x7fffff200300780c */ /* 0x000fe20003fa6070 */
[----:B------:R-:W-:Y:S01]  /*3a60*/  IMAD R3, R68, 0xbc, RZ ;  /* 0x000000bc44037824 */ /* 0x000fe200078e02ff */
[----:B0-----:R-:W-:-:S02]  /*3a70*/  IADD3 R9, P4, PT, R7, R2, RZ ;  /* 0x0000000207097210 */ /* 0x001fc40007f9e0ff */
[----:B------:R0:W2:Y:S02]  /*3a80*/  @!P6 LDG.E.U16 R107, desc[UR20][R4.64] ;  /* 0x00000014046be981 */ /* 0x0000a4000c1e1500 */
[----:B------:R-:W-:Y:S02]  /*3a90*/  LEA.HI.X.SX32 R35, R6, R0, 0x1, P4 ;  /* 0x0000000006237211 */ /* 0x000fe400020f0eff */
[----:B------:R1:W-:Y:S01]  /*3aa0*/  STL [R1+0x398], R8 ;  /* 0x0003980801007387 */ /* 0x0003e20000100800 */
[----:B0-----:R-:W-:-:S03]  /*3ab0*/  VIADD R4, R70, 0xffffff9e ;  /* 0xffffff9e46047836 */ /* 0x001fc60000000000 */
[----:B------:R0:W-:Y:S01]  /*3ac0*/  STL [R1+0x22c], R9 ;  /* 0x00022c0901007387 */ /* 0x0001e20000100800 */
[----:B-1----:R-:W-:Y:S01]  /*3ad0*/  IADD3 R8, P6, PT, R3, R2, RZ ;  /* 0x0000000203087210 */ /* 0x002fe20007fde0ff */
[----:B------:R-:W-:Y:S01]  /*3ae0*/  IMAD R3, R68, 0xbe, RZ ;  /* 0x000000be44037824 */ /* 0x000fe200078e02ff */
[----:B------:R-:W-:Y:S01]  /*3af0*/  ISETP.GE.U32.AND P4, PT, R4, 0x7fffff1f, PT ;  /* 0x7fffff1f0400780c */ /* 0x000fe20003f86070 */
[----:B------:R-:W-:Y:S02]  /*3b00*/  @!P2 IMAD.MOV.U32 R4, RZ, RZ, R9 ;  /* 0x000000ffff04a224 */ /* 0x000fe400078e0009 */
[----:B------:R-:W-:Y:S01]  /*3b10*/  @!P2 IMAD.MOV.U32 R5, RZ, RZ, R35 ;  /* 0x000000ffff05a224 */ /* 0x000fe200078e0023 */
[----:B------:R1:W-:Y:S01]  /*3b20*/  STL [R1+0x228], R35 ;  /* 0x0002282301007387 */ /* 0x0003e20000100800 */
[----:B------:R-:W-:Y:S01]  /*3b30*/  VIADD R6, R70, 0xffffff9d ;  /* 0xffffff9d46067836 */ /* 0x000fe20000000000 */
[----:B0-----:R-:W-:Y:S01]  /*3b40*/  LEA.HI.X.SX32 R9, R7, R0, 0x1, P6 ;  /* 0x0000000007097211 */ /* 0x001fe200030f0eff */
[----:B------:R-:W-:Y:S01]  /*3b50*/  IMAD R7, R68, 0x5f, RZ ;  /* 0x0000005f44077824 */ /* 0x000fe200078e02ff */
[----:B------:R0:W2:Y:S02]  /*3b60*/  @!P2 LDG.E.U16 R27, desc[UR20][R4.64] ;  /* 0x00000014041ba981 */ /* 0x0000a4000c1e1500 */
[----:B------:R-:W-:-:S02]  /*3b70*/  ISETP.GE.U32.AND P2, PT, R6, 0x7fffff1e, PT ;  /* 0x7fffff1e0600780c */ /* 0x000fc40003f46070 */
[----:B-1----:R-:W-:Y:S01]  /*3b80*/  IADD3 R35, P6, PT, R3, R2, RZ ;  /* 0x0000000203237210 */ /* 0x002fe20007fde0ff */
[----:B------:R-:W-:Y:S01]  /*3b90*/  IMAD R3, R68, 0xc0, RZ ;  /* 0x000000c044037824 */ /* 0x000fe200078e02ff */
[----:B------:R1:W-:Y:S01]  /*3ba0*/  STL [R1+0x3a4], R8 ;  /* 0x0003a40801007387 */ /* 0x0003e20000100800 */
[----:B------:R-:W-:Y:S01]  /*3bb0*/  VIADD R6, R70, 0xffffff9c ;  /* 0xffffff9c46067836 */ /* 0x000fe20000000000 */
[----:B------:R-:W-:Y:S01]  /*3bc0*/  LEA.HI.X.SX32 R7, R7, R0, 0x1, P6 ;  /* 0x0000000007077211 */ /* 0x000fe200030f0eff */
[----:B0-----:R-:W-:Y:S01]  /*3bd0*/  @!P0 IMAD.MOV.U32 R4, RZ, RZ, R8 ;  /* 0x000000ffff048224 */ /* 0x001fe200078e0008 */
[----:B------:R0:W-:Y:S01]  /*3be0*/  STL [R1+0x3a0], R9 ;  /* 0x0003a00901007387 */ /* 0x0001e20000100800 */
[----:B------:R-:W-:Y:S01]  /*3bf0*/  @!P0 IMAD.MOV.U32 R5, RZ, RZ, R9 ;  /* 0x000000ffff058224 */ /* 0x000fe200078e0009 */
[----:B-1----:R-:W-:Y:S01]  /*3c00*/  IADD3 R8, P6, PT, R3, R2, RZ ;  /* 0x0000000203087210 */ /* 0x002fe20007fde0ff */
[----:B------:R-:W-:-:S03]  /*3c10*/  IMAD R3, R68, 0xc2, RZ ;  /* 0x000000c244037824 */ /* 0x000fc600078e02ff */
[----:B------:R1:W2:Y:S01]  /*3c20*/  @!P0 LDG.E.U16 R106, desc[UR20][R4.64] ;  /* 0x00000014046a8981 */ /* 0x0002a2000c1e1500 */
[----:B0-----:R-:W-:Y:S01]  /*3c30*/  IMAD R9, R68, 0x60, RZ ;  /* 0x0000006044097824 */ /* 0x001fe200078e02ff */
[----:B------:R-:W-:Y:S02]  /*3c40*/  ISETP.GE.U32.AND P0, PT, R6, 0x7fffff1d, PT ;  /* 0x7fffff1d0600780c */ /* 0x000fe40003f06070 */
[----:B------:R0:W-:Y:S01]  /*3c50*/  STL [R1+0x3ac], R35 ;  /* 0x0003ac2301007387 */ /* 0x0001e20000100800 */
[----:B------:R-:W-:-:S03]  /*3c60*/  VIADD R6, R70, 0xffffffce ;  /* 0xffffffce46067836 */ /* 0x000fc60000000000 */
[----:B------:R3:W-:Y:S01]  /*3c70*/  STL [R1+0x3a8], R7 ;  /* 0x0003a80701007387 */ /* 0x0007e20000100800 */
[----:B-1----:R-:W-:Y:S02]  /*3c80*/  @!P3 IMAD.MOV.U32 R4, RZ, RZ, R35 ;  /* 0x000000ffff04b224 */ /* 0x002fe400078e0023 */
[----:B------:R-:W-:Y:S01]  /*3c90*/  @!P3 IMAD.MOV.U32 R5, RZ, RZ, R7 ;  /* 0x000000ffff05b224 */ /* 0x000fe200078e0007 */
[----:B0-----:R-:W-:Y:S02]  /*3ca0*/  LEA.HI.X.SX32 R35, R9, R0, 0x1, P6 ;  /* 0x0000000009237211 */ /* 0x001fe400030f0eff */
[----:B------:R-:W-:Y:S01]  /*3cb0*/  IADD3 R76, P6, PT, R3, R2, RZ ;  /* 0x00000002034c7210 */ /* 0x000fe20007fde0ff */
[C---:B---3--:R-:W-:Y:S01]  /*3cc0*/  IMAD R7, R68.reuse, 0x61, RZ ;  /* 0x0000006144077824 */ /* 0x048fe200078e02ff */
[----:B------:R0:W3:Y:S01]  /*3cd0*/  @!P3 LDG.E.U16 R51, desc[UR20][R4.64] ;  /* 0x000000140433b981 */ /* 0x0000e2000c1e1500 */
[----:B------:R-:W-:Y:S01]  /*3ce0*/  IMAD R3, R68, 0xc4, RZ ;  /* 0x000000c444037824 */ /* 0x000fe200078e02ff */
[----:B------:R-:W-:Y:S01]  /*3cf0*/  ISETP.GE.U32.AND P3, PT, R6, 0x7fffff4f, PT ;  /* 0x7fffff4f0600780c */ /* 0x000fe20003f66070 */
[----:B------:R-:W-:Y:S01]  /*3d00*/  VIADD R6, R70, 0xffffffcf ;  /* 0xffffffcf46067836 */ /* 0x000fe20000000000 */
[----:B------:R1:W-:Y:S01]  /*3d10*/  STL [R1+0x3b4], R8 ;  /* 0x0003b40801007387 */ /* 0x0003e20000100800 */
[----:B------:R-:W-:-:S03]  /*3d20*/  LEA.HI.X.SX32 R7, R7, R0, 0x1, P6 ;  /* 0x0000000007077211 */ /* 0x000fc600030f0eff */
[----:B------:R4:W-:Y:S01]  /*3d30*/  STL [R1+0x3b0], R35 ;  /* 0x0003b02301007387 */ /* 0x0009e20000100800 */
[----:B0-----:R-:W-:Y:S02]  /*3d40*/  @!P5 IMAD.MOV.U32 R4, RZ, RZ, R8 ;  /* 0x000000ffff04d224 */ /* 0x001fe400078e0008 */
[----:B------:R-:W-:Y:S02]  /*3d50*/  @!P5 IMAD.MOV.U32 R5, RZ, RZ, R35 ;  /* 0x000000ffff05d224 */ /* 0x000fe400078e0023 */
[C---:B-1----:R-:W-:Y:S01]  /*3d60*/  IMAD R8, R68.reuse, 0x62, RZ ;  /* 0x0000006244087824 */ /* 0x042fe200078e02ff */
[----:B------:R0:W-:Y:S01]  /*3d70*/  STL [R1+0x3bc], R76 ;  /* 0x0003bc4c01007387 */ /* 0x0001e20000100800 */
[----:B----4-:R-:W-:Y:S01]  /*3d80*/  IADD3 R35, P6, PT, R3, R2, RZ ;  /* 0x0000000203237210 */ /* 0x010fe20007fde0ff */
[----:B------:R-:W-:Y:S02]  /*3d90*/  IMAD R3, R68, 0xc6, RZ ;  /* 0x000000c644037824 */ /* 0x000fe400078e02ff */
[----:B------:R1:W4:Y:S01]  /*3da0*/  @!P5 LDG.E.U16 R86, desc[UR20][R4.64] ;  /* 0x000000140456d981 */ /* 0x000322000c1e1500 */
[----:B------:R-:W-:Y:S01]  /*3db0*/  ISETP.GE.U32.AND P5, PT, R6, 0x7fffff50, PT ;  /* 0x7fffff500600780c */ /* 0x000fe20003fa6070 */
[----:B------:R-:W-:Y:S01]  /*3dc0*/  VIADD R6, R70, 0xffffffe7 ;  /* 0xffffffe746067836 */ /* 0x000fe20000000000 */
[----:B------:R-:W-:Y:S01]  /*3dd0*/  LEA.HI.X.SX32 R85, R8, R0, 0x1, P6 ;  /* 0x0000000008557211 */ /* 0x000fe200030f0eff */
[----:B------:R5:W-:Y:S01]  /*3de0*/  STL [R1+0x3b8], R7 ;  /* 0x0003b80701007387 */ /* 0x000be20000100800 */
[----:B-1----:R-:W-:-:S02]  /*3df0*/  @!P4 IMAD.MOV.U32 R4, RZ, RZ, R76 ;  /* 0x000000ffff04c224 */ /* 0x002fc400078e004c */
[----:B------:R-:W-:Y:S01]  /*3e00*/  @!P4 IMAD.MOV.U32 R5, RZ, RZ, R7 ;  /* 0x000000ffff05c224 */ /* 0x000fe200078e0007 */
[----:B0-----:R-:W-:Y:S01]  /*3e10*/  IADD3 R76, P6, PT, R3, R2, RZ ;  /* 0x00000002034c7210 */ /* 0x001fe20007fde0ff */
[----:B-----5:R-:W-:Y:S01]  /*3e20*/  IMAD R7, R68, 0x63, RZ ;  /* 0x0000006344077824 */ /* 0x020fe200078e02ff */
[----:B------:R-:W-:Y:S04]  /*3e30*/  STL [R1+0x3c4], R35 ;  /* 0x0003c42301007387 */ /* 0x000fe80000100800 */
[----:B------:R0:W4:Y:S01]  /*3e40*/  @!P4 LDG.E.U16 R52, desc[UR20][R4.64] ;  /* 0x000000140434c981 */ /* 0x000122000c1e1500 */
[----:B------:R-:W-:Y:S01]  /*3e50*/  ISETP.GE.U32.AND P4, PT, R6, 0x7fffff68, PT ;  /* 0x7fffff680600780c */ /* 0x000fe20003f86070 */
[----:B------:R-:W-:Y:S02]  /*3e60*/  VIADD R6, R70, 0xffffffe6 ;  /* 0xffffffe646067836 */ /* 0x000fe40000000000 */
[----:B------:R1:W-:Y:S01]  /*3e70*/  STL [R1+0x3c0], R85 ;  /* 0x0003c05501007387 */ /* 0x0003e20000100800 */
[----:B0-----:R-:W-:-:S02]  /*3e80*/  @!P2 IMAD.MOV.U32 R4, RZ, RZ, R35 ;  /* 0x000000ffff04a224 */ /* 0x001fc400078e0023 */
[----:B------:R-:W-:Y:S01]  /*3e90*/  @!P2 IMAD.MOV.U32 R5, RZ, RZ, R85 ;  /* 0x000000ffff05a224 */ /* 0x000fe200078e0055 */
[----:B-1----:R-:W-:Y:S01]  /*3ea0*/  LEA.HI.X.SX32 R85, R7, R0, 0x1, P6 ;  /* 0x0000000007557211 */ /* 0x002fe200030f0eff */
[----:B------:R-:W-:-:S03]  /*3eb0*/  VIADD R3, R70, 0xffffff9a ;  /* 0xffffff9a46037836 */ /* 0x000fc60000000000 */
[----:B------:R0:W5:Y:S01]  /*3ec0*/  @!P2 LDG.E.U16 R87, desc[UR20][R4.64] ;  /* 0x000000140457a981 */ /* 0x000162000c1e1500 */
[----:B------:R-:W-:Y:S01]  /*3ed0*/  ISETP.GE.U32.AND P2, PT, R6, 0x7fffff67, PT ;  /* 0x7fffff670600780c */ /* 0x000fe20003f46070 */
[----:B------:R-:W-:Y:S01]  /*3ee0*/  IMAD R6, R68, 0x31, RZ ;  /* 0x0000003144067824 */ /* 0x000fe200078e02ff */
[----:B------:R-:W-:Y:S01]  /*3ef0*/  IADD3 R35, P6, PT, R8, R2, RZ ;  /* 0x0000000208237210 */ /* 0x000fe20007fde0ff */
[----:B------:R1:W-:Y:S01]  /*3f00*/  STL [R1+0x3cc], R76 ;  /* 0x0003cc4c01007387 */ /* 0x0003e20000100800 */
[----:B0-----:R-:W-:Y:S02]  /*3f10*/  @!P0 IMAD.MOV.U32 R4, RZ, RZ, R76 ;  /* 0x000000ffff048224 */ /* 0x001fe400078e004c */
[----:B------:R-:W-:Y:S01]  /*3f20*/  @!P0 IMAD.MOV.U32 R5, RZ, RZ, R85 ;  /* 0x000000ffff058224 */ /* 0x000fe200078e0055 */
[----:B-1----:R-:W-:-:S04]  /*3f30*/  LEA.HI.X.SX32 R76, R6, R0, 0x1, P6 ;  /* 0x00000000064c7211 */ /* 0x002fc800030f0eff */
[----:B------:R0:W5:Y:S01]  /*3f40*/  @!P0 LDG.E.U16 R53, desc[UR20][R4.64] ;  /* 0x0000001404358981 */ /* 0x000162000c1e1500 */
[----:B------:R-:W-:Y:S01]  /*3f50*/  ISETP.GE.U32.AND P0, PT, R3, 0x7fffff1b, PT ;  /* 0x7fffff1b0300780c */ /* 0x000fe20003f06070 */
[C---:B------:R-:W-:Y:S01]  /*3f60*/  IMAD R3, R68.reuse, 0x30, RZ ;  /* 0x0000003044037824 */ /* 0x040fe200078e02ff */
[----:B------:R-:W-:Y:S01]  /*3f70*/  IADD3 R8, P6, PT, R9, R2, RZ ;  /* 0x0000000209087210 */ /* 0x000fe20007fde0ff */
[----:B------:R-:W-:Y:S01]  /*3f80*/  STL [R1+0x3c8], R85 ;  /* 0x0003c85501007387 */ /* 0x000fe20000100800 */
[----:B------:R-:W-:-:S03]  /*3f90*/  IMAD R9, R68, 0x18, RZ ;  /* 0x0000001844097824 */ /* 0x000fc600078e02ff */
[----:B------:R-:W-:Y:S01]  /*3fa0*/  STL [R1+0x23c], R35 ;  /* 0x00023c2301007387 */ /* 0x000fe20000100800 */
[----:B0-----:R-:W-:-:S03]  /*3fb0*/  @!P3 IMAD.MOV.U32 R4, RZ, RZ, R35 ;  /* 0x000000ffff04b224 */ /* 0x001fc600078e0023 */
[----:B------:R0:W-:Y:S01]  /*3fc0*/  STL [R1+0x238], R76 ;  /* 0x0002384c01007387 */ /* 0x0001e20000100800 */
[----:B------:R-:W-:Y:S02]  /*3fd0*/  @!P3 IMAD.MOV.U32 R5, RZ, RZ, R76 ;  /* 0x000000ffff05b224 */ /* 0x000fe400078e004c */
[----:B------:R-:W-:-:S03]  /*3fe0*/  VIADD R6, R70, 0xffffff9b ;  /* 0xffffff9b46067836 */ /* 0x000fc60000000000 */
[----:B------:R1:W2:Y:S01]  /*3ff0*/  @!P3 LDG.E.U16 R75, desc[UR20][R4.64] ;  /* 0x00000014044bb981 */ /* 0x0002a2000c1e1500 */
[C---:B0-----:R-:W-:Y:S02]  /*4000*/  LEA.HI.X.SX32 R76, R3.reuse, R0, 0x1, P6 ;  /* 0x00000000034c7211 */ /* 0x041fe400030f0eff */
[----:B------:R-:W-:Y:S01]  /*4010*/  IADD3 R35, P6, PT, R3, R2, RZ ;  /* 0x0000000203237210 */ /* 0x000fe20007fde0ff */
[----:B------:R0:W-:Y:S01]  /*4020*/  STL [R1+0x234], R8 ;  /* 0x0002340801007387 */ /* 0x0001e20000100800 */
[----:B-1----:R-:W-:Y:S02]  /*4030*/  @!P5 IMAD.MOV.U32 R4, RZ, RZ, R8 ;  /* 0x000000ffff04d224 */ /* 0x002fe400078e0008 */
[----:B------:R-:W-:Y:S01]  /*4040*/  LEA.HI.X.SX32 R85, R9, R0, 0x1, P6 ;  /* 0x0000000009557211 */ /* 0x000fe200030f0eff */
[----:B------:R-:W-:Y:S02]  /*4050*/  @!P5 IMAD.MOV.U32 R5, RZ, RZ, R76 ;  /* 0x000000ffff05d224 */ /* 0x000fe400078e004c */
[----:B------:R-:W-:-:S02]  /*4060*/  VIADD R3, R70, 0xffffffcd ;  /* 0xffffffcd46037836 */ /* 0x000fc40000000000 */
[----:B0-----:R-:W-:Y:S01]  /*4070*/  IMAD R8, R68, 0x32, RZ ;  /* 0x0000003244087824 */ /* 0x001fe200078e02ff */
[----:B------:R0:W2:Y:S01]  /*4080*/  @!P5 LDG.E.U16 R28, desc[UR20][R4.64] ;  /* 0x00000014041cd981 */ /* 0x0000a2000c1e1500 */
[----:B------:R-:W-:Y:S01]  /*4090*/  ISETP.GE.U32.AND P3, PT, R6, 0x7fffff1c, PT ;  /* 0x7fffff1c0600780c */ /* 0x000fe20003f66070 */
[C---:B------:R-:W-:Y:S01]  /*40a0*/  IMAD R6, R68.reuse, 0x19, RZ ;  /* 0x0000001944067824 */ /* 0x040fe200078e02ff */
[----:B------:R-:W-:Y:S01]  /*40b0*/  ISETP.GE.U32.AND P5, PT, R3, 0x7fffff4e, PT ;  /* 0x7fffff4e0300780c */ /* 0x000fe20003fa6070 */
[----:B------:R1:W-:Y:S01]  /*40c0*/  STL [R1+0x230], R76 ;  /* 0x0002304c01007387 */ /* 0x0003e20000100800 */
[----:B------:R-:W-:Y:S02]  /*40d0*/  IMAD R3, R68, 0xca, RZ ;  /* 0x000000ca44037824 */ /* 0x000fe400078e02ff */
[----:B0-----:R-:W-:Y:S02]  /*40e0*/  @!P4 IMAD.MOV.U32 R4, RZ, RZ, R35 ;  /* 0x000000ffff04c224 */ /* 0x001fe400078e0023 */
[----:B------:R-:W-:Y:S01]  /*40f0*/  @!P4 IMAD.MOV.U32 R5, RZ, RZ, R85 ;  /* 0x000000ffff05c224 */ /* 0x000fe200078e0055 */
[----:B-1----:R-:W-:Y:S01]  /*4100*/  IADD3 R76, P6, PT, R8, R2, RZ ;  /* 0x00000002084c7210 */ /* 0x002fe20007fde0ff */
[----:B------:R-:W-:Y:S04]  /*4110*/  STL [R1+0xf4], R35 ;  /* 0x0000f42301007387 */ /* 0x000fe80000100800 */
[----:B------:R0:W2:Y:S04]  /*4120*/  @!P4 LDG.E.U16 R63, desc[UR20][R4.64] ;  /* 0x00000014043fc981 */ /* 0x0000a8000c1e1500 */
[----:B------:R1:W-:Y:S01]  /*4130*/  STL [R1+0xf0], R85 ;  /* 0x0000f05501007387 */ /* 0x0003e20000100800 */
[----:B0-----:R-:W-:Y:S01]  /*4140*/  VIADD R4, R70, 0xffffffcc ;  /* 0xffffffcc46047836 */ /* 0x001fe20000000000 */
[----:B-1----:R-:W-:Y:S01]  /*4150*/  LEA.HI.X.SX32 R85, R6, R0, 0x1, P6 ;  /* 0x0000000006557211 */ /* 0x002fe200030f0eff */
[----:B------:R-:W-:Y:S01]  /*4160*/  IMAD R6, R68, 0x65, RZ ;  /* 0x0000006544067824 */ /* 0x000fe200078e02ff */
[----:B------:R-:W-:Y:S01]  /*4170*/  IADD3 R35, P6, PT, R3, R2, RZ ;  /* 0x0000000203237210 */ /* 0x000fe20007fde0ff */
[----:B------:R0:W-:Y:S01]  /*4180*/  STL [R1+0xfc], R76 ;  /* 0x0000fc4c01007387 */ /* 0x0001e20000100800 */
[----:B------:R-:W-:Y:S01]  /*4190*/  ISETP.GE.U32.AND P4, PT, R4, 0x7fffff4d, PT ;  /* 0x7fffff4d0400780c */ /* 0x000fe20003f86070 */
[----:B------:R-:W-:-:S02]  /*41a0*/  @!P2 IMAD.MOV.U32 R4, RZ, RZ, R76 ;  /* 0x000000ffff04a224 */ /* 0x000fc400078e004c */
[----:B------:R-:W-:Y:S02]  /*41b0*/  @!P2 IMAD.MOV.U32 R5, RZ, RZ, R85 ;  /* 0x000000ffff05a224 */ /* 0x000fe400078e0055 */
[----:B------:R-:W-:Y:S01]  /*41c0*/  VIADD R3, R70, 0xffffff98 ;  /* 0xffffff9846037836 */ /* 0x000fe20000000000 */
[----:B------:R-:W-:Y:S02]  /*41d0*/  PRMT R7, RZ, 0x7610, R7 ;  /* 0x00007610ff077816 */ /* 0x000fe40000000007 */
[----:B------:R1:W2:Y:S01]  /*41e0*/  @!P2 LDG.E.U16 R16, desc[UR20][R4.64] ;  /* 0x000000140410a981 */ /* 0x0002a2000c1e1500 */
[----:B0-----:R-:W-:Y:S02]  /*41f0*/  LEA.HI.X.SX32 R76, R6, R0, 0x1, P6 ;  /* 0x00000000064c7211 */ /* 0x001fe400030f0eff */
[----:B------:R-:W-:Y:S01]  /*4200*/  ISETP.GE.U32.AND P2, PT, R3, 0x7fffff19, PT ;  /* 0x7fffff190300780c */ /* 0x000fe20003f46070 */
[C---:B------:R-:W-:Y:S01]  /*4210*/  IMAD R3, R68.reuse, 0xc8, RZ ;  /* 0x000000c844037824 */ /* 0x040fe200078e02ff */
[----:B------:R-:W-:Y:S01]  /*4220*/  STL [R1+0xf8], R85 ;  /* 0x0000f85501007387 */ /* 0x000fe20000100800 */
[----:B------:R-:W-:-:S02]  /*4230*/  IMAD R6, R68, 0x64, RZ ;  /* 0x0000006444067824 */ /* 0x000fc400078e02ff */
[----:B-1----:R-:W-:Y:S02]  /*4240*/  @!P0 IMAD.MOV.U32 R4, RZ, RZ, R35 ;  /* 0x000000ffff048224 */ /* 0x002fe400078e0023 */
[----:B------:R-:W-:Y:S01]  /*4250*/  @!P0 IMAD.MOV.U32 R5, RZ, RZ, R76 ;  /* 0x000000ffff058224 */ /* 0x000fe200078e004c */
[----:B------:R0:W-:Y:S04]  /*4260*/  STL [R1+0x3dc], R35 ;  /* 0x0003dc2301007387 */ /* 0x0001e80000100800 */
[----:B------:R1:W2:Y:S04]  /*4270*/  @!P0 LDG.E.U16 R7, desc[UR20][R4.64] ;  /* 0x0000001404078981 */ /* 0x0002a8000c1e1500 */
[----:B------:R1:W-:Y:S01]  /*4280*/  STL [R1+0x3d8], R76 ;  /* 0x0003d84c01007387 */ /* 0x0003e20000100800 */
[----:B0-----:R-:W-:Y:S01]  /*4290*/  IADD3 R35, P0, PT, R3, R2, RZ ;  /* 0x0000000203237210 */ /* 0x001fe20007f1e0ff */
[----:B-1----:R-:W-:-:S03]  /*42a0*/  VIADD R4, R70, 0xffffff99 ;  /* 0xffffff9946047836 */ /* 0x002fc60000000000 */
[C---:B------:R-:W-:Y:S02]  /*42b0*/  LEA.HI.X.SX32 R88, R6.reuse, R0, 0x1, P0 ;  /* 0x0000000006587211 */ /* 0x040fe400000f0eff */
[----:B------:R-:W-:-:S03]  /*42c0*/  IADD3 R76, P6, PT, R6, R2, RZ ;  /* 0x00000002064c7210 */ /* 0x000fc60007fde0ff */
[----:B------:R-:W-:Y:S01]  /*42d0*/  @!P3 IMAD.MOV.U32 R5, RZ, RZ, R88 ;  /* 0x000000ffff05b224 */ /* 0x000fe200078e0058 */
[----:B------:R-:W-:Y:S02]  /*42e0*/  LEA.HI.X.SX32 R85, R8, R0, 0x1, P6 ;  /* 0x0000000008557211 */ /* 0x000fe400030f0eff */
[----:B------:R-:W-:Y:S01]  /*42f0*/  ISETP.GE.U32.AND P6, PT, R4, 0x7fffff1a, PT ;  /* 0x7fffff1a0400780c */ /* 0x000fe20003fc6070 */
[----:B------:R-:W-:Y:S02]  /*4300*/  @!P3 IMAD.MOV.U32 R4, RZ, RZ, R35 ;  /* 0x000000ffff04b224 */ /* 0x000fe400078e0023 */
[C---:B------:R-:W-:Y:S01]  /*4310*/  IMAD R8, R68.reuse, 0x66, RZ ;  /* 0x0000006644087824 */ /* 0x040fe200078e02ff */
[----:B------:R-:W-:Y:S01]  /*4320*/  STL [R1+0x244], R76 ;  /* 0x0002444c01007387 */ /* 0x000fe20000100800 */
[----:B------:R-:W-:-:S03]  /*4330*/  IMAD R6, R68, 0x33, RZ ;  /* 0x0000003344067824 */ /* 0x000fc600078e02ff */
[----:B------:R0:W2:Y:S01]  /*4340*/  @!P3 LDG.E.U16 R54, desc[UR20][R4.64] ;  /* 0x000000140436b981 */ /* 0x0000a2000c1e1500 */
[----:B------:R-:W-:-:S03]  /*4350*/  VIADD R3, R70, 0xffffff96 ;  /* 0xffffff9646037836 */ /* 0x000fc60000000000 */
[----:B------:R1:W-:Y:S01]  /*4360*/  STL [R1+0x3d4], R35 ;  /* 0x0003d42301007387 */ /* 0x0003e20000100800 */
[----:B0-----:R-:W-:Y:S02]  /*4370*/  @!P5 IMAD.MOV.U32 R4, RZ, RZ, R76 ;  /* 0x000000ffff04d224 */ /* 0x001fe400078e004c */
[----:B------:R-:W-:Y:S01]  /*4380*/  @!P5 IMAD.MOV.U32 R5, RZ, RZ, R85 ;  /* 0x000000ffff05d224 */ /* 0x000fe200078e0055 */
[----:B-1----:R-:W-:Y:S01]  /*4390*/  IADD3 R35, P3, PT, R8, R2, RZ ;  /* 0x0000000208237210 */ /* 0x002fe20007f7e0ff */
[----:B------:R0:W-:Y:S04]  /*43a0*/  STL [R1+0x240], R85 ;  /* 0x0002405501007387 */ /* 0x0001e80000100800 */
[----:B------:R1:W2:Y:S01]  /*43b0*/  @!P5 LDG.E.U16 R74, desc[UR20][R4.64] ;  /* 0x00000014044ad981 */ /* 0x0002a2000c1e1500 */
[----:B------:R-:W-:Y:S01]  /*43c0*/  ISETP.GE.U32.AND P0, PT, R3, 0x7fffff17, PT ;  /* 0x7fffff170300780c */ /* 0x000fe20003f06070 */
[----:B------:R-:W-:Y:S01]  /*43d0*/  IMAD R3, R68, 0xce, RZ ;  /* 0x000000ce44037824 */ /* 0x000fe200078e02ff */
[----:B0-----:R-:W-:Y:S01]  /*43e0*/  LEA.HI.X.SX32 R85, R6, R0, 0x1, P3 ;  /* 0x0000000006557211 */ /* 0x001fe200018f0eff */
[----:B-1----:R-:W-:-:S04]  /*43f0*/  VIADD R4, R70, 0xffffff97 ;  /* 0xffffff9746047836 */ /* 0x002fc80000000000 */
[----:B------:R-:W-:Y:S01]  /*4400*/  @!P4 IMAD.MOV.U32 R5, RZ, RZ, R85 ;  /* 0x000000ffff05c224 */ /* 0x000fe200078e0055 */
[----:B------:R-:W-:Y:S01]  /*4410*/  ISETP.GE.U32.AND P3, PT, R4, 0x7fffff18, PT ;  /* 0x7fffff180400780c */ /* 0x000fe20003f66070 */
[----:B------:R-:W-:Y:S01]  /*4420*/  @!P4 IMAD.MOV.U32 R4, RZ, RZ, R35 ;  /* 0x000000ffff04c224 */ /* 0x000fe200078e0023 */
[----:B------:R-:W-:Y:S01]  /*4430*/  IADD3 R76, P5, PT, R3, R2, RZ ;  /* 0x00000002034c7210 */ /* 0x000fe20007fbe0ff */
[C---:B------:R-:W-:Y:S01]  /*4440*/  IMAD R6, R68.reuse, 0x67, RZ ;  /* 0x0000006744067824 */ /* 0x040fe200078e02ff */
[----:B------:R-:W-:Y:S01]  /*4450*/  STL [R1+0x3d0], R88 ;  /* 0x0003d05801007387 */ /* 0x000fe20000100800 */
[----:B------:R-:W-:-:S03]  /*4460*/  IMAD R3, R68, 0xcc, RZ ;  /* 0x000000cc44037824 */ /* 0x000fc600078e02ff */
[----:B------:R-:W-:Y:S04]  /*4470*/  STL [R1+0x24c], R35 ;  /* 0x00024c2301007387 */ /* 0x000fe80000100800 */
[----:B------:R0:W2:Y:S04]  /*4480*/  @!P4 LDG.E.U16 R29, desc[UR20][R4.64] ;  /* 0x00000014041dc981 */ /* 0x0000a8000c1e1500 */
[----:B------:R1:W-:Y:S01]  /*4490*/  STL [R1+0x248], R85 ;  /* 0x0002485501007387 */ /* 0x0003e20000100800 */
[----:B------:R-:W-:Y:S01]  /*44a0*/  PRMT R19, RZ, 0x7610, R19 ;  /* 0x00007610ff137816 */ /* 0x000fe20000000013 */
[----:B0-----:R-:W-:Y:S01]  /*44b0*/  VIADD R4, R70, 0xffffffff ;  /* 0xffffffff46047836 */ /* 0x001fe20000000000 */
[----:B-1----:R-:W-:-:S02]  /*44c0*/  LEA.HI.X.SX32 R85, R6, R0, 0x1, P5 ;  /* 0x0000000006557211 */ /* 0x002fc400028f0eff */
[----:B------:R-:W-:Y:S01]  /*44d0*/  IADD3 R35, P5, PT, R3, R2, RZ ;  /* 0x0000000203237210 */ /* 0x000fe20007fbe0ff */
[----:B------:R-:W-:Y:S01]  /*44e0*/  IMAD R3, R68, 0xd2, RZ ;  /* 0x000000d244037824 */ /* 0x000fe200078e02ff */
[----:B------:R-:W-:Y:S01]  /*44f0*/  STL [R1+0x3ec], R76 ;  /* 0x0003ec4c01007387 */ /* 0x000fe20000100800 */
[----:B------:R-:W-:Y:S01]  /*4500*/  ISETP.GE.U32.AND P4, PT, R4, 0x7fffff80, PT ;  /* 0x7fffff800400780c */ /* 0x000fe20003f86070 */
[----:B------:R-:W-:Y:S02]  /*4510*/  @!P2 IMAD.MOV.U32 R4, RZ, RZ, R76 ;  /* 0x000000ffff04a224 */ /* 0x000fe400078e004c */
[----:B------:R0:W-:Y:S01]  /*4520*/  STL [R1+0x3e8], R85 ;  /* 0x0003e85501007387 */ /* 0x0001e20000100800 */
[----:B------:R-:W-:Y:S02]  /*4530*/  @!P2 IMAD.MOV.U32 R5, RZ, RZ, R85 ;  /* 0x000000ffff05a224 */ /* 0x000fe400078e0055 */
[----:B------:R-:W-:Y:S01]  /*4540*/  VIADD R6, R70, 0xfffffffe ;  /* 0xfffffffe46067836 */ /* 0x000fe20000000000 */
[----:B------:R-:W-:Y:S04]  /*4550*/  STL [R1+0x3e4], R35 ;  /* 0x0003e42301007387 */ /* 0x000fe80000100800 */
[----:B------:R1:W2:Y:S01]  /*4560*/  @!P2 LDG.E.U16 R19, desc[UR20][R4.64] ;  /* 0x000000140413a981 */ /* 0x0002a2000c1e1500 */
[----:B0-----:R-:W-:Y:S01]  /*4570*/  LEA.HI.X.SX32 R85, R8, R0, 0x1, P5 ;  /* 0x0000000008557211 */ /* 0x001fe200028f0eff */
[C---:B------:R-:W-:Y:S01]  /*4580*/  IMAD R8, R68.reuse, 0x69, RZ ;  /* 0x0000006944087824 */ /* 0x040fe200078e02ff */
[----:B------:R-:W-:Y:S01]  /*4590*/  IADD3 R76, P5, PT, R3, R2, RZ ;  /* 0x00000002034c7210 */ /* 0x000fe20007fbe0ff */
[----:B------:R-:W-:Y:S01]  /*45a0*/  IMAD R3, R68, 0xd0, RZ ;  /* 0x000000d044037824 */ /* 0x000fe200078e02ff */
[----:B------:R-:W-:Y:S01]  /*45b0*/  ISETP.GE.U32.AND P2, PT, R6, 0x7fffff7f, PT ;  /* 0x7fffff7f0600780c */ /* 0x000fe20003f46070 */
[----:B------:R0:W-:Y:S01]  /*45c0*/  STL [R1+0x3e0], R85 ;  /* 0x0003e05501007387 */ /* 0x0001e20000100800 */
[----:B------:R-:W-:-:S02]  /*45d0*/  VIADD R6, R70, 0xfffffffd ;  /* 0xfffffffd46067836 */ /* 0x000fc40000000000 */
[----:B-1----:R-:W-:Y:S02]  /*45e0*/  @!P6 IMAD.MOV.U32 R4, RZ, RZ, R35 ;  /* 0x000000ffff04e224 */ /* 0x002fe400078e0023 */
[----:B------:R-:W-:Y:S01]  /*45f0*/  @!P6 IMAD.MOV.U32 R5, RZ, RZ, R85 ;  /* 0x000000ffff05e224 */ /* 0x000fe200078e0055 */
[----:B0-----:R-:W-:Y:S01]  /*4600*/  LEA.HI.X.SX32 R85, R8, R0, 0x1, P5 ;  /* 0x0000000008557211 */ /* 0x001fe200028f0eff */
[----:B------:R-:W-:Y:S01]  /*4610*/  IMAD R8, R68, 0x68, RZ ;  /* 0x0000006844087824 */ /* 0x000fe200078e02ff */
[----:B------:R-:W-:Y:S02]  /*4620*/  IADD3 R35, P5, PT, R3, R2, RZ ;  /* 0x0000000203237210 */ /* 0x000fe40007fbe0ff */
[----:B------:R0:W2:Y:S01]  /*4630*/  @!P6 LDG.E.U16 R55, desc[UR20][R4.64] ;  /* 0x000000140437e981 */ /* 0x0000a2000c1e1500 */
[----:B------:R-:W-:Y:S01]  /*4640*/  ISETP.GE.U32.AND P6, PT, R6, 0x7fffff7e, PT ;  /* 0x7fffff7e0600780c */ /* 0x000fe20003fc6070 */
[----:B------:R-:W-:Y:S02]  /*4650*/  VIADD R6, R70, 0xfffffffc ;  /* 0xfffffffc46067836 */ /* 0x000fe40000000000 */
[----:B------:R1:W-:Y:S01]  /*4660*/  STL [R1+0x3fc], R76 ;  /* 0x0003fc4c01007387 */ /* 0x0003e20000100800 */
[----:B0-----:R-:W-:-:S02]  /*4670*/  @!P0 IMAD.MOV.U32 R4, RZ, RZ, R76 ;  /* 0x000000ffff048224 */ /* 0x001fc400078e004c */
[----:B------:R-:W-:Y:S01]  /*4680*/  @!P0 IMAD.MOV.U32 R5, RZ, RZ, R85 ;  /* 0x000000ffff058224 */ /* 0x000fe200078e0055 */
[----:B-1----:R-:W-:Y:S01]  /*4690*/  LEA.HI.X.SX32 R76, R8, R0, 0x1, P5 ;  /* 0x00000000084c7211 */ /* 0x002fe200028f0eff */
[----:B------:R-:W-:-:S03]  /*46a0*/  VIADD R3, R70, 0xfffffff3 ;  /* 0xfffffff346037836 */ /* 0x000fc60000000000 */
[----:B------:R0:W2:Y:S01]  /*46b0*/  @!P0 LDG.E.U16 R18, desc[UR20][R4.64] ;  /* 0x0000001404128981 */ /* 0x0000a2000c1e1500 */
[----:B------:R-:W-:Y:S01]  /*46c0*/  ISETP.GE.U32.AND P0, PT, R6, 0x7fffff7d, PT ;  /* 0x7fffff7d0600780c */ /* 0x000fe20003f06070 */
[----:B------:R-:W-:Y:S02]  /*46d0*/  IMAD.SHL.U32 R6, R68, 0x2, RZ ;  /* 0x0000000244067824 */ /* 0x000fe400078e00ff */
[----:B------:R-:W-:Y:S01]  /*46e0*/  STL [R1+0x3f8], R85 ;  /* 0x0003f85501007387 */ /* 0x000fe20000100800 */
[----:B------:R-:W-:Y:S01]  /*46f0*/  ISETP.GE.U32.AND P5, PT, R3, 0x7fffff74, PT ;  /* 0x7fffff740300780c */ /* 0x000fe20003fa6070 */
[----:B0-----:R-:W-:Y:S02]  /*4700*/  @!P3 IMAD.MOV.U32 R4, RZ, RZ, R35 ;  /* 0x000000ffff04b224 */ /* 0x001fe400078e0023 */
[----:B------:R-:W-:Y:S01]  /*4710*/  @!P3 IMAD.MOV.U32 R5, RZ, RZ, R76 ;  /* 0x000000ffff05b224 */ /* 0x000fe200078e004c */
[----:B------:R-:W-:Y:S01]  /*4720*/  STL [R1+0x3f4], R35 ;  /* 0x0003f42301007387 */ /* 0x000fe20000100800 */
[----:B------:R-:W-:-:S03]  /*4730*/  @!P4 IMAD.MOV.U32 R3, RZ, RZ, R0 ;  /* 0x000000ffff03c224 */ /* 0x000fc600078e0000 */
[----:B------:R0:W-:Y:S04]  /*4740*/  STL [R1+0x3f0], R76 ;  /* 0x0003f04c01007387 */ /* 0x0001e80000100800 */
[----:B------:R1:W2:Y:S01]  /*4750*/  @!P3 LDG.E.U16 R56, desc[UR20][R4.64] ;  /* 0x000000140438b981 */ /* 0x0002a2000c1e1500 */
[----:B------:R-:W-:-:S03]  /*4760*/  IMAD R88, R68, 0x6, RZ ;  /* 0x0000000644587824 */ /* 0x000fc600078e02ff */
[----:B------:R3:W2:Y:S01]  /*4770*/  @!P4 LDG.E.U16 R73, desc[UR20][R2.64] ;  /* 0x000000140249c981 */ /* 0x0006a2000c1e1500 */
[----:B0-----:R-:W-:Y:S01]  /*4780*/  IADD3 R76, P3, PT, R6, R2, RZ ;  /* 0x00000002064c7210 */ /* 0x001fe20007f7e0ff */
[----:B-1----:R-:W-:-:S03]  /*4790*/  VIADD R4, R70, 0xfffffff2 ;  /* 0xfffffff246047836 */ /* 0x002fc60000000000 */
[C---:B------:R-:W-:Y:S02]  /*47a0*/  LEA.HI.X.SX32 R85, R68.reuse, R0, 0x1, P3 ;  /* 0x0000000044557211 */ /* 0x040fe400018f0eff */
[----:B------:R-:W-:Y:S01]  /*47b0*/  LEA R35, P4, R68, R2, 0x2 ;  /* 0x0000000244237211 */ /* 0x000fe200078810ff */
[----:B------:R-:W-:Y:S01]  /*47c0*/  STL [R1+0x3c], R76 ;  /* 0x00003c4c01007387 */ /* 0x000fe20000100800 */
[----:B------:R-:W-:Y:S01]  /*47d0*/  ISETP.GE.U32.AND P3, PT, R4, 0x7fffff73, PT ;  /* 0x7fffff730400780c */ /* 0x000fe20003f66070 */
[----:B------:R-:W-:Y:S02]  /*47e0*/  @!P2 IMAD.MOV.U32 R4, RZ, RZ, R76 ;  /* 0x000000ffff04a224 */ /* 0x000fe400078e004c */
[----:B------:R0:W-:Y:S01]  /*47f0*/  STL [R1+0x38], R85 ;  /* 0x0000385501007387 */ /* 0x0001e20000100800 */
[----:B------:R-:W-:Y:S02]  /*4800*/  @!P2 IMAD.MOV.U32 R5, RZ, RZ, R85 ;  /* 0x000000ffff05a224 */ /* 0x000fe400078e0055 */
[----:B---3--:R-:W-:Y:S01]  /*4810*/  VIADD R3, R70, 0xffffffcb ;  /* 0xffffffcb46037836 */ /* 0x008fe20000000000 */
[----:B------:R1:W-:Y:S04]  /*4820*/  STL [R1+0x44], R35 ;  /* 0x0000442301007387 */ /* 0x0003e80000100800 */
[----:B------:R3:W2:Y:S01]  /*4830*/  @!P2 LDG.E.U16 R31, desc[UR20][R4.64] ;  /* 0x00000014041fa981 */ /* 0x0006a2000c1e1500 */
[----:B0-----:R-:W-:Y:S01]  /*4840*/  LEA.HI.X.SX32 R85, R6, R0, 0x1, P4 ;  /* 0x0000000006557211 */ /* 0x001fe200020f0eff */
[----:B------:R-:W-:Y:S01]  /*4850*/  IMAD R6, R68, 0x3, RZ ;  /* 0x0000000344067824 */ /* 0x000fe200078e02ff */
[----:B------:R-:W-:-:S02]  /*4860*/  IADD3 R76, P4, PT, R88, R2, RZ ;  /* 0x00000002584c7210 */ /* 0x000fc40007f9e0ff */
[----:B------:R-:W-:Y:S01]  /*4870*/  ISETP.GE.U32.AND P2, PT, R3, 0x7fffff4c, PT ;  /* 0x7fffff4c0300780c */ /* 0x000fe20003f46070 */
[----:B------:R-:W-:Y:S01]  /*4880*/  VIADD R3, R70, 0xffffffca ;  /* 0xffffffca46037836 */ /* 0x000fe20000000000 */
[----:B------:R0:W-:Y:S01]  /*4890*/  STL [R1+0x40], R85 ;  /* 0x0000405501007387 */ /* 0x0001e20000100800 */
[----:B------:R-:W-:Y:S01]  /*48a0*/  LEA.HI.X.SX32 R6, R6, R0, 0x1, P4 ;  /* 0x0000000006067211 */ /* 0x000fe200020f0eff */
[----:B---3--:R-:W-:Y:S02]  /*48b0*/  @!P6 IMAD.MOV.U32 R4, RZ, RZ, R35 ;  /* 0x000000ffff04e224 */ /* 0x008fe400078e0023 */
[----:B------:R-:W-:Y:S01]  /*48c0*/  @!P6 IMAD.MOV.U32 R5, RZ, RZ, R85 ;  /* 0x000000ffff05e224 */ /* 0x000fe200078e0055 */
[----:B-1----:R-:W-:Y:S01]  /*48d0*/  IADD3 R35, P4, PT, R9, R2, RZ ;  /* 0x0000000209237210 */ /* 0x002fe20007f9e0ff */
[C---:B------:R-:W-:Y:S01]  /*48e0*/  IMAD R9, R68.reuse, 0x1a, RZ ;  /* 0x0000001a44097824 */ /* 0x040fe200078e02ff */
[----:B------:R1:W-:Y:S01]  /*48f0*/  STL [R1+0x4c], R76 ;  /* 0x00004c4c01007387 */ /* 0x0003e20000100800 */
[----:B0-----:R-:W-:-:S03]  /*4900*/  IMAD R85, R68, 0xc, RZ ;  /* 0x0000000c44557824 */ /* 0x001fc600078e02ff */
[----:B------:R0:W3:Y:S01]  /*4910*/  @!P6 LDG.E.U16 R72, desc[UR20][R4.64] ;  /* 0x000000140448e981 */ /* 0x0000e2000c1e1500 */
[----:B------:R-:W-:Y:S01]  /*4920*/  ISETP.GE.U32.AND P6, PT, R3, 0x7fffff4b, PT ;  /* 0x7fffff4b0300780c */ /* 0x000fe20003fc6070 */
[----:B------:R-:W-:Y:S02]  /*4930*/  VIADD R3, R70, 0xffffff94 ;  /* 0xffffff9446037836 */ /* 0x000fe40000000000 */
[----:B------:R4:W-:Y:S01]  /*4940*/  STL [R1+0x48], R6 ;  /* 0x0000480601007387 */ /* 0x0009e20000100800 */
[----:B------:R-:W-:Y:S01]  /*4950*/  LEA.HI.X.SX32 R90, R85, R0, 0x1, P4 ;  /* 0x00000000555a7211 */ /* 0x000fe200020f0eff */
[----:B0-----:R-:W-:Y:S02]  /*4960*/  @!P0 IMAD.MOV.U32 R4, RZ, RZ, R76 ;  /* 0x000000ffff048224 */ /* 0x001fe400078e004c */
[----:B------:R-:W-:Y:S01]  /*4970*/  @!P0 IMAD.MOV.U32 R5, RZ, RZ, R6 ;  /* 0x000000ffff058224 */ /* 0x000fe200078e0006 */
[----:B-1----:R-:W-:Y:S01]  /*4980*/  IADD3 R76, P4, PT, R9, R2, RZ ;  /* 0x00000002094c7210 */ /* 0x002fe20007f9e0ff */
[----:B----4-:R-:W-:Y:S01]  /*4990*/  IMAD R6, R68, 0xd, RZ ;  /* 0x0000000d44067824 */ /* 0x010fe200078e02ff */
[----:B------:R-:W-:Y:S04]  /*49a0*/  STL [R1+0x94], R35 ;  /* 0x0000942301007387 */ /* 0x000fe80000100800 */
[----:B------:R0:W3:Y:S01]  /*49b0*/  @!P0 LDG.E.U16 R34, desc[UR20][R4.64] ;  /* 0x0000001404228981 */ /* 0x0000e2000c1e1500 */
[----:B------:R-:W-:Y:S01]  /*49c0*/  ISETP.GE.U32.AND P0, PT, R3, 0x7fffff15, PT ;  /* 0x7fffff150300780c */ /* 0x000fe20003f06070 */
[----:B------:R-:W-:-:S02]  /*49d0*/  VIADD R3, R70, 0xffffff95 ;  /* 0xffffff9546037836 */ /* 0x000fc40000000000 */
[----:B------:R1:W-:Y:S01]  /*49e0*/  STL [R1+0x90], R90 ;  /* 0x0000905a01007387 */ /* 0x0003e20000100800 */
[----:B------:R-:W-:Y:S01]  /*49f0*/  PRMT R10, RZ, 0x7610, R10 ;  /* 0x00007610ff0a7816 */ /* 0x000fe2000000000a */
[----:B0-----:R-:W-:Y:S02]  /*4a00*/  @!P5 IMAD.MOV.U32 R4, RZ, RZ, R35 ;  /* 0x000000ffff04d224 */ /* 0x001fe400078e0023 */
[----:B------:R-:W-:Y:S01]  /*4a10*/  @!P5 IMAD.MOV.U32 R5, RZ, RZ, R90 ;  /* 0x000000ffff05d224 */ /* 0x000fe200078e005a */
[----:B-1----:R-:W-:Y:S01]  /*4a20*/  LEA.HI.X.SX32 R90, R6, R0, 0x1, P4 ;  /* 0x00000000065a7211 */ /* 0x002fe200020f0eff */
[----:B------:R-:W-:-:S03]  /*4a30*/  IMAD R6, R68, 0x34, RZ ;  /* 0x0000003444067824 */ /* 0x000fc600078e02ff */
[----:B------:R0:W4:Y:S01]  /*4a40*/  @!P5 LDG.E.U16 R33, desc[UR20][R4.64] ;  /* 0x000000140421d981 */ /* 0x000122000c1e1500 */
[----:B------:R-:W-:Y:S01]  /*4a50*/  ISETP.GE.U32.AND P5, PT, R3, 0x7fffff16, PT ;  /* 0x7fffff160300780c */ /* 0x000fe20003fa6070 */
[----:B------:R-:W-:Y:S01]  /*4a60*/  VIADD R3, R70, 0xffffffe5 ;  /* 0xffffffe546037836 */ /* 0x000fe20000000000 */
[----:B------:R-:W-:Y:S01]  /*4a70*/  IADD3 R92, P4, PT, R8, R2, RZ ;  /* 0x00000002085c7210 */ /* 0x000fe20007f9e0ff */
[----:B------:R-:W-:Y:S02]  /*4a80*/  IMAD R35, R68, 0x6a, RZ ;  /* 0x0000006a44237824 */ /* 0x000fe400078e02ff */
[----:B0-----:R-:W-:Y:S02]  /*4a90*/  @!P3 IMAD.MOV.U32 R4, RZ, RZ, R76 ;  /* 0x000000ffff04b224 */ /* 0x001fe400078e004c */
[----:B------:R-:W-:Y:S01]  /*4aa0*/  @!P3 IMAD.MOV.U32 R5, RZ, RZ, R90 ;  /* 0x000000ffff05b224 */ /* 0x000fe200078e005a */
[----:B------:R-:W-:Y:S01]  /*4ab0*/  LEA.HI.X.SX32 R93, R6, R0, 0x1, P4 ;  /* 0x00000000065d7211 */ /* 0x000fe200020f0eff */
[----:B------:R0:W-:Y:S04]  /*4ac0*/  STL [R1+0x9c], R76 ;  /* 0x00009c4c01007387 */ /* 0x0001e80000100800 */
[----:B------:R1:W4:Y:S01]  /*4ad0*/  @!P3 LDG.E.U16 R10, desc[UR20][R4.64] ;  /* 0x00000014040ab981 */ /* 0x000322000c1e1500 */
[----:B------:R-:W-:Y:S01]  /*4ae0*/  ISETP.GE.U32.AND P3, PT, R3, 0x7fffff66, PT ;  /* 0x7fffff660300780c */ /* 0x000fe20003f66070 */
[----:B------:R-:W-:Y:S01]  /*4af0*/  IMAD R3, R68, 0x35, RZ ;  /* 0x0000003544037824 */ /* 0x000fe200078e02ff */
[----:B0-----:R-:W-:Y:S01]  /*4b00*/  IADD3 R76, P4, PT, R35, R2, RZ ;  /* 0x00000002234c7210 */ /* 0x001fe20007f9e0ff */
[----:B------:R0:W-:Y:S01]  /*4b10*/  STL [R1+0x98], R90 ;  /* 0x0000985a01007387 */ /* 0x0001e20000100800 */
[----:B-1----:R-:W-:-:S02]  /*4b20*/  @!P2 IMAD.MOV.U32 R4, RZ, RZ, R92 ;  /* 0x000000ffff04a224 */ /* 0x002fc400078e005c */
[----:B------:R-:W-:Y:S01]  /*4b30*/  @!P2 IMAD.MOV.U32 R5, RZ, RZ, R93 ;  /* 0x000000ffff05a224 */ /* 0x000fe200078e005d */
[----:B0-----:R-:W-:-:S04]  /*4b40*/  LEA.HI.X.SX32 R90, R3, R0, 0x1, P4 ;  /* 0x00000000035a7211 */ /* 0x001fc800020f0eff */
[----:B------:R0:W2:Y:S01]  /*4b50*/  @!P2 LDG.E.U16 R32, desc[UR20][R4.64] ;  /* 0x000000140420a981 */ /* 0x0000a2000c1e1500 */
[----:B------:R-:W-:Y:S02]  /*4b60*/  VIADD R8, R70, 0xffffffe4 ;  /* 0xffffffe446087836 */ /* 0x000fe40000000000 */
[----:B------:R-:W-:Y:S01]  /*4b70*/  IMAD R3, R68, 0xd6, RZ ;  /* 0x000000d644037824 */ /* 0x000fe200078e02ff */
[----:B------:R1:W-:Y:S01]  /*4b80*/  STL [R1+0x254], R92 ;  /* 0x0002545c01007387 */ /* 0x0003e20000100800 */
[----:B0-----:R-:W-:Y:S02]  /*4b90*/  @!P6 IMAD.MOV.U32 R4, RZ, RZ, R76 ;  /* 0x000000ffff04e224 */ /* 0x001fe400078e004c */
[----:B------:R-:W-:Y:S01]  /*4ba0*/  @!P6 IMAD.MOV.U32 R5, RZ, RZ, R90 ;  /* 0x000000ffff05e224 */ /* 0x000fe200078e005a */
[----:B------:R-:W-:Y:S01]  /*4bb0*/  ISETP.GE.U32.AND P2, PT, R8, 0x7fffff65, PT ;  /* 0x7fffff650800780c */ /* 0x000fe20003f46070 */
[----:B------:R-:W-:Y:S04]  /*4bc0*/  STL [R1+0x250], R93 ;  /* 0x0002505d01007387 */ /* 0x000fe80000100800 */
[----:B------:R0:W2:Y:S01]  /*4bd0*/  @!P6 LDG.E.U16 R30, desc[UR20][R4.64] ;  /* 0x00000014041ee981 */ /* 0x0000a2000c1e1500 */
[----:B------:R-:W-:Y:S01]  /*4be0*/  IADD3 R8, P6, PT, R3, R2, RZ ;  /* 0x0000000203087210 */ /* 0x000fe20007fde0ff */
[----:B------:R-:W-:-:S02]  /*4bf0*/  IMAD R3, R68, 0xd4, RZ ;  /* 0x000000d444037824 */ /* 0x000fc400078e02ff */
[----:B------:R1:W-:Y:S01]  /*4c00*/  STL [R1+0x25c], R76 ;  /* 0x00025c4c01007387 */ /* 0x0003e20000100800 */
[----:B0-----:R-:W-:-:S03]  /*4c10*/  IMAD R5, R68, 0x6b, RZ ;  /* 0x0000006b44057824 */ /* 0x001fc600078e02ff */
[----:B------:R0:W-:Y:S01]  /*4c20*/  STL [R1+0x258], R90 ;  /* 0x0002585a01007387 */ /* 0x0001e20000100800 */
[----:B------:R-:W-:Y:S01]  /*4c30*/  VIADD R4, R70, 0xffffff92 ;  /* 0xffffff9246047836 */ /* 0x000fe20000000000 */
[----:B-1----:R-:W-:Y:S02]  /*4c40*/  LEA.HI.X.SX32 R92, R5, R0, 0x1, P6 ;  /* 0x00000000055c7211 */ /* 0x002fe400030f0eff */
[----:B------:R-:W-:Y:S01]  /*4c50*/  STL [R1+0x40c], R8 ;  /* 0x00040c0801007387 */ /* 0x000fe20000100800 */
[-C--:B------:R-:W-:Y:S02]  /*4c60*/  IADD3 R76, P6, PT, R3, R2.reuse, RZ ;  /* 0x00000002034c7210 */ /* 0x080fe40007fde0ff */
[----:B0-----:R-:W-:Y:S01]  /*4c70*/  IADD3 R90, P4, PT, R6, R2, RZ ;  /* 0x00000002065a7210 */ /* 0x001fe20007f9e0ff */
[----:B------:R-:W-:-:S03]  /*4c80*/  @!P0 IMAD.MOV.U32 R5, RZ, RZ, R92 ;  /* 0x000000ffff058224 */ /* 0x000fc600078e005c */
[----:B------:R-:W-:Y:S01]  /*4c90*/  LEA.HI.X.SX32 R9, R9, R0, 0x1, P4 ;  /* 0x0000000009097211 */ /* 0x000fe200020f0eff */
[----:B------:R-:W-:Y:S01]  /*4ca0*/  STL [R1+0x104], R90 ;  /* 0x0001045a01007387 */ /* 0x000fe20000100800 */
[----:B------:R-:W-:Y:S01]  /*4cb0*/  ISETP.GE.U32.AND P4, PT, R4, 0x7fffff13, PT ;  /* 0x7fffff130400780c */ /* 0x000fe20003f86070 */
[----:B------:R-:W-:Y:S02]  /*4cc0*/  @!P0 IMAD.MOV.U32 R4, RZ, RZ, R8 ;  /* 0x000000ffff048224 */ /* 0x000fe400078e0008 */
[----:B------:R0:W-:Y:S01]  /*4cd0*/  STL [R1+0x408], R92 ;  /* 0x0004085c01007387 */ /* 0x0001e20000100800 */
[----:B------:R-:W-:-:S03]  /*4ce0*/  VIADD R6, R70, 0xffffff93 ;  /* 0xffffff9346067836 */ /* 0x000fc60000000000 */
[----:B------:R1:W2:Y:S01]  /*4cf0*/  @!P0 LDG.E.U16 R67, desc[UR20][R4.64] ;  /* 0x0000001404438981 */ /* 0x0002a2000c1e1500 */
[----:B0-----:R-:W-:Y:S01]  /*4d00*/  LEA.HI.X.SX32 R92, R35, R0, 0x1, P6 ;  /* 0x00000000235c7211 */ /* 0x001fe200030f0eff */
[----:B-1----:R-:W-:-:S04]  /*4d10*/  @!P5 IMAD.MOV.U32 R4, RZ, RZ, R76 ;  /* 0x000000ffff04d224 */ /* 0x002fc800078e004c */
[----:B------:R-:W-:Y:S02]  /*4d20*/  @!P5 IMAD.MOV.U32 R5, RZ, RZ, R92 ;  /* 0x000000ffff05d224 */ /* 0x000fe400078e005c */
[----:B------:R-:W-:Y:S01]  /*4d30*/  IMAD R8, R68, 0x36, RZ ;  /* 0x0000003644087824 */ /* 0x000fe200078e02ff */
[----:B------:R-:W-:Y:S01]  /*4d40*/  STL [R1+0x100], R9 ;  /* 0x0001000901007387 */ /* 0x000fe20000100800 */
[----:B------:R-:W-:-:S03]  /*4d50*/  ISETP.GE.U32.AND P0, PT, R6, 0x7fffff14, PT ;  /* 0x7fffff140600780c */ /* 0x000fc60003f06070 */
[----:B------:R0:W2:Y:S01]  /*4d60*/  @!P5 LDG.E.U16 R57, desc[UR20][R4.64] ;  /* 0x000000140439d981 */ /* 0x0000a2000c1e1500 */
[----:B------:R-:W-:-:S03]  /*4d70*/  IMAD R6, R68, 0x1b, RZ ;  /* 0x0000001b44067824 */ /* 0x000fc600078e02ff */
[----:B------:R1:W-:Y:S01]  /*4d80*/  STL [R1+0x404], R76 ;  /* 0x0004044c01007387 */ /* 0x0003e20000100800 */
[----:B------:R-:W-:Y:S02]  /*4d90*/  VIADD R3, R70, 0xffffffc9 ;  /* 0xffffffc946037836 */ /* 0x000fe40000000000 */
[----:B0-----:R-:W-:Y:S02]  /*4da0*/  @!P3 IMAD.MOV.U32 R4, RZ, RZ, R90 ;  /* 0x000000ffff04b224 */ /* 0x001fe400078e005a */
[----:B------:R-:W-:Y:S01]  /*4db0*/  @!P3 IMAD.MOV.U32 R5, RZ, RZ, R9 ;  /* 0x000000ffff05b224 */ /* 0x000fe200078e0009 */
[----:B-1----:R-:W-:-:S04]  /*4dc0*/  IADD3 R76, P5, PT, R8, R2, RZ ;  /* 0x00000002084c7210 */ /* 0x002fc80007fbe0ff */
[----:B------:R0:W2:Y:S01]  /*4dd0*/  @!P3 LDG.E.U16 R71, desc[UR20][R4.64] ;  /* 0x000000140447b981 */ /* 0x0000a2000c1e1500 */
[----:B------:R-:W-:Y:S02]  /*4de0*/  LEA.HI.X.SX32 R90, R6, R0, 0x1, P5 ;  /* 0x00000000065a7211 */ /* 0x000fe400028f0eff */
[----:B------:R-:W-:Y:S01]  /*4df0*/  ISETP.GE.U32.AND P6, PT, R3, 0x7fffff4a, PT ;  /* 0x7fffff4a0300780c */ /* 0x000fe20003fc6070 */
[----:B------:R-:W-:Y:S02]  /*4e00*/  IMAD R3, R68, 0xda, RZ ;  /* 0x000000da44037824 */ /* 0x000fe400078e02ff */
[----:B0-----:R-:W-:Y:S02]  /*4e10*/  VIADD R4, R70, 0xffffffc8 ;  /* 0xffffffc846047836 */ /* 0x001fe40000000000 */
[----:B------:R-:W-:-:S03]  /*4e20*/  @!P2 IMAD.MOV.U32 R5, RZ, RZ, R90 ;  /* 0x000000ffff05a224 */ /* 0x000fc600078e005a */
[----:B------:R-:W-:Y:S01]  /*4e30*/  ISETP.GE.U32.AND P3, PT, R4, 0x7fffff49, PT ;  /* 0x7fffff490400780c */ /* 0x000fe20003f66070 */
[----:B------:R-:W-:Y:S01]  /*4e40*/  @!P2 IMAD.MOV.U32 R4, RZ, RZ, R76 ;  /* 0x000000ffff04a224 */ /* 0x000fe200078e004c */
[----:B------:R-:W-:Y:S01]  /*4e50*/  IADD3 R9, P5, PT, R3, R2, RZ ;  /* 0x0000000203097210 */ /* 0x000fe20007fbe0ff */
[----:B------:R-:W-:Y:S01]  /*4e60*/  IMAD R6, R68, 0x6d, RZ ;  /* 0x0000006d44067824 */ /* 0x000fe200078e02ff */
[----:B------:R-:W-:Y:S04]  /*4e70*/  STL [R1+0x400], R92 ;  /* 0x0004005c01007387 */ /* 0x000fe80000100800 */
[----:B------:R0:W2:Y:S04]  /*4e80*/  @!P2 LDG.E.U16 R62, desc[UR20][R4.64] ;  /* 0x00000014043ea981 */ /* 0x0000a8000c1e1500 */
[----:B------:R1:W-:Y:S01]  /*4e90*/  STL [R1+0x10c], R76 ;  /* 0x00010c4c01007387 */ /* 0x0003e20000100800 */
[----:B0-----:R-:W-:Y:S01]  /*4ea0*/  VIADD R4, R70, 0xffffff90 ;  /* 0xffffff9046047836 */ /* 0x001fe20000000000 */
[----:B-1----:R-:W-:Y:S01]  /*4eb0*/  LEA.HI.X.SX32 R76, R6, R0, 0x1, P5 ;  /* 0x00000000064c7211 */ /* 0x002fe200028f0eff */
[----:B------:R-:W-:-:S03]  /*4ec0*/  IMAD R6, R68, 0xd8, RZ ;  /* 0x000000d844067824 */ /* 0x000fc600078e02ff */
[----:B------:R-:W-:Y:S01]  /*4ed0*/  ISETP.GE.U32.AND P2, PT, R4, 0x7fffff11, PT ;  /* 0x7fffff110400780c */ /* 0x000fe20003f46070 */
[----:B------:R-:W-:Y:S02]  /*4ee0*/  @!P4 IMAD.MOV.U32 R4, RZ, RZ, R9 ;  /* 0x000000ffff04c224 */ /* 0x000fe400078e0009 */
[----:B------:R-:W-:Y:S02]  /*4ef0*/  @!P4 IMAD.MOV.U32 R5, RZ, RZ, R76 ;  /* 0x000000ffff05c224 */ /* 0x000fe400078e004c */
[----:B------:R-:W-:Y:S01]  /*4f00*/  IMAD R3, R68, 0x6c, RZ ;  /* 0x0000006c44037824 */ /* 0x000fe200078e02ff */
[-C--:B------:R-:W-:Y:S01]  /*4f10*/  IADD3 R6, P5, PT, R6, R2.reuse, RZ ;  /* 0x0000000206067210 */ /* 0x080fe20007fbe0ff */
[----:B------:R-:W-:Y:S04]  /*4f20*/  STL [R1+0x108], R90 ;  /* 0x0001085a01007387 */ /* 0x000fe80000100800 */
[----:B------:R0:W-:Y:S04]  /*4f30*/  STL [R1+0x41c], R9 ;  /* 0x00041c0901007387 */ /* 0x0001e80000100800 */
[----:B------:R1:W2:Y:S04]  /*4f40*/  @!P4 LDG.E.U16 R65, desc[UR20][R4.64] ;  /* 0x000000140441c981 */ /* 0x0002a8000c1e1500 */
[----:B------:R5:W-:Y:S01]  /*4f50*/  STL [R1+0x418], R76 ;  /* 0x0004184c01007387 */ /* 0x000be20000100800 */
[----:B0-----:R-:W-:Y:S01]  /*4f60*/  IADD3 R9, P4, PT, R3, R2, RZ ;  /* 0x0000000203097210 */ /* 0x001fe20007f9e0ff */
[----:B-1----:R-:W-:-:S02]  /*4f70*/  VIADD R4, R70, 0xffffff91 ;  /* 0xffffff9146047836 */ /* 0x002fc40000000000 */
[----:B------:R-:W-:Y:S01]  /*4f80*/  VIADD R5, R70, 0xffffff8e ;  /* 0xffffff8e46057836 */ /* 0x000fe20000000000 */
[-C--:B-----5:R-:W-:Y:S02]  /*4f90*/  LEA.HI.X.SX32 R76, R3, R0.reuse, 0x1, P5 ;  /* 0x00000000034c7211 */ /* 0x0a0fe400028f0eff */
[----:B------:R-:W-:Y:S02]  /*4fa0*/  LEA.HI.X.SX32 R90, R8, R0, 0x1, P4 ;  /* 0x00000000085a7211 */ /* 0x000fe400020f0eff */
[----:B------:R-:W-:Y:S01]  /*4fb0*/  ISETP.GE.U32.AND P4, PT, R4, 0x7fffff12, PT ;  /* 0x7fffff120400780c */ /* 0x000fe20003f86070 */
[----:B------:R-:W-:Y:S01]  /*4fc0*/  @!P0 IMAD.MOV.U32 R4, RZ, RZ, R6 ;  /* 0x000000ffff048224 */ /* 0x000fe200078e0006 */
[----:B------:R-:W-:Y:S01]  /*4fd0*/  ISETP.GE.U32.AND P5, PT, R5, 0x7fffff0f, PT ;  /* 0x7fffff0f0500780c */ /* 0x000fe20003fa6070 */
[----:B------:R-:W-:Y:S01]  /*4fe0*/  @!P0 IMAD.MOV.U32 R5, RZ, RZ, R76 ;  /* 0x000000ffff058224 */ /* 0x000fe200078e004c */
[----:B------:R-:W-:Y:S01]  /*4ff0*/  STL [R1+0x264], R9 ;  /* 0x0002640901007387 */ /* 0x000fe20000100800 */
[----:B------:R-:W-:-:S03]  /*5000*/  IMAD R8, R68, 0x6e, RZ ;  /* 0x0000006e44087824 */ /* 0x000fc600078e02ff */
[----:B------:R0:W5:Y:S04]  /*5010*/  @!P0 LDG.E.U16 R58, desc[UR20][R4.64] ;  /* 0x00000014043a8981 */ /* 0x000168000c1e1500 */
[----:B------:R1:W-:Y:S01]  /*5020*/  STL [R1+0x414], R6 ;  /* 0x0004140601007387 */ /* 0x0003e20000100800 */
[----:B------:R-:W-:-:S03]  /*5030*/  IMAD R3, R68, 0xde, RZ ;  /* 0x000000de44037824 */ /* 0x000fc600078e02ff */
[----:B------:R-:W-:Y:S01]  /*5040*/  STL [R1+0x260], R90 ;  /* 0x0002605a01007387 */ /* 0x000fe20000100800 */
[----:B0-----:R-:W-:Y:S02]  /*5050*/  @!P6 IMAD.MOV.U32 R4, RZ, RZ, R9 ;  /* 0x000000ffff04e224 */ /* 0x001fe400078e0009 */
[----:B------:R-:W-:Y:S01]  /*5060*/  @!P6 IMAD.MOV.U32 R5, RZ, RZ, R90 ;  /* 0x000000ffff05e224 */ /* 0x000fe200078e005a */
[----:B------:R0:W-:Y:S01]  /*5070*/  STL [R1+0x410], R76 ;  /* 0x0004104c01007387 */ /* 0x0001e20000100800 */
[----:B-1----:R-:W-:-:S03]  /*5080*/  IMAD R6, R68, 0x37, RZ ;  /* 0x0000003744067824 */ /* 0x002fc600078e02ff */
[----:B------:R1:W2:Y:S01]  /*5090*/  @!P6 LDG.E.U16 R66, desc[UR20][R4.64] ;  /* 0x000000140442e981 */ /* 0x0002a2000c1e1500 */
[----:B0-----:R-:W-:Y:S01]  /*50a0*/  IADD3 R76, P0, PT, R8, R2, RZ ;  /* 0x00000002084c7210 */ /* 0x001fe20007f1e0ff */
[----:B-1----:R-:W-:-:S03]  /*50b0*/  VIADD R4, R70, 0xffffff8f ;  /* 0xffffff8f46047836 */ /* 0x002fc60000000000 */
[----:B------:R-:W-:Y:S01]  /*50c0*/  LEA.HI.X.SX32 R90, R6, R0, 0x1, P0 ;  /* 0x00000000065a7211 */ /* 0x000fe200000f0eff */
[----:B------:R-:W-:Y:S01]  /*50d0*/  IMAD R6, R68, 0x6f, RZ ;  /* 0x0000006f44067824 */ /* 0x000fe200078e02ff */
[----:B------:R-:W-:Y:S01]  /*50e0*/  IADD3 R9, P6, PT, R3, R2, RZ ;  /* 0x0000000203097210 */ /* 0x000fe20007fde0ff */
[----:B------:R0:W-:Y:S01]  /*50f0*/  STL [R1+0x26c], R76 ;  /* 0x00026c4c01007387 */ /* 0x0001e20000100800 */
[----:B------:R-:W-:Y:S01]  /*5100*/  PRMT R35, RZ, 0x7610, R35 ;  /* 0x00007610ff237816 */ /* 0x000fe20000000023 */
[----:B------:R-:W-:Y:S01]  /*5110*/  @!P3 IMAD.MOV.U32 R5, RZ, RZ, R90 ;  /* 0x000000ffff05b224 */ /* 0x000fe200078e005a */
[----:B------:R-:W-:Y:S01]  /*5120*/  ISETP.GE.U32.AND P0, PT, R4, 0x7fffff10, PT ;  /* 0x7fffff100400780c */ /* 0x000fe20003f06070 */
[----:B------:R-:W-:Y:S02]  /*5130*/  @!P3 IMAD.MOV.U32 R4, RZ, RZ, R76 ;  /* 0x000000ffff04b224 */ /* 0x000fe400078e004c */
[----:B------:R-:W-:-:S03]  /*5140*/  VIADD R3, R70, 0xffffffc7 ;  /* 0xffffffc746037836 */ /* 0x000fc60000000000 */
[----:B------:R1:W2:Y:S01]  /*5150*/  @!P3 LDG.E.U16 R35, desc[UR20][R4.64] ;  /* 0x000000140423b981 */ /* 0x0002a2000c1e1500 */
[----:B0-----:R-:W-:Y:S01]  /*5160*/  LEA.HI.X.SX32 R76, R6, R0, 0x1, P6 ;  /* 0x00000000064c7211 */ /* 0x001fe200030f0eff */
[----:B------:R-:W-:Y:S01]  /*5170*/  IMAD R6, R68, 0xdc, RZ ;  /* 0x000000dc44067824 */ /* 0x000fe200078e02ff */
[----:B------:R-:W-:Y:S01]  /*5180*/  ISETP.GE.U32.AND P3, PT, R3, 0x7fffff48, PT ;  /* 0x7fffff480300780c */ /* 0x000fe20003f66070 */
[----:B------:R-:W-:Y:S01]  /*5190*/  VIADD R3, R70, 0xffffffc6 ;  /* 0xffffffc646037836 */ /* 0x000fe20000000000 */
[----:B------:R-:W-:Y:S01]  /*51a0*/  STL [R1+0x268], R90 ;  /* 0x0002685a01007387 */ /* 0x000fe20000100800 */
[----:B-1----:R-:W-:Y:S02]  /*51b0*/  @!P2 IMAD.MOV.U32 R4, RZ, RZ, R9 ;  /* 0x000000ffff04a224 */ /* 0x002fe400078e0009 */
[----:B------:R-:W-:Y:S01]  /*51c0*/  @!P2 IMAD.MOV.U32 R5, RZ, RZ, R76 ;  /* 0x000000ffff05a224 */ /* 0x000fe200078e004c */
[----:B------:R-:W-:Y:S04]  /*51d0*/  STL [R1+0x42c], R9 ;  /* 0x00042c0901007387 */ /* 0x000fe80000100800 */
[----:B------:R0:W-:Y:S04]  /*51e0*/  STL [R1+0x428], R76 ;  /* 0x0004284c01007387 */ /* 0x0001e80000100800 */
[----:B------:R1:W3:Y:S01]  /*51f0*/  @!P2 LDG.E.U16 R64, desc[UR20][R4.64] ;  /* 0x000000140440a981 */ /* 0x0002e2000c1e1500 */
[----:B------:R-:W-:Y:S01]  /*5200*/  ISETP.GE.U32.AND P2, PT, R3, 0x7fffff47, PT ;  /* 0x7fffff470300780c */ /* 0x000fe20003f46070 */
[----:B------:R-:W-:Y:S01]  /*5210*/  IMAD R3, R68, 0xe2, RZ ;  /* 0x000000e244037824 */ /* 0x000fe200078e02ff */
[----:B0-----:R-:W-:Y:S01]  /*5220*/  IADD3 R76, P6, PT, R6, R2, RZ ;  /* 0x00000002064c7210 */ /* 0x001fe20007fde0ff */
[----:B------:R-:W-:-:S03]  /*5230*/  IMAD R9, R68, 0xe0, RZ ;  /* 0x000000e044097824 */ /* 0x000fc600078e02ff */
[----:B------:R-:W-:Y:S01]  /*5240*/  LEA.HI.X.SX32 R92, R8, R0, 0x1, P6 ;  /* 0x00000000085c7211 */ /* 0x000fe200030f0eff */
[----:B------:R-:W-:Y:S01]  /*5250*/  IMAD R8, R68, 0x71, RZ ;  /* 0x0000007144087824 */ /* 0x000fe200078e02ff */
[----:B------:R-:W-:Y:S01]  /*5260*/  IADD3 R90, P6, PT, R3, R2, RZ ;  /* 0x00000002035a7210 */ /* 0x000fe20007fde0ff */
[----:B-1----:R-:W-:Y:S02]  /*5270*/  @!P4 IMAD.MOV.U32 R4, RZ, RZ, R76 ;  /* 0x000000ffff04c224 */ /* 0x002fe400078e004c */
[----:B------:R-:W-:Y:S01]  /*5280*/  @!P4 IMAD.MOV.U32 R5, RZ, RZ, R92 ;  /* 0x000000ffff05c224 */ /* 0x000fe200078e005c */
[----:B------:R-:W-:Y:S01]  /*5290*/  LEA.HI.X.SX32 R8, R8, R0, 0x1, P6 ;  /* 0x0000000008087211 */ /* 0x000fe200030f0eff */
[----:B------:R-:W-:Y:S01]  /*52a0*/  IMAD R3, R68, 0x70, RZ ;  /* 0x0000007044037824 */ /* 0x000fe200078e02ff */
[----:B------:R-:W-:Y:S01]  /*52b0*/  IADD3 R9, P6, PT, R9, R2, RZ ;  /* 0x0000000209097210 */ /* 0x000fe20007fde0ff */
[----:B------:R0:W-:Y:S01]  /*52c0*/  STL [R1+0x424], R76 ;  /* 0x0004244c01007387 */ /* 0x0001e20000100800 */
[----:B------:R-:W-:-:S03]  /*52d0*/  VIADD R6, R70, 0xffffff8c ;  /* 0xffffff8c46067836 */ /* 0x000fc60000000000 */
[----:B------:R1:W3:Y:S04]  /*52e0*/  @!P4 LDG.E.U16 R59, desc[UR20][R4.64] ;  /* 0x00000014043bc981 */ /* 0x0002e8000c1e1500 */
[----:B------:R-:W-:Y:S01]  /*52f0*/  STL [R1+0x420], R92 ;  /* 0x0004205c01007387 */ /* 0x000fe20000100800 */
[----:B0-----:R-:W-:Y:S01]  /*5300*/  LEA.HI.X.SX32 R76, R3, R0, 0x1, P6 ;  /* 0x00000000034c7211 */ /* 0x001fe200030f0eff */
[----:B-1----:R-:W-:Y:S02]  /*5310*/  @!P5 IMAD.MOV.U32 R4, RZ, RZ, R90 ;  /* 0x000000ffff04d224 */ /* 0x002fe400078e005a */
[----:B------:R-:W-:Y:S01]  /*5320*/  @!P5 IMAD.MOV.U32 R5, RZ, RZ, R8 ;  /* 0x000000ffff05d224 */ /* 0x000fe200078e0008 */
[----:B------:R0:W-:Y:S01]  /*5330*/  STL [R1+0x43c], R90 ;  /* 0x00043c5a01007387 */ /* 0x0001e20000100800 */
[----:B------:R-:W-:Y:S01]  /*5340*/  ISETP.GE.U32.AND P4, PT, R6, 0x7fffff0d, PT ;  /* 0x7fffff0d0600780c */ /* 0x000fe20003f86070 */
[----:B------:R-:W-:-:S02]  /*5350*/  VIADD R6, R70, 0xffffff8d ;  /* 0xffffff8d46067836 */ /* 0x000fc40000000000 */
[----:B------:R-:W-:Y:S04]  /*5360*/  STL [R1+0x438], R8 ;  /* 0x0004380801007387 */ /* 0x000fe80000100800 */
[----:B------:R-:W-:Y:S04]  /*5370*/  STL [R1+0x434], R9 ;  /* 0x0004340901007387 */ /* 0x000fe80000100800 */
[----:B------:R1:W3:Y:S01]  /*5380*/  @!P5 LDG.E.U16 R60, desc[UR20][R4.64] ;  /* 0x00000014043cd981 */ /* 0x0002e2000c1e1500 */
[----:B0-----:R-:W-:-:S03]  /*5390*/  IADD3 R90, P6, PT, R3, R2, RZ ;  /* 0x00000002035a7210 */ /* 0x001fc60007fde0ff */
[----:B------:R0:W-:Y:S01]  /*53a0*/  STL [R1+0x430], R76 ;  /* 0x0004304c01007387 */ /* 0x0001e20000100800 */
[----:B------:R-:W-:Y:S01]  /*53b0*/  ISETP.GE.U32.AND P5, PT, R6, 0x7fffff0e, PT ;  /* 0x7fffff0e0600780c */ /* 0x000fe20003fa6070 */
[----:B-1----:R-:W-:Y:S02]  /*53c0*/  @!P0 IMAD.MOV.U32 R5, RZ, RZ, R76 ;  /* 0x000000ffff058224 */ /* 0x002fe400078e004c */
[----:B0-----:R-:W-:Y:S02]  /*53d0*/  IMAD R76, R68, 0x38, RZ ;  /* 0x00000038444c7824 */ /* 0x001fe400078e02ff */
[----:B------:R-:W-:Y:S02]  /*53e0*/  @!P0 IMAD.MOV.U32 R4, RZ, RZ, R9 ;  /* 0x000000ffff048224 */ /* 0x000fe400078e0009 */
[----:B------:R-:W-:Y:S01]  /*53f0*/  VIADD R6, R70, 0xfffffff9 ;  /* 0xfffffff946067836 */ /* 0x000fe20000000000 */
[----:B------:R-:W-:Y:S01]  /*5400*/  LEA.HI.X.SX32 R93, R76, R0, 0x1, P6 ;  /* 0x000000004c5d7211 */ /* 0x000fe200030f0eff */
[----:B------:R-:W-:Y:S01]  /*5410*/  IMAD R9, R68, 0x72, RZ ;  /* 0x0000007244097824 */ /* 0x000fe200078e02ff */
[----:B------:R0:W3:Y:S01]  /*5420*/  @!P0 LDG.E.U16 R102, desc[UR20][R4.64] ;  /* 0x0000001404668981 */ /* 0x0000e2000c1e1500 */
[----:B------:R-:W-:Y:S01]  /*5430*/  VIADD R3, R70, 0xfffffff8 ;  /* 0xfffffff846037836 */ /* 0x000fe20000000000 */
[----:B------:R-:W-:Y:S01]  /*5440*/  ISETP.GE.U32.AND P0, PT, R6, 0x7fffff7a, PT ;  /* 0x7fffff7a0600780c */ /* 0x000fe20003f06070 */
[C---:B------:R-:W-:Y:S01]  /*5450*/  IMAD R6, R68.reuse, 0x39, RZ ;  /* 0x0000003944067824 */ /* 0x040fe200078e02ff */
[----:B------:R-:W-:Y:S01]  /*5460*/  IADD3 R92, P6, PT, R9, R2, RZ ;  /* 0x00000002095c7210 */ /* 0x000fe20007fde0ff */
[----:B------:R-:W-:Y:S01]  /*5470*/  IMAD R8, R68, 0xe6, RZ ;  /* 0x000000e644087824 */ /* 0x000fe200078e02ff */
[----:B------:R-:W-:Y:S01]  /*5480*/  STL [R1+0x274], R90 ;  /* 0x0002745a01007387 */ /* 0x000fe20000100800 */
[----:B0-----:R-:W-:-:S02]  /*5490*/  @!P3 IMAD.MOV.U32 R4, RZ, RZ, R90 ;  /* 0x000000ffff04b224 */ /* 0x001fc400078e005a */
[----:B------:R-:W-:Y:S01]  /*54a0*/  @!P3 IMAD.MOV.U32 R5, RZ, RZ, R93 ;  /* 0x000000ffff05b224 */ /* 0x000fe200078e005d */
[----:B------:R0:W-:Y:S04]  /*54b0*/  STL [R1+0x270], R93 ;  /* 0x0002705d01007387 */ /* 0x0001e80000100800 */
[----:B------:R1:W3:Y:S01]  /*54c0*/  @!P3 LDG.E.U16 R101, desc[UR20][R4.64] ;  /* 0x000000140465b981 */ /* 0x0002e2000c1e1500 */
[----:B------:R-:W-:Y:S01]  /*54d0*/  ISETP.GE.U32.AND P3, PT, R3, 0x7fffff79, PT ;  /* 0x7fffff790300780c */ /* 0x000fe20003f66070 */
[----:B------:R-:W-:Y:S01]  /*54e0*/  IMAD R3, R68, 0x73, RZ ;  /* 0x0000007344037824 */ /* 0x000fe200078e02ff */
[----:B0-----:R-:W-:Y:S02]  /*54f0*/  LEA.HI.X.SX32 R93, R6, R0, 0x1, P6 ;  /* 0x00000000065d7211 */ /* 0x001fe400030f0eff */
[----:B------:R-:W-:Y:S01]  /*5500*/  IADD3 R8, P6, PT, R8, R2, RZ ;  /* 0x0000000208087210 */ /* 0x000fe20007fde0ff */
[----:B-1----:R-:W-:-:S02]  /*5510*/  @!P2 IMAD.MOV.U32 R4, RZ, RZ, R92 ;  /* 0x000000ffff04a224 */ /* 0x002fc400078e005c */
[----:B------:R-:W-:Y:S01]  /*5520*/  @!P2 IMAD.MOV.U32 R5, RZ, RZ, R93 ;  /* 0x000000ffff05a224 */ /* 0x000fe200078e005d */
[----:B------:R-:W-:Y:S01]  /*5530*/  LEA.HI.X.SX32 R90, R3, R0, 0x1, P6 ;  /* 0x00000000035a7211 */ /* 0x000fe200030f0eff */
[----:B------:R-:W-:Y:S02]  /*5540*/  VIADD R6, R70, 0xffffffe3 ;  /* 0xffffffe346067836 */ /* 0x000fe40000000000 */
[----:B------:R-:W-:Y:S01]  /*5550*/  IMAD R3, R68, 0xe4, RZ ;  /* 0x000000e444037824 */ /* 0x000fe200078e02ff */
[----:B------:R0:W3:Y:S02]  /*5560*/  @!P2 LDG.E.U16 R97, desc[UR20][R4.64] ;  /* 0x000000140461a981 */ /* 0x0000e4000c1e1500 */
[----:B------:R-:W-:Y:S02]  /*5570*/  ISETP.GE.U32.AND P2, PT, R6, 0x7fffff64, PT ;  /* 0x7fffff640600780c */ /* 0x000fe40003f46070 */
[----:B------:R-:W-:Y:S01]  /*5580*/  IADD3 R6, P6, PT, R3, R2, RZ ;  /* 0x0000000203067210 */ /* 0x000fe20007fde0ff */
[----:B0-----:R-:W-:-:S02]  /*5590*/  @!P4 IMAD.MOV.U32 R4, RZ, RZ, R8 ;  /* 0x000000ffff04c224 */ /* 0x001fc400078e0008 */
[----:B------:R-:W-:Y:S01]  /*55a0*/  @!P4 IMAD.MOV.U32 R5, RZ, RZ, R90 ;  /* 0x000000ffff05c224 */ /* 0x000fe200078e005a */
[----:B------:R-:W-:-:S04]  /*55b0*/  LEA.HI.X.SX32 R9, R9, R0, 0x1, P6 ;  /* 0x0000000009097211 */ /* 0x000fc800030f0eff */
[----:B------:R0:W3:Y:S04]  /*55c0*/  @!P4 LDG.E.U16 R100, desc[UR20][R4.64] ;  /* 0x000000140464c981 */ /* 0x0000e8000c1e1500 */
[----:B------:R-:W-:Y:S01]  /*55d0*/  STL [R1+0x27c], R92 ;  /* 0x00027c5c01007387 */ /* 0x000fe20000100800 */
[----:B0-----:R-:W-:-:S03]  /*55e0*/  VIADD R4, R70, 0xffffffe2 ;  /* 0xffffffe246047836 */ /* 0x001fc60000000000 */
[----:B------:R-:W-:Y:S01]  /*55f0*/  STL [R1+0x278], R93 ;  /* 0x0002785d01007387 */ /* 0x000fe20000100800 */
[----:B------:R-:W-:-:S03]  /*5600*/  @!P5 IMAD.MOV.U32 R5, RZ, RZ, R9 ;  /* 0x000000ffff05d224 */ /* 0x000fc600078e0009 */
[----:B------:R0:W-:Y:S01]  /*5610*/  STL [R1+0x44c], R8 ;  /* 0x00044c0801007387 */ /* 0x0001e20000100800 */
[----:B------:R-:W-:Y:S01]  /*5620*/  ISETP.GE.U32.AND P6, PT, R4, 0x7fffff63, PT ;  /* 0x7fffff630400780c */ /* 0x000fe20003fc6070 */
[----:B------:R-:W-:Y:S02]  /*5630*/  @!P5 IMAD.MOV.U32 R4, RZ, RZ, R6 ;  /* 0x000000ffff04d224 */ /* 0x000fe400078e0006 */
[----:B------:R1:W-:Y:S01]  /*5640*/  STL [R1+0x448], R90 ;  /* 0x0004485a01007387 */ /* 0x0003e20000100800 */
[----:B0-----:R-:W-:Y:S01]  /*5650*/  IADD3 R8, P4, PT, R85, R2, RZ ;  /* 0x0000000255087210 */ /* 0x001fe20007f9e0ff */
[----:B------:R-:W-:Y:S02]  /*5660*/  IMAD R85, R68, 0xe, RZ ;  /* 0x0000000e44557824 */ /* 0x000fe400078e02ff */
[----:B------:R0:W-:Y:S01]  /*5670*/  STL [R1+0x444], R6 ;  /* 0x0004440601007387 */ /* 0x0001e20000100800 */
[----:B-1----:R-:W-:-:S03]  /*5680*/  LEA.HI.X.SX32 R90, R88, R0, 0x1, P4 ;  /* 0x00000000585a7211 */ /* 0x002fc600020f0eff */
[----:B------:R1:W3:Y:S01]  /*5690*/  @!P5 LDG.E.U16 R61, desc[UR20][R4.64] ;  /* 0x00000014043dd981 */ /* 0x0002e2000c1e1500 */
[----:B------:R-:W-:Y:S01]  /*56a0*/  IADD3 R92, P5, PT, R85, R2, RZ ;  /* 0x00000002555c7210 */ /* 0x000fe20007fbe0ff */
[----:B------:R-:W-:Y:S02]  /*56b0*/  VIADD R3, R70, 0xffffff8a ;  /* 0xffffff8a46037836 */ /* 0x000fe40000000000 */
[----:B0-----:R-:W-:Y:S01]  /*56c0*/  IMAD R6, R68, 0x7, RZ ;  /* 0x0000000744067824 */ /* 0x001fe200078e02ff */
[----:B------:R0:W-:Y:S01]  /*56d0*/  STL [R1+0x64], R8 ;  /* 0x0000640801007387 */ /* 0x0001e20000100800 */
[----:B-1----:R-:W-:-:S03]  /*56e0*/  @!P0 IMAD.MOV.U32 R4, RZ, RZ, R8 ;  /* 0x000000ffff048224 */ /* 0x002fc600078e0008 */
[----:B------:R1:W-:Y:S01]  /*56f0*/  STL [R1+0x440], R9 ;  /* 0x0004400901007387 */ /* 0x0003e20000100800 */
[----:B------:R-:W-:Y:S01]  /*5700*/  @!P0 IMAD.MOV.U32 R5, RZ, RZ, R90 ;  /* 0x000000ffff058224 */ /* 0x000fe200078e005a */
[----:B------:R-:W-:Y:S02]  /*5710*/  LEA.HI.X.SX32 R6, R6, R0, 0x1, P5 ;  /* 0x0000000006067211 */ /* 0x000fe400028f0eff */
[----:B------:R-:W-:Y:S02]  /*5720*/  ISETP.GE.U32.AND P4, PT, R3, 0x7fffff0b, PT ;  /* 0x7fffff0b0300780c */ /* 0x000fe40003f86070 */
[----:B0-----:R-:W-:Y:S01]  /*5730*/  IADD3 R8, P5, PT, R76, R2, RZ ;  /* 0x000000024c087210 */ /* 0x001fe20007fbe0ff */
[----:B------:R-:W-:Y:S01]  /*5740*/  VIADD R3, R70, 0xffffff8b ;  /* 0xffffff8b46037836 */ /* 0x000fe20000000000 */
[----:B------:R0:W3:Y:S01]  /*5750*/  @!P0 LDG.E.U16 R105, desc[UR20][R4.64] ;  /* 0x0000001404698981 */ /* 0x0000e2000c1e1500 */
[----:B-1----:R-:W-:-:S03]  /*5760*/  IMAD R9, R68, 0x1c, RZ ;  /* 0x0000001c44097824 */ /* 0x002fc600078e02ff */
[----:B------:R1:W-:Y:S01]  /*5770*/  STL [R1+0x60], R90 ;  /* 0x0000605a01007387 */ /* 0x0003e20000100800 */
[----:B------:R-:W-:Y:S01]  /*5780*/  ISETP.GE.U32.AND P0, PT, R3, 0x7fffff0c, PT ;  /* 0x7fffff0c0300780c */ /* 0x000fe20003f06070 */
[----:B0-----:R-:W-:Y:S02]  /*5790*/  @!P3 IMAD.MOV.U32 R4, RZ, RZ, R92 ;  /* 0x000000ffff04b224 */ /* 0x001fe400078e005c */
[----:B------:R-:W-:Y:S01]  /*57a0*/  @!P3 IMAD.MOV.U32 R5, RZ, RZ, R6 ;  /* 0x000000ffff05b224 */ /* 0x000fe200078e0006 */
[----:B-1----:R-:W-:Y:S01]  /*57b0*/  LEA.HI.X.SX32 R90, R9, R0, 0x1, P5 ;  /* 0x00000000095a7211 */ /* 0x002fe200028f0eff */
[----:B------:R-:W-:Y:S01]  /*57c0*/  VIADD R3, R70, 0xffffffc5 ;  /* 0xffffffc546037836 */ /* 0x000fe20000000000 */
[----:B------:R-:W-:Y:S04]  /*57d0*/  STL [R1+0x6c], R92 ;  /* 0x00006c5c01007387 */ /* 0x000fe80000100800 */
[----:B------:R0:W3:Y:S01]  /*57e0*/  @!P3 LDG.E.U16 R103, desc[UR20][R4.64] ;  /* 0x000000140467b981 */ /* 0x0000e2000c1e1500 */
[----:B------:R-:W-:-:S03]  /*57f0*/  ISETP.GE.U32.AND P3, PT, R3, 0x7fffff46, PT ;  /* 0x7fffff460300780c */ /* 0x000fc60003f66070 */
[----:B------:R1:W-:Y:S01]  /*5800*/  STL [R1+0x68], R6 ;  /* 0x0000680601007387 */ /* 0x0003e20000100800 */
[C---:B------:R-:W-:Y:S02]  /*5810*/  IMAD R3, R68.reuse, 0xea, RZ ;  /* 0x000000ea44037824 */ /* 0x040fe400078e02ff */
[----:B0-----:R-:W-:Y:S02]  /*5820*/  @!P2 IMAD.MOV.U32 R4, RZ, RZ, R8 ;  /* 0x000000ffff04a224 */ /* 0x001fe400078e0008 */
[----:B------:R-:W-:Y:S02]  /*5830*/  @!P2 IMAD.MOV.U32 R5, RZ, RZ, R90 ;  /* 0x000000ffff05a224 */ /* 0x000fe400078e005a */
[C---:B-1----:R-:W-:Y:S01]  /*5840*/  IMAD R6, R68.reuse, 0x3a, RZ ;  /* 0x0000003a44067824 */ /* 0x042fe200078e02ff */
[----:B------:R-:W-:Y:S04]  /*5850*/  STL [R1+0x114], R8 ;  /* 0x0001140801007387 */ /* 0x000fe80000100800 */
[----:B------:R0:W3:Y:S04]  /*5860*/  @!P2 LDG.E.U16 R104, desc[UR20][R4.64] ;  /* 0x000000140468a981 */ /* 0x0000e8000c1e1500 */
[----:B------:R1:W-:Y:S01]  /*5870*/  STL [R1+0x110], R90 ;  /* 0x0001105a01007387 */ /* 0x0003e20000100800 */
[-C--:B------:R-:W-:Y:S01]  /*5880*/  IADD3 R92, P5, PT, R3, R2.reuse, RZ ;  /* 0x00000002035c7210 */ /* 0x080fe20007fbe0ff */
[----:B0-----:R-:W-:Y:S01]  /*5890*/  IMAD R4, R68, 0x1d, RZ ;  /* 0x0000001d44047824 */ /* 0x001fe200078e02ff */
[----:B-1----:R-:W-:Y:S01]  /*58a0*/  IADD3 R90, P2, PT, R6, R2, RZ ;  /* 0x00000002065a7210 */ /* 0x002fe20007f5e0ff */
[----:B------:R-:W-:-:S03]  /*58b0*/  IMAD R5, R68, 0x75, RZ ;  /* 0x0000007544057824 */ /* 0x000fc600078e02ff */
[-C--:B------:R-:W-:Y:S01]  /*58c0*/  LEA.HI.X.SX32 R4, R4, R0.reuse, 0x1, P2 ;  /* 0x0000000004047211 */ /* 0x080fe200010f0eff */
[----:B------:R-:W-:Y:S01]  /*58d0*/  STL [R1+0x11c], R90 ;  /* 0x00011c5a01007387 */ /* 0x000fe20000100800 */
[----:B------:R-:W-:-:S03]  /*58e0*/  LEA.HI.X.SX32 R93, R5, R0, 0x1, P5 ;  /* 0x00000000055d7211 */ /* 0x000fc600028f0eff */
[----:B------:R-:W-:Y:S01]  /*58f0*/  STL [R1+0x45c], R92 ;  /* 0x00045c5c01007387 */ /* 0x000fe20000100800 */
[----:B------:R-:W-:-:S03]  /*5900*/  @!P6 IMAD.MOV.U32 R5, RZ, RZ, R4 ;  /* 0x000000ffff05e224 */ /* 0x000fc600078e0004 */
[----:B------:R0:W-:Y:S04]  /*5910*/  STL [R1+0x118], R4 ;  /* 0x0001180401007387 */ /* 0x0001e80000100800 */
[----:B------:R1:W-:Y:S01]  /*5920*/  STL [R1+0x458], R93 ;  /* 0x0004585d01007387 */ /* 0x0003e20000100800 */
[----:B0-----:R-:W-:-:S05]  /*5930*/  @!P6 IMAD.MOV.U32 R4, RZ, RZ, R90 ;  /* 0x000000ffff04e224 */ /* 0x001fca00078e005a */
[----:B------:R0:W3:Y:S02]  /*5940*/  @!P6 LDG.E.U16 R98, desc[UR20][R4.64] ;  /* 0x000000140462e981 */ /* 0x0000e4000c1e1500 */
[----:B0-----:R-:W-:Y:S02]  /*5950*/  @!P4 IMAD.MOV.U32 R5, RZ, RZ, R93 ;  /* 0x000000ffff05c224 */ /* 0x001fe400078e005d */
[----:B-1----:R-:W3:Y:S01]  /*5960*/  LDL.LU R93, [R1+0x4e4] ;  /* 0x0004e400015d7983 */ /* 0x002ee20000300800 */
[----:B------:R-:W-:-:S03]  /*5970*/  @!P4 IMAD.MOV.U32 R4, RZ, RZ, R92 ;  /* 0x000000ffff04c224 */ /* 0x000fc600078e005c */
[----:B------:R-:W4:Y:S01]  /*5980*/  LDL.LU R92, [R1+0x4e0] ;  /* 0x0004e000015c7983 */ /* 0x000f220000300800 */
[----:B------:R-:W-:-:S03]  /*5990*/  IMAD R8, R68, 0xe8, RZ ;  /* 0x000000e844087824 */ /* 0x000fc600078e02ff */
[----:B------:R2:W4:Y:S02]  /*59a0*/  @!P4 LDG.E.U16 R99, desc[UR20][R4.64] ;  /* 0x000000140463c981 */ /* 0x000524000c1e1500 */
[----:B------:R-:W-:-:S05]  /*59b0*/  IADD3 R90, P5, PT, R8, R2, RZ ;  /* 0x00000002085a7210 */ /* 0x000fca0007fbe0ff */
[----:B------:R0:W-:Y:S01]  /*59c0*/  STL [R1+0x454], R90 ;  /* 0x0004545a01007387 */ /* 0x0001e20000100800 */
[----:B--2---:R-:W-:-:S03]  /*59d0*/  IMAD.MOV.U32 R4, RZ, RZ, R91 ;  /* 0x000000ffff047224 */ /* 0x004fc600078e005b */
[----:B------:R-:W2:Y:S01]  /*59e0*/  LDL.LU R91, [R1+0x4dc] ;  /* 0x0004dc00015b7983 */ /* 0x000ea20000300800 */
[----:B------:R-:W-:Y:S02]  /*59f0*/  IMAD R3, R68, 0x74, RZ ;  /* 0x0000007444037824 */ /* 0x000fe400078e02ff */
[----:B------:R-:W-:-:S03]  /*5a00*/  IMAD.MOV.U32 R8, RZ, RZ, R89 ;  /* 0x000000ffff087224 */ /* 0x000fc600078e0059 */
[C---:B------:R-:W-:Y:S02]  /*5a10*/  IADD3 R89, P2, PT, R3.reuse, R2, RZ ;  /* 0x0000000203597210 */ /* 0x040fe40007f5e0ff */
[-C--:B------:R-:W-:Y:S02]  /*5a20*/  LEA.HI.X.SX32 R5, R3, R0.reuse, 0x1, P5 ;  /* 0x0000000003057211 */ /* 0x080fe400028f0eff */
[----:B------:R-:W-:Y:S01]  /*5a30*/  LEA.HI.X.SX32 R3, R6, R0, 0x1, P2 ;  /* 0x0000000006037211 */ /* 0x000fe200010f0eff */
[----:B------:R1:W-:Y:S01]  /*5a40*/  STL [R1+0x284], R89 ;  /* 0x0002845901007387 */ /* 0x0003e20000100800 */
[----:B------:R-:W-:Y:S02]  /*5a50*/  IMAD.MOV.U32 R6, RZ, RZ, R4 ;  /* 0x000000ffff067224 */ /* 0x000fe400078e0004 */
[----:B------:R-:W-:Y:S01]  /*5a60*/  @!P0 IMAD.MOV.U32 R4, RZ, RZ, R90 ;  /* 0x000000ffff048224 */ /* 0x000fe200078e005a */
[----:B------:R1:W-:Y:S04]  /*5a70*/  STL [R1+0x450], R5 ;  /* 0x0004500501007387 */ /* 0x0003e80000100800 */
[----:B0-----:R-:W2:Y:S04]  /*5a80*/  LDL.LU R90, [R1+0x4d8] ;  /* 0x0004d800015a7983 */ /* 0x001ea80000300800 */
[----:B------:R0:W2:Y:S04]  /*5a90*/  @!P0 LDG.E.U16 R95, desc[UR20][R4.64] ;  /* 0x00000014045f8981 */ /* 0x0000a8000c1e1500 */
[----:B------:R5:W-:Y:S01]  /*5aa0*/  STL [R1+0x280], R3 ;  /* 0x0002800301007387 */ /* 0x000be20000100800 */
[----:B0-----:R-:W-:-:S03]  /*5ab0*/  @!P3 IMAD.MOV.U32 R4, RZ, RZ, R89 ;  /* 0x000000ffff04b224 */ /* 0x001fc600078e0059 */
[----:B-1----:R-:W2:Y:S01]  /*5ac0*/  LDL.LU R89, [R1+0x4d4] ;  /* 0x0004d40001597983 */ /* 0x002ea20000300800 */
[----:B------:R-:W-:Y:S02]  /*5ad0*/  @!P3 IMAD.MOV.U32 R5, RZ, RZ, R3 ;  /* 0x000000ffff05b224 */ /* 0x000fe400078e0003 */
[----:B-----5:R-:W-:-:S03]  /*5ae0*/  VIADD R3, R70, 0xffffffc4 ;  /* 0xffffffc446037836 */ /* 0x020fc60000000000 */
[----:B------:R0:W5:Y:S02]  /*5af0*/  @!P3 LDG.E.U16 R96, desc[UR20][R4.64] ;  /* 0x000000140460b981 */ /* 0x000164000c1e1500 */
[----:B------:R-:W-:Y:S01]  /*5b00*/  ISETP.GE.U32.AND P0, PT, R3, 0x7fffff45, PT ;  /* 0x7fffff450300780c */ /* 0x000fe20003f06070 */
[C---:B------:R-:W-:Y:S02]  /*5b10*/  IMAD R3, R68.reuse, 0x76, RZ ;  /* 0x0000007644037824 */ /* 0x040fe400078e02ff */
[----:B0-----:R-:W-:-:S03]  /*5b20*/  IMAD R4, R68, 0x3b, RZ ;  /* 0x0000003b44047824 */ /* 0x001fc600078e02ff */
[----:B------:R-:W-:-:S04]  /*5b30*/  IADD3 R5, P2, PT, R3, R2, RZ ;  /* 0x0000000203057210 */ /* 0x000fc80007f5e0ff */
[----:B------:R-:W-:Y:S01]  /*5b40*/  LEA.HI.X.SX32 R4, R4, R0, 0x1, P2 ;  /* 0x0000000004047211 */ /* 0x000fe200010f0eff */
[----:B------:R0:W-:Y:S04]  /*5b50*/  STL [R1+0x28c], R5 ;  /* 0x00028c0501007387 */ /* 0x0001e80000100800 */
[----:B------:R1:W-:Y:S01]  /*5b60*/  STL [R1+0x288], R4 ;  /* 0x0002880401007387 */ /* 0x0003e20000100800 */
[----:B0-----:R-:W-:-:S04]  /*5b70*/  @!P0 LOP3.LUT R5, R5, R4, RZ, 0x3c, !PT ;  /* 0x0000000405058212 */ /* 0x001fc800078e3cff */
[----:B-1----:R-:W-:-:S04]  /*5b80*/  @!P0 LOP3.LUT R4, R5, R4, RZ, 0x3c, !PT ;  /* 0x0000000405048212 */ /* 0x002fc800078e3cff */
[----:B------:R-:W-:-:S05]  /*5b90*/  @!P0 LOP3.LUT R5, R5, R4, RZ, 0x3c, !PT ;  /* 0x0000000405058212 */ /* 0x000fca00078e3cff */
[----:B------:R0:W5:Y:S02]  /*5ba0*/  @!P0 LDG.E.U16 R94, desc[UR20][R4.64] ;  /* 0x00000014045e8981 */ /* 0x000164000c1e1500 */
[----:B0-----:R-:W-:-:S05]  /*5bb0*/  VIADD R4, R70, 0xffffff88 ;  /* 0xffffff8846047836 */ /* 0x001fca0000000000 */
[----:B------:R-:W-:Y:S01]  /*5bc0*/  ISETP.GE.U32.AND P0, PT, R4, 0x7fffff09, PT ;  /* 0x7fffff090400780c */ /* 0x000fe20003f06070 */
[----:B------:R-:W-:-:S05]  /*5bd0*/  IMAD R4, R68, 0xee, RZ ;  /* 0x000000ee44047824 */ /* 0x000fca00078e02ff */
[----:B------:R-:W-:Y:S01]  /*5be0*/  IADD3 R5, P2, PT, R4, R2, RZ ;  /* 0x0000000204057210 */ /* 0x000fe20007f5e0ff */
[----:B------:R-:W-:-:S05]  /*5bf0*/  IMAD R4, R68, 0x77, RZ ;  /* 0x0000007744047824 */ /* 0x000fca00078e02ff */
[----:B------:R-:W-:Y:S01]  /*5c00*/  LEA.HI.X.SX32 R4, R4, R0, 0x1, P2 ;  /* 0x0000000004047211 */ /* 0x000fe200010f0eff */
[----:B------:R0:W-:Y:S04]  /*5c10*/  STL [R1+0x46c], R5 ;  /* 0x00046c0501007387 */ /* 0x0001e80000100800 */
[----:B------:R1:W-:Y:S01]  /*5c20*/  STL [R1+0x468], R4 ;  /* 0x0004680401007387 */ /* 0x0003e20000100800 */
[----:B0-----:R-:W-:-:S04]  /*5c30*/  @!P0 LOP3.LUT R5, R5, R4, RZ, 0x3c, !PT ;  /* 0x0000000405058212 */ /* 0x001fc800078e3cff */
[----:B-1----:R-:W-:-:S04]  /*5c40*/  @!P0 LOP3.LUT R4, R5, R4, RZ, 0x3c, !PT ;  /* 0x0000000405048212 */ /* 0x002fc800078e3cff */
[----:B------:R-:W-:Y:S02]  /*5c50*/  @!P0 LOP3.LUT R5, R5, R4, RZ, 0x3c, !PT ;  /* 0x0000000405058212 */ /* 0x000fe400078e3cff */
[----:B---3--:R-:W-:-:S06]  /*5c60*/  PRMT R93, RZ, 0x7610, R93 ;  /* 0x00007610ff5d7816 */ /* 0x008fcc000000005d */
[----:B------:R0:W3:Y:S02]  /*5c70*/  @!P0 LDG.E.U16 R93, desc[UR20][R4.64] ;  /* 0x00000014045d8981 */ /* 0x0000e4000c1e1500 */
[----:B0-----:R-:W-:-:S05]  /*5c80*/  VIADD R4, R70, 0xffffff89 ;  /* 0xffffff8946047836 */ /* 0x001fca0000000000 */
[----:B------:R-:W-:Y:S01]  /*5c90*/  ISETP.GE.U32.AND P0, PT, R4, 0x7fffff0a, PT ;  /* 0x7fffff0a0400780c */ /* 0x000fe20003f06070 */
[----:B------:R-:W-:-:S05]  /*5ca0*/  IMAD R4, R68, 0xec, RZ ;  /* 0x000000ec44047824 */ /* 0x000fca00078e02ff */
[----:B------:R-:W-:-:S04]  /*5cb0*/  IADD3 R5, P2, PT, R4, R2, RZ ;  /* 0x0000000204057210 */ /* 0x000fc80007f5e0ff */
[----:B------:R-:W-:Y:S01]  /*5cc0*/  LEA.HI.X.SX32 R3, R3, R0, 0x1, P2 ;  /* 0x0000000003037211 */ /* 0x000fe200010f0eff */
[----:B------:R0:W-:Y:S01]  /*5cd0*/  STL [R1+0x464], R5 ;  /* 0x0004640501007387 */ /* 0x0001e20000100800 */
[----:B----4-:R-:W-:Y:S01]  /*5ce0*/  PRMT R92, RZ, 0x7610, R92 ;  /* 0x00007610ff5c7816 */ /* 0x010fe2000000005c */
[----:B------:R-:W-:Y:S02]  /*5cf0*/  @!P0 IMAD.MOV.U32 R4, RZ, RZ, R5 ;  /* 0x000000ffff048224 */ /* 0x000fe400078e0005 */
[----:B------:R1:W-:Y:S01]  /*5d00*/  STL [R1+0x460], R3 ;  /* 0x0004600301007387 */ /* 0x0003e20000100800 */
[----:B0-----:R-:W-:Y:S02]  /*5d10*/  @!P0 IMAD.MOV.U32 R5, RZ, RZ, R3 ;  /* 0x000000ffff058224 */ /* 0x001fe400078e0003 */
[----:B-1----:R-:W-:-:S03]  /*5d20*/  VIADD R3, R70, 0xffffff86 ;  /* 0xffffff8646037836 */ /* 0x002fc60000000000 */
[----:B------:R0:W3:Y:S02]  /*5d30*/  @!P0 LDG.E.U16 R92, desc[UR20][R4.64] ;  /* 0x00000014045c8981 */ /* 0x0000e4000c1e1500 */
[----:B------:R-:W-:Y:S01]  /*5d40*/  ISETP.GE.U32.AND P0, PT, R3, 0x7fffff07, PT ;  /* 0x7fffff070300780c */ /* 0x000fe20003f06070 */
[----:B------:R-:W-:-:S05]  /*5d50*/  IMAD R3, R68, 0xf2, RZ ;  /* 0x000000f244037824 */ /* 0x000fca00078e02ff */
[----:B0-----:R-:W-:Y:S01]  /*5d60*/  IADD3 R5, P2, PT, R3, R2, RZ ;  /* 0x0000000203057210 */ /* 0x001fe20007f5e0ff */
[----:B------:R-:W-:-:S05]  /*5d70*/  IMAD R3, R68, 0x79, RZ ;  /* 0x0000007944037824 */ /* 0x000fca00078e02ff */
[----:B------:R-:W-:Y:S01]  /*5d80*/  LEA.HI.X.SX32 R4, R3, R0, 0x1, P2 ;  /* 0x0000000003047211 */ /* 0x000fe200010f0eff */
[----:B------:R0:W-:Y:S04]  /*5d90*/  STL [R1+0x47c], R5 ;  /* 0x00047c0501007387 */ /* 0x0001e80000100800 */
[----:B------:R1:W-:Y:S01]  /*5da0*/  STL [R1+0x478], R4 ;  /* 0x0004780401007387 */ /* 0x0003e20000100800 */
[----:B0-----:R-:W-:-:S04]  /*5db0*/  @!P0 LOP3.LUT R5, R5, R4, RZ, 0x3c, !PT ;  /* 0x0000000405058212 */ /* 0x001fc800078e3cff */
[C---:B-1----:R-:W-:Y:S02]  /*5dc0*/  @!P0 LOP3.LUT R4, R5.reuse, R4, RZ, 0x3c, !PT ;  /* 0x0000000405048212 */ /* 0x042fe400078e3cff */
[----:B--2---:R-:W-:Y:S02]  /*5dd0*/  PRMT R91, RZ, 0x7610, R91 ;  /* 0x00007610ff5b7816 */ /* 0x004fe4000000005b */
[----:B------:R-:W-:Y:S01]  /*5de0*/  @!P0 LOP3.LUT R5, R5, R4, RZ, 0x3c, !PT ;  /* 0x0000000405058212 */ /* 0x000fe200078e3cff */
[----:B------:R-:W-:-:S04]  /*5df0*/  IMAD R3, R68, 0xf0, RZ ;  /* 0x000000f044037824 */ /* 0x000fc800078e02ff */
[----:B------:R0:W2:Y:S02]  /*5e00*/  @!P0 LDG.E.U16 R91, desc[UR20][R4.64] ;  /* 0x00000014045b8981 */ /* 0x0000a4000c1e1500 */
[C---:B0-----:R-:W-:Y:S01]  /*5e10*/  VIADD R4, R70.reuse, 0xffffff87 ;  /* 0xffffff8746047836 */ /* 0x041fe20000000000 */
[----:B------:R-:W-:Y:S01]  /*5e20*/  IADD3 R5, P3, PT, R3, R2, RZ ;  /* 0x0000000203057210 */ /* 0x000fe20007f7e0ff */
[----:B------:R-:W-:-:S03]  /*5e30*/  VIADD R3, R70, 0xfffffff1 ;  /* 0xfffffff146037836 */ /* 0x000fc60000000000 */
[----:B------:R-:W-:Y:S01]  /*5e40*/  ISETP.GE.U32.AND P2, PT, R4, 0x7fffff08, PT ;  /* 0x7fffff080400780c */ /* 0x000fe20003f46070 */
[----:B------:R-:W-:Y:S02]  /*5e50*/  IMAD.MOV.U32 R4, RZ, RZ, R6 ;  /* 0x000000ffff047224 */ /* 0x000fe400078e0006 */
[----:B------:R-:W-:Y:S01]  /*5e60*/  IMAD R6, R68, 0x78, RZ ;  /* 0x0000007844067824 */ /* 0x000fe200078e02ff */
[----:B------:R-:W-:Y:S01]  /*5e70*/  ISETP.GE.U32.AND P0, PT, R3, 0x7fffff72, PT ;  /* 0x7fffff720300780c */ /* 0x000fe20003f06070 */
[----:B------:R-:W-:-:S03]  /*5e80*/  IMAD.MOV.U32 R3, RZ, RZ, R4 ;  /* 0x000000ffff037224 */ /* 0x000fc600078e0004 */
[----:B------:R-:W-:Y:S01]  /*5e90*/  LEA.HI.X.SX32 R4, R6, R0, 0x1, P3 ;  /* 0x0000000006047211 */ /* 0x000fe200018f0eff */
[----:B------:R0:W-:Y:S04]  /*5ea0*/  STL [R1+0x474], R5 ;  /* 0x0004740501007387 */ /* 0x0001e80000100800 */
[----:B------:R1:W-:Y:S01]  /*5eb0*/  STL [R1+0x470], R4 ;  /* 0x0004700401007387 */ /* 0x0003e20000100800 */
[----:B0-----:R-:W-:-:S04]  /*5ec0*/  @!P2 LOP3.LUT R5, R5, R4, RZ, 0x3c, !PT ;  /* 0x000000040505a212 */ /* 0x001fc800078e3cff */
[C---:B-1----:R-:W-:Y:S02]  /*5ed0*/  @!P2 LOP3.LUT R4, R5.reuse, R4, RZ, 0x3c, !PT ;  /* 0x000000040504a212 */ /* 0x042fe400078e3cff */
[----:B------:R-:W-:Y:S02]  /*5ee0*/  PRMT R90, RZ, 0x7610, R90 ;  /* 0x00007610ff5a7816 */ /* 0x000fe4000000005a */
[----:B------:R-:W-:-:S05]  /*5ef0*/  @!P2 LOP3.LUT R5, R5, R4, RZ, 0x3c, !PT ;  /* 0x000000040505a212 */ /* 0x000fca00078e3cff */
[----:B------:R0:W2:Y:S02]  /*5f00*/  @!P2 LDG.E.U16 R90, desc[UR20][R4.64] ;  /* 0x00000014045aa981 */ /* 0x0000a4000c1e1500 */
[----:B0-----:R-:W-:Y:S01]  /*5f10*/  IMAD.MOV.U32 R5, RZ, RZ, R3 ;  /* 0x000000ffff057224 */ /* 0x001fe200078e0003 */
[----:B------:R-:W-:-:S04]  /*5f20*/  IADD3 R3, P2, PT, R9, R2, RZ ;  /* 0x0000000209037210 */ /* 0x000fc80007f5e0ff */
[----:B------:R-:W-:Y:S01]  /*5f30*/  LEA.HI.X.SX32 R4, R85, R0, 0x1, P2 ;  /* 0x0000000055047211 */ /* 0x000fe200010f0eff */
[----:B------:R-:W-:Y:S01]  /*5f40*/  IMAD.MOV.U32 R9, RZ, RZ, R5 ;  /* 0x000000ffff097224 */ /* 0x000fe200078e0005 */
[----:B------:R-:W-:Y:S01]  /*5f50*/  STL [R1+0xa4], R3 ;  /* 0x0000a40301007387 */ /* 0x000fe20000100800 */
[----:B------:R-:W-:Y:S02]  /*5f60*/  PRMT R89, RZ, 0x7610, R89 ;  /* 0x00007610ff597816 */ /* 0x000fe40000000059 */
[----:B------:R-:W-:Y:S01]  /*5f70*/  @!P0 IMAD.MOV.U32 R5, RZ, RZ, R4 ;  /* 0x000000ffff058224 */ /* 0x000fe200078e0004 */
[----:B------:R0:W-:Y:S02]  /*5f80*/  STL [R1+0xa0], R4 ;  /* 0x0000a00401007387 */ /* 0x0001e40000100800 */
[----:B0-----:R-:W-:Y:S02]  /*5f90*/  @!P0 IMAD.MOV.U32 R4, RZ, RZ, R3 ;  /* 0x000000ffff048224 */ /* 0x001fe400078e0003 */
[----:B------:R-:W-:-:S03]  /*5fa0*/  VIADD R3, R70, 0xfffffff0 ;  /* 0xfffffff046037836 */ /* 0x000fc60000000000 */
[----:B------:R0:W4:Y:S02]  /*5fb0*/  @!P0 LDG.E.U16 R89, desc[UR20][R4.64] ;  /* 0x0000001404598981 */ /* 0x000124000c1e1500 */
[----:B------:R-:W-:Y:S01]  /*5fc0*/  ISETP.GE.U32.AND P0, PT, R3, 0x7fffff71, PT ;  /* 0x7fffff710300780c */ /* 0x000fe20003f06070 */
[C---:B------:R-:W-:Y:S02]  /*5fd0*/  IMAD R3, R68.reuse, 0xf, RZ ;  /* 0x0000000f44037824 */ /* 0x040fe400078e02ff */
[----:B0-----:R-:W-:-:S05]  /*5fe0*/  IMAD R5, R68, 0x1e, RZ ;  /* 0x0000001e44057824 */ /* 0x001fca00078e02ff */
[----:B------:R-:W-:-:S04]  /*5ff0*/  IADD3 R4, P2, PT, R5, R2, RZ ;  /* 0x0000000205047210 */ /* 0x000fc80007f5e0ff */
[----:B------:R-:W-:Y:S01]  /*6000*/  LEA.HI.X.SX32 R5, R3, R0, 0x1, P2 ;  /* 0x0000000003057211 */ /* 0x000fe200010f0eff */
[----:B------:R-:W-:Y:S02]  /*6010*/  IMAD.MOV.U32 R3, RZ, RZ, R14 ;  /* 0x000000ffff037224 */ /* 0x000fe400078e000e */
[----:B------:R-:W2:Y:S01]  /*6020*/  LDL.LU R14, [R1+0x4d0] ;  /* 0x0004d000010e7983 */ /* 0x000ea20000300800 */
[----:B------:R-:W-:Y:S02]  /*6030*/  PRMT R88, RZ, 0x7610, R88 ;  /* 0x00007610ff587816 */ /* 0x000fe40000000058 */
[----:B------:R-:W-:Y:S01]  /*6040*/  PRMT R36, R12, 0x5410, R36 ;  /* 0x000054100c247816 */ /* 0x000fe20000000024 */
[----:B------:R-:W-:Y:S02]  /*6050*/  IMAD.MOV.U32 R12, RZ, RZ, R3 ;  /* 0x000000ffff0c7224 */ /* 0x000fe400078e0003 */
[----:B------:R-:W-:Y:S01]  /*6060*/  VIADD R3, R70, 0xffffffc3 ;  /* 0xffffffc346037836 */ /* 0x000fe20000000000 */
[----:B------:R0:W4:Y:S04]  /*6070*/  @!P0 LDG.E.U16 R88, desc[UR20][R4.64] ;  /* 0x0000001404588981 */ /* 0x000128000c1e1500 */
[----:B------:R-:W-:-:S02]  /*6080*/  ISETP.GE.U32.AND P0, PT, R3, 0x7fffff44, PT ;  /* 0x7fffff440300780c */ /* 0x000fc40003f06070 */
[----:B------:R-:W-:Y:S01]  /*6090*/  IADD3 R3, P2, PT, R6, R2, RZ ;  /* 0x0000000206037210 */ /* 0x000fe20007f5e0ff */
[----:B------:R0:W-:Y:S01]  /*60a0*/  STL [R1+0xac], R4 ;  /* 0x0000ac0401007387 */ /* 0x0001e20000100800 */
[----:B------:R-:W-:-:S03]  /*60b0*/  PRMT R85, RZ, 0x7610, R85 ;  /* 0x00007610ff557816 */ /* 0x000fc60000000055 */
[----:B------:R1:W-:Y:S04]  /*60c0*/  STL [R1+0xa8], R5 ;  /* 0x0000a80501007387 */ /* 0x0003e80000100800 */
[----:B------:R-:W-:Y:S01]  /*60d0*/  STL [R1+0x294], R3 ;  /* 0x0002940301007387 */ /* 0x000fe20000100800 */
[----:B------:R-:W-:Y:S01]  /*60e0*/  IMAD R6, R68, 0x7a, RZ ;  /* 0x0000007a44067824 */ /* 0x000fe200078e02ff */
[----:B------:R-:W-:Y:S02]  /*60f0*/  PRMT R76, RZ, 0x7610, R76 ;  /* 0x00007610ff4c7816 */ /* 0x000fe4000000004c */
[----:B------:R-:W-:Y:S01]  /*6100*/  PRMT R20, R13, 0x5410, R20 ;  /* 0x000054100d147816 */ /* 0x000fe20000000014 */
[----:B------:R-:W-:Y:S01]  /*6110*/  IMAD.MOV.U32 R13, RZ, RZ, R12 ;  /* 0x000000ffff0d7224 */ /* 0x000fe200078e000c */
[----:B------:R-:W-:Y:S01]  /*6120*/  PRMT R12, R22, 0x5410, R21 ;  /* 0x00005410160c7816 */ /* 0x000fe20000000015 */
[----:B------:R-:W-:-:S05]  /*6130*/  IMAD.MOV.U32 R22, RZ, RZ, R8 ;  /* 0x000000ffff167224 */ /* 0x000fca00078e0008 */
[--C-:B------:R-:W-:Y:S02]  /*6140*/  PRMT R22, R22, 0x5410, R77.reuse ;  /* 0x0000541016167816 */ /* 0x100fe4000000004d */
[----:B------:R-:W-:Y:S02]  /*6150*/  PRMT R77, RZ, 0x7610, R77 ;  /* 0x00007610ff4d7816 */ /* 0x000fe4000000004d */
[----:B------:R-:W-:Y:S02]  /*6160*/  PRMT R39, R40, 0x5410, R39 ;  /* 0x0000541028277816 */ /* 0x000fe40000000027 */
[----:B------:R-:W-:Y:S02]  /*6170*/  PRMT R40, R42, 0x5410, R41 ;  /* 0x000054102a287816 */ /* 0x000fe40000000029 */
[----:B------:R-:W-:Y:S02]  /*6180*/  PRMT R42, R11, 0x5410, R124 ;  /* 0x000054100b2a7816 */ /* 0x000fe4000000007c */
[----:B------:R-:W-:-:S02]  /*6190*/  PRMT R13, R13, 0x5410, R78 ;  /* 0x000054100d0d7816 */ /* 0x000fc4000000004e */
[----:B------:R-:W-:Y:S02]  /*61a0*/  PRMT R78, RZ, 0x7610, R78 ;  /* 0x00007610ff4e7816 */ /* 0x000fe4000000004e */
[----:B------:R-:W-:Y:S02]  /*61b0*/  PRMT R38, R23, 0x5410, R38 ;  /* 0x0000541017267816 */ /* 0x000fe40000000026 */
[----:B------:R-:W-:Y:S02]  /*61c0*/  PRMT R23, R69, 0x5410, R17 ;  /* 0x0000541045177816 */ /* 0x000fe40000000011 */
[--C-:B------:R-:W-:Y:S02]  /*61d0*/  PRMT R8, R122, 0x5410, R80.reuse ;  /* 0x000054107a087816 */ /* 0x100fe40000000050 */
[----:B------:R-:W-:Y:S02]  /*61e0*/  PRMT R80, RZ, 0x7610, R80 ;  /* 0x00007610ff507816 */ /* 0x000fe40000000050 */
[----:B------:R-:W-:Y:S01]  /*61f0*/  PRMT R44, R121, 0x5410, R44 ;  /* 0x00005410792c7816 */ /* 0x000fe2000000002c */
[----:B------:R-:W-:Y:S01]  /*6200*/  IMAD R121, R68, 0x3e, RZ ;  /* 0x0000003e44797824 */ /* 0x000fe200078e02ff */
[----:B------:R-:W-:-:S02]  /*6210*/  PRMT R21, R25, 0x5410, R24 ;  /* 0x0000541019157816 */ /* 0x000fc40000000018 */
[----:B------:R-:W-:Y:S02]  /*6220*/  PRMT R24, R79, 0x5410, R45 ;  /* 0x000054104f187816 */ /* 0x000fe4000000002d */
[----:B------:R-:W-:Y:S02]  /*6230*/  PRMT R79, RZ, 0x7610, R79 ;  /* 0x00007610ff4f7816 */ /* 0x000fe4000000004f */
[----:B--2---:R-:W-:Y:S01]  /*6240*/  PRMT R37, R14, 0x5410, R37 ;  /* 0x000054100e257816 */ /* 0x004fe20000000025 */
[----:B------:R-:W-:Y:S02]  /*6250*/  IMAD.MOV.U32 R14, RZ, RZ, R9 ;  /* 0x000000ffff0e7224 */ /* 0x000fe400078e0009 */
[----:B------:R-:W-:-:S05]  /*6260*/  IMAD R9, R68, 0x3c, RZ ;  /* 0x0000003c44097824 */ /* 0x000fca00078e02ff */
[----:B0-----:R-:W-:-:S05]  /*6270*/  LEA.HI.X.SX32 R4, R9, R0, 0x1, P2 ;  /* 0x0000000009047211 */ /* 0x001fca00010f0eff */
[----:B------:R0:W-:Y:S01]  /*6280*/  STL [R1+0x290], R4 ;  /* 0x0002900401007387 */ /* 0x0001e20000100800 */
[----:B-1----:R-:W-:Y:S02]  /*6290*/  @!P0 IMAD.MOV.U32 R5, RZ, RZ, R4 ;  /* 0x000000ffff058224 */ /* 0x002fe400078e0004 */
[----:B0-----:R-:W-:Y:S02]  /*62a0*/  @!P0 IMAD.MOV.U32 R4, RZ, RZ, R3 ;  /* 0x000000ffff048224 */ /* 0x001fe400078e0003 */
[----:B------:R-:W-:-:S03]  /*62b0*/  VIADD R3, R70, 0xffffffc2 ;  /* 0xffffffc246037836 */ /* 0x000fc60000000000 */
[----:B------:R0:W2:Y:S02]  /*62c0*/  @!P0 LDG.E.U16 R85, desc[UR20][R4.64] ;  /* 0x0000001404558981 */ /* 0x0000a4000c1e1500 */
[----:B------:R-:W-:Y:S01]  /*62d0*/  ISETP.GE.U32.AND P0, PT, R3, 0x7fffff43, PT ;  /* 0x7fffff430300780c */ /* 0x000fe20003f06070 */
[----:B------:R-:W-:Y:S01]  /*62e0*/  IMAD R3, R68, 0x3d, RZ ;  /* 0x0000003d44037824 */ /* 0x000fe200078e02ff */
[----:B0-----:R-:W-:-:S04]  /*62f0*/  IADD3 R4, P2, PT, R6, R2, RZ ;  /* 0x0000000206047210 */ /* 0x001fc80007f5e0ff */
[----:B------:R-:W-:Y:S01]  /*6300*/  LEA.HI.X.SX32 R5, R3, R0, 0x1, P2 ;  /* 0x0000000003057211 */ /* 0x000fe200010f0eff */
[----:B------:R-:W-:-:S06]  /*6310*/  VIADD R3, R70, 0xffffff84 ;  /* 0xffffff8446037836 */ /* 0x000fcc0000000000 */
[----:B------:R0:W2:Y:S01]  /*6320*/  @!P0 LDG.E.U16 R76, desc[UR20][R4.64] ;  /* 0x00000014044c8981 */ /* 0x0000a2000c1e1500 */
[----:B------:R-:W-:Y:S01]  /*6330*/  ISETP.GE.U32.AND P0, PT, R3, 0x7fffff05, PT ;  /* 0x7fffff050300780c */ /* 0x000fe20003f06070 */
[C---:B------:R-:W-:Y:S02]  /*6340*/  IMAD R3, R68.reuse, 0xf6, RZ ;  /* 0x000000f644037824 */ /* 0x040fe400078e02ff */
[----:B------:R0:W-:Y:S04]  /*6350*/  STL [R1+0x29c], R4 ;  /* 0x00029c0401007387 */ /* 0x0001e80000100800 */
[----:B------:R1:W-:Y:S01]  /*6360*/  STL [R1+0x298], R5 ;  /* 0x0002980501007387 */ /* 0x0003e20000100800 */
[----:B0-----:R-:W-:Y:S01]  /*6370*/  IADD3 R4, P2, PT, R3, R2, RZ ;  /* 0x0000000203047210 */ /* 0x001fe20007f5e0ff */
[----:B------:R-:W-:-:S05]  /*6380*/  IMAD R3, R68, 0x7b, RZ ;  /* 0x0000007b44037824 */ /* 0x000fca00078e02ff */
[----:B-1----:R-:W-:Y:S01]  /*6390*/  LEA.HI.X.SX32 R5, R3, R0, 0x1, P2 ;  /* 0x0000000003057211 */ /* 0x002fe200010f0eff */
[----:B------:R-:W-:-:S04]  /*63a0*/  VIADD R3, R70, 0xffffff85 ;  /* 0xffffff8546037836 */ /* 0x000fc80000000000 */
[----:B------:R0:W2:Y:S01]  /*63b0*/  @!P0 LDG.E.U16 R77, desc[UR20][R4.64] ;  /* 0x00000014044d8981 */ /* 0x0000a2000c1e1500 */
[----:B------:R-:W-:Y:S01]  /*63c0*/  ISETP.GE.U32.AND P0, PT, R3, 0x7fffff06, PT ;  /* 0x7fffff060300780c */ /* 0x000fe20003f06070 */
[----:B------:R-:W-:Y:S02]  /*63d0*/  IMAD R3, R68, 0xf4, RZ ;  /* 0x000000f444037824 */ /* 0x000fe400078e02ff */
[----:B------:R0:W-:Y:S03]  /*63e0*/  STL [R1+0x48c], R4 ;  /* 0x00048c0401007387 */ /* 0x0001e60000100800 */
[----:B0-----:R-:W-:Y:S01]  /*63f0*/  IADD3 R4, P2, PT, R3, R2, RZ ;  /* 0x0000000203047210 */ /* 0x001fe20007f5e0ff */
[----:B------:R0:W-:Y:S03]  /*6400*/  STL [R1+0x488], R5 ;  /* 0x0004880501007387 */ /* 0x0001e60000100800 */
[----:B------:R-:W-:Y:S01]  /*6410*/  LEA.HI.X.SX32 R3, R6, R0, 0x1, P2 ;  /* 0x0000000006037211 */ /* 0x000fe200010f0eff */
[----:B------:R-:W-:Y:S04]  /*6420*/  STL [R1+0x484], R4 ;  /* 0x0004840401007387 */ /* 0x000fe80000100800 */
[----:B------:R1:W-:Y:S04]  /*6430*/  STL [R1+0x480], R3 ;  /* 0x0004800301007387 */ /* 0x0003e80000100800 */
[----:B------:R-:W2:Y:S01]  /*6440*/  LDL.LU R11, [R1+0x4cc] ;  /* 0x0004cc00010b7983 */ /* 0x000ea20000300800 */
[----:B0-----:R-:W-:Y:S01]  /*6450*/  @!P0 IMAD.MOV.U32 R5, RZ, RZ, R3 ;  /* 0x000000ffff058224 */ /* 0x001fe200078e0003 */
[----:B------:R-:W-:Y:S01]  /*6460*/  PRMT R41, R14, 0x5410, R125 ;  /* 0x000054100e297816 */ /* 0x000fe2000000007d */
[----:B------:R-:W-:Y:S01]  /*6470*/  IMAD R14, R68, 0x1e, RZ ;  /* 0x0000001e440e7824 */ /* 0x000fe200078e02ff */
[----:B------:R-:W-:Y:S01]  /*6480*/  IADD3 R6, P2, PT, R9, R2, RZ ;  /* 0x0000000209067210 */ /* 0x000fe20007f5e0ff */
[----:B-1----:R-:W-:Y:S01]  /*6490*/  VIADD R3, R70, 0xffffffe1 ;  /* 0xffffffe146037836 */ /* 0x002fe20000000000 */
[----:B------:R0:W3:Y:S04]  /*64a0*/  @!P0 LDG.E.U16 R78, desc[UR20][R4.64] ;  /* 0x00000014044e8981 */ /* 0x0000e8000c1e1500 */
[----:B------:R-:W-:-:S02]  /*64b0*/  ISETP.GE.U32.AND P0, PT, R3, 0x7fffff62, PT ;  /* 0x7fffff620300780c */ /* 0x000fc40003f06070 */
[----:B------:R-:W-:Y:S01]  /*64c0*/  LEA.HI.X.SX32 R3, R14, R0, 0x1, P2 ;  /* 0x000000000e037211 */ /* 0x000fe200010f0eff */
[----:B------:R-:W-:Y:S04]  /*64d0*/  STL [R1+0x124], R6 ;  /* 0x0001240601007387 */ /* 0x000fe80000100800 */
[----:B------:R1:W-:Y:S04]  /*64e0*/  STL [R1+0x120], R3 ;  /* 0x0001200301007387 */ /* 0x0003e80000100800 */
[----:B------:R-:W3:Y:S02]  /*64f0*/  LDL.LU R17, [R1+0x4c8] ;  /* 0x0004c80001117983 */ /* 0x000ee40000300800 */
[----:B0-----:R-:W-:-:S02]  /*6500*/  @!P0 IMAD.MOV.U32 R4, RZ, RZ, R6 ;  /* 0x000000ffff048224 */ /* 0x001fc400078e0006 */
[----:B------:R-:W-:Y:S01]  /*6510*/  @!P0 IMAD.MOV.U32 R5, RZ, RZ, R3 ;  /* 0x000000ffff058224 */ /* 0x000fe200078e0003 */
[----:B------:R-:W3:Y:S01]  /*6520*/  LDL.LU R69, [R1+0x4c4] ;  /* 0x0004c40001457983 */ /* 0x000ee20000300800 */
[----:B-1----:R-:W-:-:S03]  /*6530*/  VIADD R3, R70, 0xffffffe0 ;  /* 0xffffffe046037836 */ /* 0x002fc60000000000 */
[----:B------:R0:W3:Y:S02]  /*6540*/  @!P0 LDG.E.U16 R80, desc[UR20][R4.64] ;  /* 0x0000001404508981 */ /* 0x0000e4000c1e1500 */
[----:B------:R-:W-:Y:S01]  /*6550*/  ISETP.GE.U32.AND P0, PT, R3, 0x7fffff61, PT ;  /* 0x7fffff610300780c */ /* 0x000fe20003f06070 */
[----:B------:R-:W-:Y:S01]  /*6560*/  IMAD R3, R68, 0x1f, RZ ;  /* 0x0000001f44037824 */ /* 0x000fe200078e02ff */
[----:B0-----:R-:W-:-:S04]  /*6570*/  IADD3 R4, P2, PT, R121, R2, RZ ;  /* 0x0000000279047210 */ /* 0x001fc80007f5e0ff */
[----:B------:R-:W-:Y:S01]  /*6580*/  LEA.HI.X.SX32 R5, R3, R0, 0x1, P2 ;  /* 0x0000000003057211 */ /* 0x000fe200010f0eff */
[----:B------:R-:W-:-:S06]  /*6590*/  VIADD R3, R70, 0xffffff82 ;  /* 0xffffff8246037836 */ /* 0x000fcc0000000000 */
[----:B------:R0:W3:Y:S01]  /*65a0*/  @!P0 LDG.E.U16 R79, desc[UR20][R4.64] ;  /* 0x00000014044f8981 */ /* 0x0000e2000c1e1500 */
[----:B------:R-:W-:Y:S01]  /*65b0*/  ISETP.GE.U32.AND P0, PT, R3, 0x7fffff03, PT ;  /* 0x7fffff030300780c */ /* 0x000fe20003f06070 */
[----:B------:R-:W-:-:S05]  /*65c0*/  IMAD R3, R68, 0xfa, RZ ;  /* 0x000000fa44037824 */ /* 0x000fca00078e02ff */
[----:B------:R-:W-:Y:S01]  /*65d0*/  IADD3 R9, P2, PT, R3, R2, RZ ;  /* 0x0000000203097210 */ /* 0x000fe20007f5e0ff */
[----:B------:R-:W-:Y:S01]  /*65e0*/  IMAD R3, R68, 0x7d, RZ ;  /* 0x0000007d44037824 */ /* 0x000fe200078e02ff */
[----:B------:R0:W-:Y:S01]  /*65f0*/  STL [R1+0x12c], R4 ;  /* 0x00012c0401007387 */ /* 0x0001e20000100800 */
[----:B------:R-:W-:-:S03]  /*6600*/  PRMT R14, R81, 0x5410, R46 ;  /* 0x00005410510e7816 */ /* 0x000fc6000000002e */
[----:B------:R-:W-:Y:S01]  /*6610*/  LEA.HI.X.SX32 R25, R3, R0, 0x1, P2 ;  /* 0x0000000003197211 */ /* 0x000fe200010f0eff */
[----:B------:R1:W-:Y:S01]  /*6620*/  STL [R1+0x128], R5 ;  /* 0x0001280501007387 */ /* 0x0003e20000100800 */
[----:B------:R-:W-:Y:S01]  /*6630*/  PRMT R81, RZ, 0x7610, R81 ;  /* 0x00007610ff517816 */ /* 0x000fe20000000051 */
[----:B------:R-:W-:Y:S02]  /*6640*/  VIADD R3, R70, 0xffffff83 ;  /* 0xffffff8346037836 */ /* 0x000fe40000000000 */
[----:B0-----:R-:W-:Y:S02]  /*6650*/  @!P0 IMAD.MOV.U32 R4, RZ, RZ, R9 ;  /* 0x000000ffff048224 */ /* 0x001fe400078e0009 */
[----:B-1----:R-:W-:-:S05]  /*6660*/  @!P0 IMAD.MOV.U32 R5, RZ, RZ, R25 ;  /* 0x000000ffff058224 */ /* 0x002fca00078e0019 */
[----:B------:R0:W4:Y:S01]  /*6670*/  @!P0 LDG.E.U16 R81, desc[UR20][R4.64] ;  /* 0x0000001404518981 */ /* 0x000122000c1e1500 */
[----:B------:R-:W-:Y:S01]  /*6680*/  ISETP.GE.U32.AND P0, PT, R3, 0x7fffff04, PT ;  /* 0x7fffff040300780c */ /* 0x000fe20003f06070 */
[----:B------:R-:W-:Y:S02]  /*6690*/  IMAD R3, R68, 0xf8, RZ ;  /* 0x000000f844037824 */ /* 0x000fe400078e02ff */
[----:B------:R1:W-:Y:S01]  /*66a0*/  STL [R1+0x49c], R9 ;  /* 0x00049c0901007387 */ /* 0x0003e20000100800 */
[----:B------:R-:W-:Y:S02]  /*66b0*/  PRMT R6, R118, 0x5410, R116 ;  /* 0x0000541076067816 */ /* 0x000fe40000000074 */
[----:B-1----:R-:W-:Y:S01]  /*66c0*/  IADD3 R9, P2, PT, R3, R2, RZ ;  /* 0x0000000203097210 */ /* 0x002fe20007f5e0ff */
[----:B------:R-:W-:Y:S01]  /*66d0*/  IMAD R3, R68, 0x7c, RZ ;  /* 0x0000007c44037824 */ /* 0x000fe200078e02ff */
[----:B------:R-:W-:-:S04]  /*66e0*/  PRMT R48, R82, 0x5410, R48 ;  /* 0x0000541052307816 */ /* 0x000fc80000000030 */
[----:B------:R-:W-:Y:S01]  /*66f0*/  LEA.HI.X.SX32 R116, R3, R0, 0x1, P2 ;  /* 0x0000000003747211 */ /* 0x000fe200010f0eff */
[----:B0-----:R-:W-:Y:S01]  /*6700*/  @!P0 IMAD.MOV.U32 R4, RZ, RZ, R9 ;  /* 0x000000ffff048224 */ /* 0x001fe200078e0009 */
[----:B------:R-:W-:-:S03]  /*6710*/  PRMT R82, RZ, 0x7610, R82 ;  /* 0x00007610ff527816 */ /* 0x000fc60000000052 */
[----:B------:R-:W-:-:S05]  /*6720*/  @!P0 IMAD.MOV.U32 R5, RZ, RZ, R116 ;  /* 0x000000ffff058224 */ /* 0x000fca00078e0074 */
[----:B------:R0:W4:Y:S01]  /*6730*/  @!P0 LDG.E.U16 R82, desc[UR20][R4.64] ;  /* 0x0000001404528981 */ /* 0x000122000c1e1500 */
[----:B------:R-:W-:Y:S01]  /*6740*/  IADD3 R3, P2, PT, R3, R2, RZ ;  /* 0x0000000203037210 */ /* 0x000fe20007f5e0ff */
[----:B0-----:R-:W-:-:S05]  /*6750*/  VIADD R4, R70, 0xffffffc1 ;  /* 0xffffffc146047836 */ /* 0x001fca0000000000 */
[----:B------:R-:W-:Y:S02]  /*6760*/  ISETP.GE.U32.AND P0, PT, R4, 0x7fffff42, PT ;  /* 0x7fffff420400780c */ /* 0x000fe40003f06070 */
[----:B------:R-:W-:Y:S01]  /*6770*/  PRMT R47, R112, 0x5410, R47 ;  /* 0x00005410702f7816 */ /* 0x000fe2000000002f */
[----:B------:R-:W-:Y:S01]  /*6780*/  STL [R1+0x498], R25 ;  /* 0x0004981901007387 */ /* 0x000fe20000100800 */
[----:B------:R-:W-:-:S03]  /*6790*/  LEA.HI.X.SX32 R112, R121, R0, 0x1, P2 ;  /* 0x0000000079707211 */ /* 0x000fc600010f0eff */
[----:B------:R0:W-:Y:S04]  /*67a0*/  STL [R1+0x494], R9 ;  /* 0x0004940901007387 */ /* 0x0001e80000100800 */
[----:B------:R-:W-:Y:S02]  /*67b0*/  STL [R1+0x490], R116 ;  /* 0x0004907401007387 */ /* 0x000fe40000100800 */
[----:B------:R-:W-:Y:S02]  /*67c0*/  @!P0 IMAD.MOV.U32 R4, RZ, RZ, R3 ;  /* 0x000000ffff048224 */ /* 0x000fe400078e0003 */
[----:B------:R1:W-:Y:S01]  /*67d0*/  STL [R1+0x2a4], R3 ;  /* 0x0002a40301007387 */ /* 0x0003e20000100800 */
[----:B0-----:R-:W-:Y:S01]  /*67e0*/  PRMT R9, R111, 0x5410, R84 ;  /* 0x000054106f097816 */ /* 0x001fe20000000054 */
[----:B------:R-:W-:Y:S01]  /*67f0*/  @!P0 IMAD.MOV.U32 R5, RZ, RZ, R112 ;  /* 0x000000ffff058224 */ /* 0x000fe200078e0070 */
[----:B------:R-:W-:-:S02]  /*6800*/  PRMT R84, RZ, 0x7610, R84 ;  /* 0x00007610ff547816 */ /* 0x000fc40000000054 */
[----:B------:R-:W-:Y:S01]  /*6810*/  PRMT R15, R108, 0x5410, R15 ;  /* 0x000054106c0f7816 */ /* 0x000fe2000000000f */
[----:B-1----:R-:W-:-:S03]  /*6820*/  VIADD R3, R70, 0xffffffc0 ;  /* 0xffffffc046037836 */ /* 0x002fc60000000000 */
[----:B------:R0:W4:Y:S01]  /*6830*/  @!P0 LDG.E.U16 R84, desc[UR20][R4.64] ;  /* 0x0000001404548981 */ /* 0x000122000c1e1500 */
[C---:B------:R-:W-:Y:S01]  /*6840*/  IMAD R108, R68.reuse, 0x7e, RZ ;  /* 0x0000007e446c7824 */ /* 0x040fe200078e02ff */
[----:B------:R-:W-:Y:S01]  /*6850*/  ISETP.GE.U32.AND P0, PT, R3, 0x7fffff41, PT ;  /* 0x7fffff410300780c */ /* 0x000fe20003f06070 */
[----:B------:R-:W-:-:S03]  /*6860*/  IMAD R3, R68, 0x3f, RZ ;  /* 0x0000003f44037824 */ /* 0x000fc600078e02ff */
[----:B------:R-:W-:Y:S01]  /*6870*/  IADD3 R111, P2, PT, R108, R2, RZ ;  /* 0x000000026c6f7210 */ /* 0x000fe20007f5e0ff */
[----:B------:R1:W-:Y:S01]  /*6880*/  STL [R1+0x2a0], R112 ;  /* 0x0002a07001007387 */ /* 0x0003e20000100800 */
[----:B------:R-:W-:Y:S02]  /*6890*/  PRMT R50, R83, 0x5410, R50 ;  /* 0x0000541053327816 */ /* 0x000fe40000000032 */
[----:B------:R-:W-:Y:S02]  /*68a0*/  PRMT R83, RZ, 0x7610, R83 ;  /* 0x00007610ff537816 */ /* 0x000fe40000000053 */
[----:B-1----:R-:W-:-:S03]  /*68b0*/  LEA.HI.X.SX32 R112, R3, R0, 0x1, P2 ;  /* 0x0000000003707211 */ /* 0x002fc600010f0eff */
[----:B0-----:R-:W-:Y:S02]  /*68c0*/  @!P0 IMAD.MOV.U32 R4, RZ, RZ, R111 ;  /* 0x000000ffff048224 */ /* 0x001fe400078e006f */
[----:B------:R-:W-:Y:S02]  /*68d0*/  VIADD R3, R70, 0xffffff80 ;  /* 0xffffff8046037836 */ /* 0x000fe40000000000 */
[----:B------:R-:W-:-:S05]  /*68e0*/  @!P0 IMAD.MOV.U32 R5, RZ, RZ, R112 ;  /* 0x000000ffff058224 */ /* 0x000fca00078e0070 */
[----:B------:R0:W4:Y:S01]  /*68f0*/  @!P0 LDG.E.U16 R83, desc[UR20][R4.64] ;  /* 0x0000001404538981 */ /* 0x000122000c1e1500 */
[----:B------:R-:W-:Y:S01]  /*6900*/  ISETP.GE.U32.AND P0, PT, R3, 0x7fffff01, PT ;  /* 0x7fffff010300780c */ /* 0x000fe20003f06070 */
[----:B------:R-:W-:Y:S01]  /*6910*/  IMAD R3, R68, 0xfe, RZ ;  /* 0x000000fe44037824 */ /* 0x000fe200078e02ff */
[----:B------:R-:W-:-:S04]  /*6920*/  PRMT R49, R109, 0x5410, R49 ;  /* 0x000054106d317816 */ /* 0x000fc80000000031 */
[----:B------:R-:W-:Y:S01]  /*6930*/  IADD3 R109, P2, PT, R3, R2, RZ ;  /* 0x00000002036d7210 */ /* 0x000fe20007f5e0ff */
[----:B------:R-:W-:Y:S01]  /*6940*/  IMAD R3, R68, 0x7f, RZ ;  /* 0x0000007f44037824 */ /* 0x000fe200078e02ff */
[----:B------:R-:W-:-:S04]  /*6950*/  PRMT R26, R110, 0x5410, R26 ;  /* 0x000054106e1a7816 */ /* 0x000fc8000000001a */
[----:B------:R-:W-:Y:S02]  /*6960*/  LEA.HI.X.SX32 R110, R3, R0, 0x1, P2 ;  /* 0x00000000036e7211 */ /* 0x000fe400010f0eff */
[----:B------:R-:W-:Y:S01]  /*6970*/  PRMT R52, R86, 0x5410, R52 ;  /* 0x0000541056347816 */ /* 0x000fe20000000034 */
[----:B0-----:R-:W-:Y:S01]  /*6980*/  @!P0 IMAD.MOV.U32 R4, RZ, RZ, R109 ;  /* 0x000000ffff048224 */ /* 0x001fe200078e006d */
[----:B------:R-:W-:Y:S01]  /*6990*/  PRMT R86, RZ, 0x7610, R86 ;  /* 0x00007610ff567816 */ /* 0x000fe20000000056 */
[----:B------:R-:W-:Y:S02]  /*69a0*/  @!P0 IMAD.MOV.U32 R5, RZ, RZ, R110 ;  /* 0x000000ffff058224 */ /* 0x000fe400078e006e */
[----:B------:R-:W-:-:S03]  /*69b0*/  VIADD R3, R70, 0xffffff81 ;  /* 0xffffff8146037836 */ /* 0x000fc60000000000 */
[----:B------:R0:W4:Y:S02]  /*69c0*/  @!P0 LDG.E.U16 R86, desc[UR20][R4.64] ;  /* 0x0000001404568981 */ /* 0x000124000c1e1500 */
[----:B------:R-:W-:Y:S01]  /*69d0*/  ISETP.GE.U32.AND P0, PT, R3, 0x7fffff02, PT ;  /* 0x7fffff020300780c */ /* 0x000fe20003f06070 */
[----:B------:R-:W-:Y:S01]  /*69e0*/  IMAD R3, R68, 0xfc, RZ ;  /* 0x000000fc44037824 */ /* 0x000fe200078e02ff */
[----:B------:R-:W-:-:S04]  /*69f0*/  PRMT R51, R106, 0x5410, R51 ;  /* 0x000054106a337816 */ /* 0x000fc80000000033 */
[----:B------:R-:W-:Y:S02]  /*6a00*/  IADD3 R106, P2, PT, R3, R2, RZ ;  /* 0x00000002036a7210 */ /* 0x000fe40007f5e0ff */
[----:B------:R-:W-:Y:S01]  /*6a10*/  PRMT R27, R107, 0x5410, R27 ;  /* 0x000054106b1b7816 */ /* 0x000fe2000000001b */
[----:B------:R-:W1:Y:S01]  /*6a20*/  S2R R122, SR_TID.X ;  /* 0x00000000007a7919 */ /* 0x000e620000002100 */
[----:B------:R-:W-:Y:S02]  /*6a30*/  LEA.HI.X.SX32 R107, R108, R0, 0x1, P2 ;  /* 0x000000006c6b7211 */ /* 0x000fe400010f0eff */
[----:B------:R-:W-:Y:S01]  /*6a40*/  PRMT R53, R87, 0x5410, R53 ;  /* 0x0000541057357816 */ /* 0x000fe20000000035 */
[----:B0-----:R-:W-:Y:S01]  /*6a50*/  @!P0 IMAD.MOV.U32 R4, RZ, RZ, R106 ;  /* 0x000000ffff048224 */ /* 0x001fe200078e006a */
[----:B------:R-:W-:Y:S01]  /*6a60*/  PRMT R87, RZ, 0x7610, R87 ;  /* 0x00007610ff577816 */ /* 0x000fe20000000057 */
[----:B------:R-:W-:-:S05]  /*6a70*/  @!P0 IMAD.MOV.U32 R5, RZ, RZ, R107 ;  /* 0x000000ffff058224 */ /* 0x000fca00078e006b */
[----:B------:R0:W4:Y:S01]  /*6a80*/  @!P0 LDG.E.U16 R87, desc[UR20][R4.64] ;  /* 0x0000001404578981 */ /* 0x000122000c1e1500 */
[----:B-1----:R-:W-:-:S05]  /*6a90*/  SHF.R.U32.HI R122, RZ, 0x5, R122 ;  /* 0x00000005ff7a7819 */ /* 0x002fca000001167a */
[----:B------:R-:W-:-:S05]  /*6aa0*/  IMAD.SHL.U32 R122, R122, 0x200000, RZ ;  /* 0x002000007a7a7824 */ /* 0x000fca00078e00ff */
[----:B------:R-:W-:Y:S02]  /*6ab0*/  LOP3.LUT R122, R122, 0x600000, RZ, 0xc0, !PT ;  /* 0x006000007a7a7812 */ /* 0x000fe400078ec0ff */
[----:B--2---:R-:W-:-:S04]  /*6ac0*/  IABS R3, R11 ;  /* 0x0000000b00037213 */ /* 0x004fc80000000000 */
[----:B0-----:R-:W0:Y:S08]  /*6ad0*/  I2F.RP R4, R3 ;  /* 0x0000000300047306 */ /* 0x001e300000209400 */
[----:B0-----:R-:W0:Y:S02]  /*6ae0*/  MUFU.RCP R4, R4 ;  /* 0x0000000400047308 */ /* 0x001e240000001000 */
[----:B0-----:R-:W-:-:S06]  /*6af0*/  VIADD R4, R4, 0xffffffe ;  /* 0x0ffffffe04047836 */ /* 0x001fcc0000000000 */
[----:B------:R0:W1:Y:S02]  /*6b00*/  F2I.FTZ.U32.TRUNC.NTZ R5, R4 ;  /* 0x0000000400057305 */ /* 0x000064000021f000 */
[----:B0-----:R-:W-:Y:S02]  /*6b10*/  VIADD R4, R122, UR8 ;  /* 0x000000087a047c36 */ /* 0x001fe40008000000 */
[----:B------:R-:W0:Y:S01]  /*6b20*/  S2R R122, SR_TID.X ;  /* 0x00000000007a7919 */ /* 0x000e220000002100 */
[----:B------:R-:W-:Y:S02]  /*6b30*/  PRMT R16, R63, 0x5410, R16 ;  /* 0x000054103f107816 */ /* 0x000fe40000000010 */
[----:B------:R-:W-:Y:S01]  /*6b40*/  R2UR UR12, R4 ;  /* 0x00000000040c72ca */ /* 0x000fe200000e0000 */
[----:B-1----:R-:W-:Y:S02]  /*6b50*/  IMAD.MOV R4, RZ, RZ, -R5 ;  /* 0x000000ffff047224 */ /* 0x002fe400078e0a05 */
[----:B---3--:R-:W-:Y:S01]  /*6b60*/  IMAD.SHL.U32 R17, R17, 0x20, RZ ;  /* 0x0000002011117824 */ /* 0x008fe200078e00ff */
[----:B------:R-:W-:Y:S01]  /*6b70*/  STL [R1+0x2ac], R111 ;  /* 0x0002ac6f01007387 */ /* 0x000fe20000100800 */
[----:B------:R-:W-:Y:S01]  /*6b80*/  PRMT R54, R54, 0x5410, R7 ;  /* 0x0000541036367816 */ /* 0x000fe20000000007 */
[----:B------:R-:W-:-:S02]  /*6b90*/  IMAD R7, R4, R3, RZ ;  /* 0x0000000304077224 */ /* 0x000fc400078e02ff */
[----:B------:R-:W-:Y:S01]  /*6ba0*/  STL [R1+0x2a8], R112 ;  /* 0x0002a87001007387 */ /* 0x000fe20000100800 */
[----:B------:R-:W-:-:S03]  /*6bb0*/  IMAD.MOV.U32 R4, RZ, RZ, RZ ;  /* 0x000000ffff047224 */ /* 0x000fc600078e00ff */
[----:B------:R-:W-:Y:S01]  /*6bc0*/  STL [R1+0x4ac], R109 ;  /* 0x0004ac6d01007387 */ /* 0x000fe20000100800 */
[----:B------:R-:W-:-:S03]  /*6bd0*/  IMAD.HI.U32 R7, R5, R7, R4 ;  /* 0x0000000705077227 */ /* 0x000fc600078e0004 */
[----:B------:R-:W-:Y:S04]  /*6be0*/  STL [R1+0x4a8], R110 ;  /* 0x0004a86e01007387 */ /* 0x000fe80000100800 */
[----:B------:R-:W-:Y:S01]  /*6bf0*/  STL [R1+0x4a4], R106 ;  /* 0x0004a46a01007387 */ /* 0x000fe20000100800 */
[----:B0-----:R-:W-:-:S04]  /*6c00*/  SHF.R.U32.HI R63, RZ, 0x7, R122 ;  /* 0x00000007ff3f7819 */ /* 0x001fc8000001167a */
[----:B------:R-:W-:Y:S01]  /*6c10*/  SGXT.U32 R63, R63, 0x1 ;  /* 0x000000013f3f781a */ /* 0x000fe20000000000 */
[----:B------:R-:W-:Y:S03]  /*6c20*/  STL [R1+0x4a0], R107 ;  /* 0x0004a06b01007387 */ /* 0x000fe60000100800 */
[----:B------:R-:W-:Y:S01]  /*6c30*/  LOP3.LUT R63, R17, R63, RZ, 0xfc, !PT ;  /* 0x0000003f113f7212 */ /* 0x000fe200078efcff */
[----:B------:R0:W-:Y:S03]  /*6c40*/  STL [R1+0x4b0], R17 ;  /* 0x0004b01101007387 */ /* 0x0001e60000100800 */
[----:B0-----:R-:W-:-:S05]  /*6c50*/  IABS R17, R63 ;  /* 0x0000003f00117213 */ /* 0x001fca0000000000 */
[----:B------:R-:W-:-:S04]  /*6c60*/  IMAD.HI.U32 R4, R7, R17, RZ ;  /* 0x0000001107047227 */ /* 0x000fc800078e00ff */
[----:B------:R-:W-:-:S04]  /*6c70*/  IMAD.MOV R4, RZ, RZ, -R4 ;  /* 0x000000ffff047224 */ /* 0x000fc800078e0a04 */
[----:B------:R-:W-:-:S05]  /*6c80*/  IMAD R17, R3, R4, R17 ;  /* 0x0000000403117224 */ /* 0x000fca00078e0211 */
[----:B------:R-:W-:Y:S02]  /*6c90*/  ISETP.GT.U32.AND P4, PT, R3, R17, PT ;  /* 0x000000110300720c */ /* 0x000fe40003f84070 */
[----:B------:R-:W-:-:S04]  /*6ca0*/  LOP3.LUT R5, R63, 0x2, RZ, 0xfc, !PT ;  /* 0x000000023f057812 */ /* 0x000fc800078efcff */
[----:B------:R-:W-:Y:S02]  /*6cb0*/  IABS R4, R5 ;  /* 0x0000000500047213 */ /* 0x000fe40000000000 */
[----:B------:R-:W-:-:S05]  /*6cc0*/  PRMT R55, R55, 0x5410, R19 ;  /* 0x0000541037377816 */ /* 0x000fca0000000013 */
[----:B------:R-:W-:Y:S02]  /*6cd0*/  @!P4 IMAD.IADD R17, R17, 0x1, -R3 ;  /* 0x000000011111c824 */ /* 0x000fe400078e0a03 */
[----:B------:R-:W-:-:S03]  /*6ce0*/  IMAD.HI.U32 R19, R7, R4, RZ ;  /* 0x0000000407137227 */ /* 0x000fc600078e00ff */
[----:B------:R-:W-:Y:S01]  /*6cf0*/  ISETP.GT.U32.AND P4, PT, R3, R17, PT ;  /* 0x000000110300720c */ /* 0x000fe20003f84070 */
[----:B------:R-:W-:Y:S01]  /*6d00*/  IMAD.MOV R19, RZ, RZ, -R19 ;  /* 0x000000ffff137224 */ /* 0x000fe200078e0a13 */
[----:B------:R-:W-:Y:S02]  /*6d10*/  ISETP.GE.AND P2, PT, R5, RZ, PT ;  /* 0x000000ff0500720c */ /* 0x000fe40003f46270 */
[----:B------:R-:W-:Y:S01]  /*6d20*/  LOP3.LUT R5, R63, 0x4, RZ, 0xfc, !PT ;  /* 0x000000043f057812 */ /* 0x000fe200078efcff */
[----:B------:R-:W-:-:S03]  /*6d30*/  IMAD R19, R3, R19, R4 ;  /* 0x0000001303137224 */ /* 0x000fc600078e0204 */
[----:B------:R-:W-:Y:S02]  /*6d40*/  IABS R4, R5 ;  /* 0x0000000500047213 */ /* 0x000fe40000000000 */
[----:B------:R-:W-:-:S03]  /*6d50*/  PRMT R56, R56, 0x5410, R18 ;  /* 0x0000541038387816 */ /* 0x000fc60000000012 */
[----:B------:R-:W-:Y:S01]  /*6d60*/  @!P4 IMAD.IADD R17, R17, 0x1, -R3 ;  /* 0x000000011111c824 */ /* 0x000fe200078e0a03 */
[----:B------:R-:W-:Y:S01]  /*6d70*/  ISETP.GE.AND P4, PT, R63, RZ, PT ;  /* 0x000000ff3f00720c */ /* 0x000fe20003f86270 */
[----:B------:R-:W-:Y:S01]  /*6d80*/  IMAD.HI.U32 R18, R7, R4, RZ ;  /* 0x0000000407127227 */ /* 0x000fe200078e00ff */
[----:B------:R-:W-:Y:S02]  /*6d90*/  ISETP.GT.U32.AND P5, PT, R3, R19, PT ;  /* 0x000000130300720c */ /* 0x000fe40003fa4070 */
[----:B------:R-:W-:Y:S01]  /*6da0*/  PRMT R29, R74, 0x5410, R29 ;  /* 0x000054104a1d7816 */ /* 0x000fe2000000001d */
[----:B------:R-:W-:Y:S01]  /*6db0*/  IMAD.MOV R18, RZ, RZ, -R18 ;  /* 0x000000ffff127224 */ /* 0x000fe200078e0a12 */
[----:B------:R-:W-:Y:S02]  /*6dc0*/  LOP3.LUT R74, R63, 0x6, RZ, 0xfc, !PT ;  /* 0x000000063f4a7812 */ /* 0x000fe400078efcff */
[----:B------:R-:W-:Y:S01]  /*6dd0*/  PRMT R28, R28, 0x5410, R75 ;  /* 0x000054101c1c7816 */ /* 0x000fe2000000004b */
[----:B------:R-:W-:Y:S01]  /*6de0*/  IMAD R18, R3, R18, R4 ;  /* 0x0000001203127224 */ /* 0x000fe200078e0204 */
[----:B------:R-:W-:Y:S01]  /*6df0*/  ISETP.GE.AND P3, PT, R5, RZ, PT ;  /* 0x000000ff0500720c */ /* 0x000fe20003f66270 */
[----:B------:R-:W-:Y:S01]  /*6e00*/  IMAD.MOV.U32 R75, RZ, RZ, R17 ;  /* 0x000000ffff4b7224 */ /* 0x000fe200078e0011 */
[----:B------:R-:W-:-:S03]  /*6e10*/  IABS R5, R74 ;  /* 0x0000004a00057213 */ /* 0x000fc60000000000 */
[----:B------:R-:W-:Y:S01]  /*6e20*/  @!P4 IMAD.MOV R75, RZ, RZ, -R75 ;  /* 0x000000ffff4bc224 */ /* 0x000fe200078e0a4b */
[----:B------:R-:W-:Y:S01]  /*6e30*/  ISETP.GT.U32.AND P4, PT, R3, R18, PT ;  /* 0x000000120300720c */ /* 0x000fe20003f84070 */
[----:B------:R-:W-:Y:S01]  /*6e40*/  @!P5 IMAD.IADD R19, R19, 0x1, -R3 ;  /* 0x000000011313d824 */ /* 0x000fe200078e0a03 */
[----:B------:R-:W-:Y:S01]  /*6e50*/  PRMT R4, R73, 0x5410, R31 ;  /* 0x0000541049047816 */ /* 0x000fe2000000001f */
[----:B------:R-:W-:-:S03]  /*6e60*/  IMAD.HI.U32 R31, R7, R5, RZ ;  /* 0x00000005071f7227 */ /* 0x000fc600078e00ff */
[----:B------:R-:W-:Y:S01]  /*6e70*/  ISETP.GT.U32.AND P5, PT, R3, R19, PT ;  /* 0x000000130300720c */ /* 0x000fe20003fa4070 */
[----:B------:R-:W-:-:S04]  /*6e80*/  IMAD.MOV R31, RZ, RZ, -R31 ;  /* 0x000000ffff1f7224 */ /* 0x000fc800078e0a1f */
[----:B------:R-:W-:Y:S01]  /*6e90*/  IMAD R31, R3, R31, R5 ;  /* 0x0000001f031f7224 */ /* 0x000fe200078e0205 */
[----:B------:R-:W-:Y:S01]  /*6ea0*/  PRMT R5, R72, 0x5410, R34 ;  /* 0x0000541048057816 */ /* 0x000fe20000000022 */
[----:B------:R-:W-:Y:S01]  /*6eb0*/  @!P4 IMAD.IADD R18, R18, 0x1, -R3 ;  /* 0x000000011212c824 */ /* 0x000fe200078e0a03 */
[----:B------:R-:W-:-:S04]  /*6ec0*/  LOP3.LUT R72, R63, 0x8, RZ, 0xfc, !PT ;  /* 0x000000083f487812 */ /* 0x000fc800078efcff */
[----:B------:R-:W-:Y:S01]  /*6ed0*/  IABS R34, R72 ;  /* 0x0000004800227213 */ /* 0x000fe20000000000 */
[----:B------:R-:W-:Y:S01]  /*6ee0*/  @!P5 IMAD.IADD R19, R19, 0x1, -R3 ;  /* 0x000000011313d824 */ /* 0x000fe200078e0a03 */
[----:B------:R-:W-:Y:S02]  /*6ef0*/  ISETP.GT.U32.AND P4, PT, R3, R18, PT ;  /* 0x000000120300720c */ /* 0x000fe40003f84070 */
[----:B------:R-:W-:Y:S01]  /*6f00*/  ISETP.GE.AND P6, PT, R72, RZ, PT ;  /* 0x000000ff4800720c */ /* 0x000fe20003fc6270 */
[----:B------:R-:W-:Y:S01]  /*6f10*/  IMAD.HI.U32 R73, R7, R34, RZ ;  /* 0x0000002207497227 */ /* 0x000fe200078e00ff */
[----:B------:R-:W-:Y:S02]  /*6f20*/  LOP3.LUT R72, R63, 0xa, RZ, 0xfc, !PT ;  /* 0x0000000a3f487812 */ /* 0x000fe400078efcff */
[----:B------:R-:W-:Y:S01]  /*6f30*/  ISETP.GE.AND P0, PT, R74, RZ, PT ;  /* 0x000000ff4a00720c */ /* 0x000fe20003f06270 */
[----:B------:R-:W-:Y:S01]  /*6f40*/  IMAD.MOV.U32 R74, RZ, RZ, R19 ;  /* 0x000000ffff4a7224 */ /* 0x000fe200078e0013 */
[----:B------:R-:W-:Y:S01]  /*6f50*/  PRMT R10, R33, 0x5410, R10 ;  /* 0x00005410210a7816 */ /* 0x000fe2000000000a */
[----:B------:R-:W-:Y:S01]  /*6f60*/  IMAD.MOV R73, RZ, RZ, -R73 ;  /* 0x000000ffff497224 */ /* 0x000fe200078e0a49 */
[----:B------:R-:W-:Y:S01]  /*6f70*/  IABS R33, R72 ;  /* 0x0000004800217213 */ /* 0x000fe20000000000 */
[----:B------:R-:W-:Y:S01]  /*6f80*/  @!P2 IMAD.MOV R74, RZ, RZ, -R74 ;  /* 0x000000ffff4aa224 */ /* 0x000fe200078e0a4a */
[C---:B------:R-:W-:Y:S01]  /*6f90*/  ISETP.GT.U32.AND P2, PT, R3.reuse, R31, PT ;  /* 0x0000001f0300720c */ /* 0x040fe20003f44070 */
[----:B------:R-:W-:-:S02]  /*6fa0*/  IMAD R34, R3, R73, R34 ;  /* 0x0000004903227224 */ /* 0x000fc400078e0222 */
[----:B------:R-:W-:-:S04]  /*6fb0*/  IMAD.HI.U32 R73, R7, R33, RZ ;  /* 0x0000002107497227 */ /* 0x000fc800078e00ff */
[----:B------:R-:W-:Y:S02]  /*6fc0*/  @!P4 IMAD.IADD R18, R18, 0x1, -R3 ;  /* 0x000000011212c824 */ /* 0x000fe400078e0a03 */
[----:B------:R-:W-:Y:S02]  /*6fd0*/  IMAD.MOV R17, RZ, RZ, -R73 ;  /* 0x000000ffff117224 */ /* 0x000fe400078e0a49 */
[----:B------:R-:W-:Y:S02]  /*6fe0*/  IMAD.MOV.U32 R73, RZ, RZ, R18 ;  /* 0x000000ffff497224 */ /* 0x000fe400078e0012 */
[----:B------:R-:W-:Y:S02]  /*6ff0*/  @!P2 IMAD.IADD R31, R31, 0x1, -R3 ;  /* 0x000000011f1fa824 */ /* 0x000fe400078e0a03 */
[----:B------:R-:W-:Y:S01]  /*7000*/  @!P3 IMAD.MOV R73, RZ, RZ, -R73 ;  /* 0x000000ffff49b224 */ /* 0x000fe200078e0a49 */
[----:B------:R-:W-:Y:S02]  /*7010*/  ISETP.GT.U32.AND P3, PT, R3, R34, PT ;  /* 0x000000220300720c */ /* 0x000fe40003f64070 */
[----:B------:R-:W-:-:S02]  /*7020*/  ISETP.GE.AND P5, PT, R72, RZ, PT ;  /* 0x000000ff4800720c */ /* 0x000fc40003fa6270 */
[----:B------:R-:W-:Y:S02]  /*7030*/  ISETP.GT.U32.AND P2, PT, R3, R31, PT ;  /* 0x0000001f0300720c */ /* 0x000fe40003f44070 */
[----:B------:R-:W-:Y:S02]  /*7040*/  LOP3.LUT R72, R63, 0xc, RZ, 0xfc, !PT ;  /* 0x0000000c3f487812 */ /* 0x000fe400078efcff */
[----:B------:R-:W-:Y:S02]  /*7050*/  PRMT R30, R32, 0x5410, R30 ;  /* 0x00005410201e7816 */ /* 0x000fe4000000001e */
[----:B------:R-:W-:Y:S01]  /*7060*/  IABS R32, R72 ;  /* 0x0000004800207213 */ /* 0x000fe20000000000 */
[----:B------:R-:W-:Y:S02]  /*7070*/  IMAD R33, R3, R17, R33 ;  /* 0x0000001103217224 */ /* 0x000fe400078e0221 */
[----:B------:R-:W-:Y:S01]  /*7080*/  @!P3 IMAD.IADD R34, R34, 0x1, -R3 ;  /* 0x000000012222b824 */ /* 0x000fe200078e0a03 */
[----:B------:R-:W-:Y:S01]  /*7090*/  ISETP.GE.AND P4, PT, R72, RZ, PT ;  /* 0x000000ff4800720c */ /* 0x000fe20003f86270 */
[----:B------:R-:W-:Y:S01]  /*70a0*/  IMAD.HI.U32 R17, R7, R32, RZ ;  /* 0x0000002007117227 */ /* 0x000fe200078e00ff */
[----:B------:R-:W-:-:S02]  /*70b0*/  LOP3.LUT R72, R63, 0xe, RZ, 0xfc, !PT ;  /* 0x0000000e3f487812 */ /* 0x000fc400078efcff */
[----:B------:R-:W-:Y:S01]  /*70c0*/  ISETP.GT.U32.AND P3, PT, R3, R34, PT ;  /* 0x000000220300720c */ /* 0x000fe20003f64070 */
[----:B------:R-:W-:Y:S01]  /*70d0*/  @!P2 IMAD.IADD R31, R31, 0x1, -R3 ;  /* 0x000000011f1fa824 */ /* 0x000fe200078e0a03 */
[----:B------:R-:W-:Y:S01]  /*70e0*/  IABS R19, R72 ;  /* 0x0000004800137213 */ /* 0x000fe20000000000 */
[----:B------:R-:W-:Y:S01]  /*70f0*/  IMAD.MOV R17, RZ, RZ, -R17 ;  /* 0x000000ffff117224 */ /* 0x000fe200078e0a11 */
[----:B------:R-:W-:Y:S01]  /*7100*/  ISETP.GE.AND P2, PT, R72, RZ, PT ;  /* 0x000000ff4800720c */ /* 0x000fe20003f46270 */
[----:B------:R-:W-:Y:S02]  /*7110*/  IMAD.MOV.U32 R72, RZ, RZ, R31 ;  /* 0x000000ffff487224 */ /* 0x000fe400078e001f */
[----:B------:R-:W-:Y:S02]  /*7120*/  IMAD R32, R3, R17, R32 ;  /* 0x0000001103207224 */ /* 0x000fe400078e0220 */
[----:B------:R-:W-:-:S04]  /*7130*/  IMAD.HI.U32 R17, R7, R19, RZ ;  /* 0x0000001307117227 */ /* 0x000fc800078e00ff */
[----:B------:R-:W-:Y:S01]  /*7140*/  @!P0 IMAD.MOV R72, RZ, RZ, -R72 ;  /* 0x000000ffff488224 */ /* 0x000fe200078e0a48 */
[C---:B------:R-:W-:Y:S01]  /*7150*/  ISETP.GT.U32.AND P0, PT, R3.reuse, R33, PT ;  /* 0x000000210300720c */ /* 0x040fe20003f04070 */
[----:B------:R-:W-:Y:S02]  /*7160*/  IMAD.MOV R17, RZ, RZ, -R17 ;  /* 0x000000ffff117224 */ /* 0x000fe400078e0a11 */
[----:B------:R-:W-:Y:S02]  /*7170*/  @!P3 IMAD.IADD R34, R34, 0x1, -R3 ;  /* 0x000000012222b824 */ /* 0x000fe400078e0a03 */
[----:B------:R-:W-:Y:S01]  /*7180*/  IMAD R19, R3, R17, R19 ;  /* 0x0000001103137224 */ /* 0x000fe200078e0213 */
[----:B------:R-:W-:Y:S01]  /*7190*/  PRMT R17, R71, 0x5410, R62 ;  /* 0x0000541047117816 */ /* 0x000fe2000000003e */
[----:B------:R-:W-:-:S04]  /*71a0*/  IMAD.MOV.U32 R71, RZ, RZ, R34 ;  /* 0x000000ffff477224 */ /* 0x000fc800078e0022 */
[----:B------:R-:W-:Y:S01]  /*71b0*/  @!P6 IMAD.MOV R71, RZ, RZ, -R71 ;  /* 0x000000ffff47e224 */ /* 0x000fe200078e0a47 */
[----:B------:R-:W-:Y:S01]  /*71c0*/  ISETP.GT.U32.AND P6, PT, R3, R32, PT ;  /* 0x000000200300720c */ /* 0x000fe20003fc4070 */
[----:B------:R-:W-:Y:S01]  /*71d0*/  @!P0 IMAD.IADD R33, R33, 0x1, -R3 ;  /* 0x0000000121218824 */ /* 0x000fe200078e0a03 */
[----:B------:R-:W-:-:S04]  /*71e0*/  LOP3.LUT R62, R63, 0x10, RZ, 0xfc, !PT ;  /* 0x000000103f3e7812 */ /* 0x000fc800078efcff */
[----:B------:R-:W-:Y:S02]  /*71f0*/  ISETP.GT.U32.AND P0, PT, R3, R33, PT ;  /* 0x000000210300720c */ /* 0x000fe40003f04070 */
[----:B------:R-:W-:-:S05]  /*7200*/  IABS R18, R62 ;  /* 0x0000003e00127213 */ /* 0x000fca0000000000 */
[----:B------:R-:W-:Y:S02]  /*7210*/  @!P6 IMAD.IADD R32, R32, 0x1, -R3 ;  /* 0x000000012020e824 */ /* 0x000fe400078e0a03 */
[----:B------:R-:W-:-:S03]  /*7220*/  IMAD.HI.U32 R31, R7, R18, RZ ;  /* 0x00000012071f7227 */ /* 0x000fc600078e00ff */
[----:B------:R-:W-:Y:S01]  /*7230*/  ISETP.GT.U32.AND P6, PT, R3, R32, PT ;  /* 0x000000200300720c */ /* 0x000fe20003fc4070 */
[----:B------:R-:W-:Y:S01]  /*7240*/  @!P0 IMAD.IADD R33, R33, 0x1, -R3 ;  /* 0x0000000121218824 */ /* 0x000fe200078e0a03 */
[----:B------:R-:W-:Y:S01]  /*7250*/  PRMT R57, R57, 0x5410, R67 ;  /* 0x0000541039397816 */ /* 0x000fe20000000043 */
[----:B------:R-:W-:Y:S02]  /*7260*/  IMAD.MOV R31, RZ, RZ, -R31 ;  /* 0x000000ffff1f7224 */ /* 0x000fe400078e0a1f */
[----:B------:R-:W-:Y:S02]  /*7270*/  IMAD.MOV.U32 R67, RZ, RZ, R33 ;  /* 0x000000ffff437224 */ /* 0x000fe400078e0021 */
[C---:B------:R-:W-:Y:S02]  /*7280*/  IMAD R18, R3.reuse, R31, R18 ;  /* 0x0000001f03127224 */ /* 0x040fe400078e0212 */
[----:B------:R-:W-:Y:S01]  /*7290*/  @!P5 IMAD.MOV R67, RZ, RZ, -R67 ;  /* 0x000000ffff43d224 */ /* 0x000fe200078e0a43 */
[----:B------:R-:W-:-:S03]  /*72a0*/  ISETP.GT.U32.AND P5, PT, R3, R19, PT ;  /* 0x000000130300720c */ /* 0x000fc60003fa4070 */
[----:B------:R-:W-:Y:S01]  /*72b0*/  @!P6 IMAD.IADD R32, R32, 0x1, -R3 ;  /* 0x000000012020e824 */ /* 0x000fe200078e0a03 */
[----:B------:R-:W-:Y:S02]  /*72c0*/  ISETP.GT.U32.AND P6, PT, R3, R18, PT ;  /* 0x000000120300720c */ /* 0x000fe40003fc4070 */
[----:B------:R-:W-:Y:S02]  /*72d0*/  LOP3.LUT R31, R63, 0x12, RZ, 0xfc, !PT ;  /* 0x000000123f1f7812 */ /* 0x000fe400078efcff */
[----:B------:R-:W-:Y:S02]  /*72e0*/  ISETP.GE.AND P3, PT, R62, RZ, PT ;  /* 0x000000ff3e00720c */ /* 0x000fe40003f66270 */
[----:B------:R-:W-:-:S03]  /*72f0*/  IABS R62, R31 ;  /* 0x0000001f003e7213 */ /* 0x000fc60000000000 */
[----:B------:R-:W-:Y:S01]  /*7300*/  @!P5 IMAD.IADD R19, R19, 0x1, -R3 ;  /* 0x000000011313d824 */ /* 0x000fe200078e0a03 */
[----:B------:R-:W-:Y:S01]  /*7310*/  ISETP.GE.AND P0, PT, R31, RZ, PT ;  /* 0x000000ff1f00720c */ /* 0x000fe20003f06270 */
[----:B------:R-:W-:-:S04]  /*7320*/  IMAD.HI.U32 R31, R7, R62, RZ ;  /* 0x0000003e071f7227 */ /* 0x000fc800078e00ff */
[----:B------:R-:W-:Y:S01]  /*7330*/  @!P6 IMAD.IADD R18, R18, 0x1, -R3 ;  /* 0x000000011212e824 */ /* 0x000fe200078e0a03 */
[----:B------:R-:W-:Y:S01]  /*7340*/  ISETP.GT.U32.AND P6, PT, R3, R19, PT ;  /* 0x000000130300720c */ /* 0x000fe20003fc4070 */
[----:B------:R-:W-:-:S04]  /*7350*/  IMAD.MOV R31, RZ, RZ, -R31 ;  /* 0x000000ffff1f7224 */ /* 0x000fc800078e0a1f */
[----:B------:R-:W-:Y:S01]  /*7360*/  IMAD R62, R3, R31, R62 ;  /* 0x0000001f033e7224 */ /* 0x000fe200078e023e */
[----:B------:R-:W-:-:S04]  /*7370*/  LOP3.LUT R31, R63, 0x14, RZ, 0xfc, !PT ;  /* 0x000000143f1f7812 */ /* 0x000fc800078efcff */
[----:B------:R-:W-:Y:S02]  /*7380*/  IABS R33, R31 ;  /* 0x0000001f00217213 */ /* 0x000fe40000000000 */
[----:B------:R-:W-:Y:S01]  /*7390*/  ISETP.GE.AND P5, PT, R31, RZ, PT ;  /* 0x000000ff1f00720c */ /* 0x000fe20003fa6270 */
[----:B------:R-:W-:Y:S01]  /*73a0*/  @!P6 IMAD.IADD R19, R19, 0x1, -R3 ;  /* 0x000000011313e824 */ /* 0x000fe200078e0a03 */
[----:B------:R-:W-:Y:S01]  /*73b0*/  PRMT R31, R66, 0x5410, R35 ;  /* 0x00005410421f7816 */ /* 0x000fe20000000023 */
[----:B------:R-:W-:Y:S01]  /*73c0*/  IMAD.MOV.U32 R66, RZ, RZ, R32 ;  /* 0x000000ffff427224 */ /* 0x000fe200078e0020 */
[----:B------:R-:W-:-:S03]  /*73d0*/  ISETP.GT.U32.AND P6, PT, R3, R62, PT ;  /* 0x0000003e0300720c */ /* 0x000fc60003fc4070 */
[----:B------:R-:W-:Y:S01]  /*73e0*/  @!P4 IMAD.MOV R66, RZ, RZ, -R66 ;  /* 0x000000ffff42c224 */ /* 0x000fe200078e0a42 */
[----:B------:R-:W-:Y:S02]  /*73f0*/  ISETP.GT.U32.AND P4, PT, R3, R18, PT ;  /* 0x000000120300720c */ /* 0x000fe40003f84070 */
[----:B------:R-:W-:-:S04]  /*7400*/  LOP3.LUT R32, R63, 0x16, RZ, 0xfc, !PT ;  /* 0x000000163f207812 */ /* 0x000fc800078efcff */
[----:B------:R-:W-:-:S03]  /*7410*/  IABS R34, R32 ;  /* 0x0000002000227213 */ /* 0x000fc60000000000 */
[----:B------:R-:W-:-:S04]  /*7420*/  @!P6 IMAD.IADD R62, R62, 0x1, -R3 ;  /* 0x000000013e3ee824 */ /* 0x000fc800078e0a03 */
[----:B------:R-:W-:Y:S01]  /*7430*/  @!P4 IMAD.IADD R18, R18, 0x1, -R3 ;  /* 0x000000011212c824 */ /* 0x000fe200078e0a03 */
[----:B------:R-:W-:Y:S01]  /*7440*/  ISETP.GE.AND P4, PT, R32, RZ, PT ;  /* 0x000000ff2000720c */ /* 0x000fe20003f86270 */
[----:B------:R-:W-:Y:S01]  /*7450*/  IMAD.HI.U32 R32, R7, R34, RZ ;  /* 0x0000002207207227 */ /* 0x000fe200078e00ff */
[----:B------:R-:W-:-:S03]  /*7460*/  ISETP.GT.U32.AND P6, PT, R3, R62, PT ;  /* 0x0000003e0300720c */ /* 0x000fc60003fc4070 */
[----:B------:R-:W-:-:S04]  /*7470*/  IMAD.MOV R32, RZ, RZ, -R32 ;  /* 0x000000ffff207224 */ /* 0x000fc800078e0a20 */
[----:B------:R-:W-:Y:S02]  /*7480*/  IMAD R34, R3, R32, R34 ;  /* 0x0000002003227224 */ /* 0x000fe400078e0222 */
[----:B------:R-:W-:-:S04]  /*7490*/  IMAD.HI.U32 R35, R7, R33, RZ ;  /* 0x0000002107237227 */ /* 0x000fc800078e00ff */
[----:B------:R-:W-:Y:S01]  /*74a0*/  @!P6 IMAD.IADD R62, R62, 0x1, -R3 ;  /* 0x000000013e3ee824 */ /* 0x000fe200078e0a03 */
[----:B------:R-:W-:Y:S01]  /*74b0*/  ISETP.GT.U32.AND P6, PT, R3, R34, PT ;  /* 0x000000220300720c */ /* 0x000fe20003fc4070 */
[----:B------:R-:W-:Y:S01]  /*74c0*/  IMAD.MOV R35, RZ, RZ, -R35 ;  /* 0x000000ffff237224 */ /* 0x000fe200078e0a23 */
[----:B------:R-:W-:Y:S01]  /*74d0*/  PRMT R58, R58, 0x5410, R65 ;  /* 0x000054103a3a7816 */ /* 0x000fe20000000041 */
[----:B------:R-:W-:Y:S01]  /*74e0*/  IMAD.MOV.U32 R65, RZ, RZ, R19 ;  /* 0x000000ffff417224 */ /* 0x000fe200078e0013 */
[----:B------:R-:W-:Y:S01]  /*74f0*/  LOP3.LUT R32, R63, 0x18, RZ, 0xfc, !PT ;  /* 0x000000183f207812 */ /* 0x000fe200078efcff */
[C---:B------:R-:W-:Y:S02]  /*7500*/  IMAD R35, R3.reuse, R35, R33 ;  /* 0x0000002303237224 */ /* 0x040fe400078e0221 */
[----:B------:R-:W-:Y:S01]  /*7510*/  @!P2 IMAD.MOV R65, RZ, RZ, -R65 ;  /* 0x000000ffff41a224 */ /* 0x000fe200078e0a41 */
[----:B------:R-:W-:Y:S02]  /*7520*/  IABS R33, R32 ;  /* 0x0000002000217213 */ /* 0x000fe40000000000 */
[----:B------:R-:W-:-:S03]  /*7530*/  ISETP.GT.U32.AND P2, PT, R3, R35, PT ;  /* 0x000000230300720c */ /* 0x000fc60003f44070 */
[----:B------:R-:W-:Y:S01]  /*7540*/  @!P6 IMAD.IADD R34, R34, 0x1, -R3 ;  /* 0x000000012222e824 */ /* 0x000fe200078e0a03 */
[----:B------:R-:W-:Y:S01]  /*7550*/  PRMT R59, R59, 0x5410, R64 ;  /* 0x000054103b3b7816 */ /* 0x000fe20000000040 */
[----:B------:R-:W-:Y:S02]  /*7560*/  IMAD.MOV.U32 R64, RZ, RZ, R18 ;  /* 0x000000ffff407224 */ /* 0x000fe400078e0012 */
[----:B------:R-:W-:Y:S01]  /*7570*/  IMAD.HI.U32 R18, R7, R33, RZ ;  /* 0x0000002107127227 */ /* 0x000fe200078e00ff */
[----:B------:R-:W-:-:S03]  /*7580*/  ISETP.GT.U32.AND P6, PT, R3, R34, PT ;  /* 0x000000220300720c */ /* 0x000fc60003fc4070 */
[----:B------:R-:W-:Y:S02]  /*7590*/  IMAD.MOV R18, RZ, RZ, -R18 ;  /* 0x000000ffff127224 */ /* 0x000fe400078e0a12 */
[----:B------:R-:W-:Y:S02]  /*75a0*/  @!P2 IMAD.IADD R35, R35, 0x1, -R3 ;  /* 0x000000012323a824 */ /* 0x000fe400078e0a03 */
[----:B------:R-:W-:-:S03]  /*75b0*/  IMAD R33, R3, R18, R33 ;  /* 0x0000001203217224 */ /* 0x000fc600078e0221 */
[----:B------:R-:W-:-:S03]  /*75c0*/  ISETP.GT.U32.AND P2, PT, R3, R35, PT ;  /* 0x000000230300720c */ /* 0x000fc60003f44070 */
[----:B------:R-:W-:Y:S01]  /*75d0*/  @!P6 IMAD.IADD R34, R34, 0x1, -R3 ;  /* 0x000000012222e824 */ /* 0x000fe200078e0a03 */
[----:B------:R-:W-:Y:S02]  /*75e0*/  ISETP.GT.U32.AND P6, PT, R3, R33, PT ;  /* 0x000000210300720c */ /* 0x000fe40003fc4070 */
[----:B------:R-:W-:-:S04]  /*75f0*/  LOP3.LUT R18, R63, 0x1a, RZ, 0xfc, !PT ;  /* 0x0000001a3f127812 */ /* 0x000fc800078efcff */
[----:B------:R-:W-:-:S03]  /*7600*/  IABS R19, R18 ;  /* 0x0000001200137213 */ /* 0x000fc60000000000 */
[----:B------:R-:W-:Y:S01]  /*7610*/  @!P2 IMAD.IADD R35, R35, 0x1, -R3 ;  /* 0x000000012323a824 */ /* 0x000fe200078e0a03 */
[----:B------:R-:W-:Y:S01]  /*7620*/  ISETP.GE.AND P2, PT, R18, RZ, PT ;  /* 0x000000ff1200720c */ /* 0x000fe20003f46270 */
[----:B------:R-:W-:-:S04]  /*7630*/  IMAD.HI.U32 R18, R7, R19, RZ ;  /* 0x0000001307127227 */ /* 0x000fc800078e00ff */
[----:B------:R-:W-:Y:S02]  /*7640*/  @!P6 IMAD.IADD R33, R33, 0x1, -R3 ;  /* 0x000000012121e824 */ /* 0x000fe400078e0a03 */
[----:B------:R-:W-:Y:S01]  /*7650*/  @!P3 IMAD.MOV R64, RZ, RZ, -R64 ;  /* 0x000000ffff40b224 */ /* 0x000fe200078e0a40 */
[----:B------:R-:W-:Y:S01]  /*7660*/  ISETP.GE.AND P3, PT, R32, RZ, PT ;  /* 0x000000ff2000720c */ /* 0x000fe20003f66270 */
[----:B------:R-:W-:Y:S01]  /*7670*/  IMAD.MOV R18, RZ, RZ, -R18 ;  /* 0x000000ffff127224 */ /* 0x000fe200078e0a12 */
[----:B------:R-:W-:Y:S02]  /*7680*/  ISETP.GT.U32.AND P6, PT, R3, R33, PT ;  /* 0x000000210300720c */ /* 0x000fe40003fc4070 */
[----:B------:R-:W-:Y:S02]  /*7690*/  PRMT R32, R101, 0x5410, R97 ;  /* 0x0000541065207816 */ /* 0x000fe40000000061 */
[----:B------:R-:W-:Y:S01]  /*76a0*/  LOP3.LUT R101, R63, 0x1c, RZ, 0xfc, !PT ;  /* 0x0000001c3f657812 */ /* 0x000fe200078efcff */
[----:B------:R-:W-:-:S03]  /*76b0*/  IMAD R19, R3, R18, R19 ;  /* 0x0000001203137224 */ /* 0x000fc600078e0213 */
[----:B------:R-:W-:-:S05]  /*76c0*/  IABS R18, R101 ;  /* 0x0000006500127213 */ /* 0x000fca0000000000 */
[----:B------:R-:W-:-:S04]  /*76d0*/  IMAD.HI.U32 R97, R7, R18, RZ ;  /* 0x0000001207617227 */ /* 0x000fc800078e00ff */
[----:B------:R-:W-:Y:S01]  /*76e0*/  @!P6 IMAD.IADD R33, R33, 0x1, -R3 ;  /* 0x000000012121e824 */ /* 0x000fe200078e0a03 */
[----:B------:R-:W-:Y:S01]  /*76f0*/  ISETP.GT.U32.AND P6, PT, R3, R19, PT ;  /* 0x000000130300720c */ /* 0x000fe20003fc4070 */
[----:B------:R-:W-:-:S04]  /*7700*/  IMAD.MOV R97, RZ, RZ, -R97 ;  /* 0x000000ffff617224 */ /* 0x000fc800078e0a61 */
[----:B------:R-:W-:Y:S01]  /*7710*/  IMAD R18, R3, R97, R18 ;  /* 0x0000006103127224 */ /* 0x000fe200078e0212 */
[----:B------:R-:W-:-:S04]  /*7720*/  LOP3.LUT R97, R63, 0x1e, RZ, 0xfc, !PT ;  /* 0x0000001e3f617812 */ /* 0x000fc800078efcff */
[----:B------:R-:W-:-:S03]  /*7730*/  IABS R63, R97 ;  /* 0x00000061003f7213 */ /* 0x000fc60000000000 */
[----:B------:R-:W-:Y:S01]  /*7740*/  @!P6 IMAD.IADD R19, R19, 0x1, -R3 ;  /* 0x000000011313e824 */ /* 0x000fe200078e0a03 */
[----:B------:R-:W-:Y:S01]  /*7750*/  ISETP.GT.U32.AND P6, PT, R3, R18, PT ;  /* 0x000000120300720c */ /* 0x000fe20003fc4070 */
[----:B------:R-:W-:-:S04]  /*7760*/  IMAD.HI.U32 R7, R7, R63, RZ ;  /* 0x0000003f07077227 */ /* 0x000fc800078e00ff */
[----:B------:R-:W-:-:S04]  /*7770*/  IMAD.MOV R7, RZ, RZ, -R7 ;  /* 0x000000ffff077224 */ /* 0x000fc800078e0a07 */
[----:B------:R-:W-:-:S04]  /*7780*/  IMAD R7, R3, R7, R63 ;  /* 0x0000000703077224 */ /* 0x000fc800078e023f */
[----:B------:R-:W-:Y:S01]  /*7790*/  @!P6 IMAD.IADD R18, R18, 0x1, -R3 ;  /* 0x000000011212e824 */ /* 0x000fe200078e0a03 */
[C---:B------:R-:W-:Y:S01]  /*77a0*/  ISETP.GT.U32.AND P6, PT, R3.reuse, R7, PT ;  /* 0x000000070300720c */ /* 0x040fe20003fc4070 */
[----:B------:R-:W-:Y:S02]  /*77b0*/  @!P5 IMAD.MOV R35, RZ, RZ, -R35 ;  /* 0x000000ffff23d224 */ /* 0x000fe400078e0a23 */
[----:B------:R-:W-:Y:S01]  /*77c0*/  @!P0 IMAD.MOV R62, RZ, RZ, -R62 ;  /* 0x000000ffff3e8224 */ /* 0x000fe200078e0a3e */
[----:B------:R-:W-:-:S09]  /*77d0*/  ISETP.GT.U32.AND P0, PT, R3, R19, PT ;  /* 0x000000130300720c */ /* 0x000fd20003f04070 */
[----:B------:R-:W-:-:S05]  /*77e0*/  @!P6 IMAD.IADD R7, R7, 0x1, -R3 ;  /* 0x000000010707e824 */ /* 0x000fca00078e0a03 */
[C---:B------:R-:W-:Y:S02]  /*77f0*/  ISETP.GT.U32.AND P5, PT, R3.reuse, R7, PT ;  /* 0x000000070300720c */ /* 0x040fe40003fa4070 */
[----:B------:R-:W-:Y:S01]  /*7800*/  ISETP.GT.U32.AND P6, PT, R3, R18, PT ;  /* 0x000000120300720c */ /* 0x000fe20003fc4070 */
[----:B------:R-:W-:Y:S01]  /*7810*/  @!P0 IMAD.IADD R19, R19, 0x1, -R3 ;  /* 0x0000000113138824 */ /* 0x000fe200078e0a03 */
[----:B------:R-:W-:Y:S02]  /*7820*/  ISETP.GE.AND P0, PT, R101, RZ, PT ;  /* 0x000000ff6500720c */ /* 0x000fe40003f06270 */
[----:B------:R-:W-:-:S07]  /*7830*/  PRMT R46, R117, 0x5410, R114 ;  /* 0x00005410752e7816 */ /* 0x000fce0000000072 */
[--C-:B------:R-:W-:Y:S01]  /*7840*/  @!P5 IMAD.IADD R7, R7, 0x1, -R3.reuse ;  /* 0x000000010707d824 */ /* 0x100fe200078e0a03 */
[----:B------:R-:W-:Y:S02]  /*7850*/  ISETP.NE.AND P5, PT, R11, RZ, PT ;  /* 0x000000ff0b00720c */ /* 0x000fe40003fa5270 */
[----:B------:R-:W-:Y:S01]  /*7860*/  LOP3.LUT R11, RZ, R11, RZ, 0x33, !PT ;  /* 0x0000000bff0b7212 */ /* 0x000fe200078e33ff */
[----:B------:R-:W-:Y:S01]  /*7870*/  @!P6 IMAD.IADD R18, R18, 0x1, -R3 ;  /* 0x000000011212e824 */ /* 0x000fe200078e0a03 */
[----:B------:R-:W-:Y:S02]  /*7880*/  ISETP.GE.AND P6, PT, R97, RZ, PT ;  /* 0x000000ff6100720c */ /* 0x000fe40003fc6270 */
[----:B------:R-:W-:Y:S02]  /*7890*/  SEL R114, R11, R72, !P5 ;  /* 0x000000480b727207 */ /* 0x000fe40006800000 */
[----:B------:R-:W-:Y:S02]  /*78a0*/  LOP3.LUT R72, R122, 0x7f, RZ, 0xc0, !PT ;  /* 0x0000007f7a487812 */ /* 0x000fe400078ec0ff */
[----:B------:R-:W-:-:S02]  /*78b0*/  PRMT R25, R115, 0x5410, R113 ;  /* 0x0000541073197816 */ /* 0x000fc40000000071 */
[C---:B------:R-:W-:Y:S01]  /*78c0*/  SEL R113, R11.reuse, R71, !P5 ;  /* 0x000000470b717207 */ /* 0x040fe20006800000 */
[----:B------:R-:W-:Y:S01]  /*78d0*/  IMAD R71, R72, R69, RZ ;  /* 0x0000004548477224 */ /* 0x000fe200078e02ff */
[C---:B------:R-:W-:Y:S01]  /*78e0*/  SEL R115, R11.reuse, R75, !P5 ;  /* 0x0000004b0b737207 */ /* 0x040fe20006800000 */
[----:B------:R-:W-:Y:S01]  /*78f0*/  @!P0 IMAD.MOV R18, RZ, RZ, -R18 ;  /* 0x000000ffff128224 */ /* 0x000fe200078e0a12 */
[C---:B------:R-:W-:Y:S01]  /*7900*/  SEL R75, R11.reuse, R73, !P5 ;  /* 0x000000490b4b7207 */ /* 0x040fe20006800000 */
[----:B------:R-:W-:Y:S01]  /*7910*/  @!P4 IMAD.MOV R34, RZ, RZ, -R34 ;  /* 0x000000ffff22c224 */ /* 0x000fe200078e0a22 */
[----:B------:R-:W-:Y:S01]  /*7920*/  SEL R74, R11, R74, !P5 ;  /* 0x0000004a0b4a7207 */ /* 0x000fe20006800000 */
[----:B------:R-:W-:Y:S01]  /*7930*/  IMAD R73, R115, UR11, RZ ;  /* 0x0000000b73497c24 */ /* 0x000fe2000f8e02ff */
[----:B------:R-:W-:Y:S01]  /*7940*/  LEA R3, P0, R71, UR14, 0x1 ;  /* 0x0000000e47037c11 */ /* 0x000fe2000f8008ff */
[----:B------:R-:W-:Y:S01]  /*7950*/  @!P3 IMAD.MOV R33, RZ, RZ, -R33 ;  /* 0x000000ffff21b224 */ /* 0x000fe200078e0a21 */
[C---:B------:R-:W-:Y:S01]  /*7960*/  SEL R110, R11.reuse, R65, !P5 ;  /* 0x000000410b6e7207 */ /* 0x040fe20006800000 */
[----:B------:R-:W-:Y:S01]  /*7970*/  @!P2 IMAD.MOV R19, RZ, RZ, -R19 ;  /* 0x000000ffff13a224 */ /* 0x000fe200078e0a13 */
[----:B------:R-:W-:Y:S01]  /*7980*/  SEL R112, R11, R67, !P5 ;  /* 0x000000430b707207 */ /* 0x000fe20006800000 */
[----:B------:R-:W-:Y:S01]  /*7990*/  @!P6 IMAD.MOV R7, RZ, RZ, -R7 ;  /* 0x000000ffff07e224 */ /* 0x000fe200078e0a07 */
[----:B------:R-:W-:Y:S01]  /*79a0*/  PRMT R65, R78, 0x5410, R77 ;  /* 0x000054104e417816 */ /* 0x000fe2000000004d */
[----:B------:R-:W-:Y:S01]  /*79b0*/  IMAD R77, R113, UR11, RZ ;  /* 0x0000000b714d7c24 */ /* 0x000fe2000f8e02ff */
[----:B------:R-:W-:Y:S01]  /*79c0*/  LEA.HI.X.SX32 R71, R71, UR15, 0x1, P0 ;  /* 0x0000000f47477c11 */ /* 0x000fe200080f0eff */
[----:B------:R-:W-:Y:S01]  /*79d0*/  IMAD R74, R74, UR11, RZ ;  /* 0x0000000b4a4a7c24 */ /* 0x000fe2000f8e02ff */
[----:B------:R-:W-:Y:S01]  /*79e0*/  LEA R113, P0, R73, R3, 0x1 ;  /* 0x0000000349717211 */ /* 0x000fe200078008ff */
[----:B------:R-:W-:Y:S01]  /*79f0*/  IMAD R75, R75, UR11, RZ ;  /* 0x0000000b4b4b7c24 */ /* 0x000fe2000f8e02ff */
[----:B------:R-:W-:Y:S01]  /*7a00*/  SEL R106, R11, R34, !P5 ;  /* 0x000000220b6a7207 */ /* 0x000fe20006800000 */
[----:B------:R-:W-:Y:S01]  /*7a10*/  IMAD R78, R112, UR11, RZ ;  /* 0x0000000b704e7c24 */ /* 0x000fe2000f8e02ff */
[----:B------:R-:W-:Y:S01]  /*7a20*/  PRMT R60, R102, 0x5410, R60 ;  /* 0x00005410663c7816 */ /* 0x000fe2000000003c */
[----:B------:R-:W0:Y:S01]  /*7a30*/  LDCU UR14, c[0x0][0x3b0] ;  /* 0x00007600ff0e77ac */ /* 0x000e220008000800 */
[----:B------:R-:W-:-:S02]  /*7a40*/  PRMT R61, R61, 0x5410, R100 ;  /* 0x000054103d3d7816 */ /* 0x000fc40000000064 */
[----:B------:R-:W-:Y:S01]  /*7a50*/  PRMT R34, R85, 0x5410, R76 ;  /* 0x0000541055227816 */ /* 0x000fe2000000004c */
[----:B------:R-:W-:Y:S01]  /*7a60*/  IMAD R76, R114, UR11, RZ ;  /* 0x0000000b724c7c24 */ /* 0x000fe2000f8e02ff */
[C---:B------:R-:W-:Y:S02]  /*7a70*/  SEL R111, R11.reuse, R66, !P5 ;  /* 0x000000420b6f7207 */ /* 0x040fe40006800000 */
[C---:B------:R-:W-:Y:S02]  /*7a80*/  SEL R109, R11.reuse, R64, !P5 ;  /* 0x000000400b6d7207 */ /* 0x040fe40006800000 */
[C---:B------:R-:W-:Y:S02]  /*7a90*/  SEL R108, R11.reuse, R62, !P5 ;  /* 0x0000003e0b6c7207 */ /* 0x040fe40006800000 */
[C---:B------:R-:W-:Y:S02]  /*7aa0*/  SEL R107, R11.reuse, R35, !P5 ;  /* 0x000000230b6b7207 */ /* 0x040fe40006800000 */
[----:B------:R-:W-:-:S02]  /*7ab0*/  SEL R102, R11, R33, !P5 ;  /* 0x000000210b667207 */ /* 0x000fc40006800000 */
[C---:B------:R-:W-:Y:S02]  /*7ac0*/  SEL R101, R11.reuse, R19, !P5 ;  /* 0x000000130b657207 */ /* 0x040fe40006800000 */
[C---:B------:R-:W-:Y:S02]  /*7ad0*/  SEL R100, R11.reuse, R18, !P5 ;  /* 0x000000120b647207 */ /* 0x040fe40006800000 */
[----:B------:R-:W-:Y:S02]  /*7ae0*/  SEL R97, R11, R7, !P5 ;  /* 0x000000070b617207 */ /* 0x000fe40006800000 */
[----:B----4-:R-:W-:Y:S02]  /*7af0*/  PRMT R11, R89, 0x5410, R88 ;  /* 0x00005410590b7816 */ /* 0x010fe40000000058 */
[----:B------:R-:W-:Y:S02]  /*7b00*/  LEA.HI.X.SX32 R112, R73, R71, 0x1, P0 ;  /* 0x0000004749707211 */ /* 0x000fe400000f0eff */
[----:B------:R-:W-:-:S02]  /*7b10*/  LEA R89, P0, R74, R3, 0x1 ;  /* 0x000000034a597211 */ /* 0x000fc400078008ff */
[----:B------:R-:W-:Y:S02]  /*7b20*/  PRMT R62, R95, 0x5410, R99 ;  /* 0x000054105f3e7816 */ /* 0x000fe40000000063 */
[----:B------:R-:W-:Y:S02]  /*7b30*/  PRMT R43, R123, 0x5410, R43 ;  /* 0x000054107b2b7816 */ /* 0x000fe4000000002b */
[-C--:B------:R-:W-:Y:S02]  /*7b40*/  LEA R95, P2, R75, R3.reuse, 0x1 ;  /* 0x000000034b5f7211 */ /* 0x080fe400078408ff */
[----:B------:R-:W-:Y:S01]  /*7b50*/  PRMT R19, R80, 0x5410, R79 ;  /* 0x0000541050137816 */ /* 0x000fe2000000004f */
[----:B------:R-:W-:Y:S01]  /*7b60*/  IMAD R79, R111, UR11, RZ ;  /* 0x0000000b6f4f7c24 */ /* 0x000fe2000f8e02ff */
[----:B------:R-:W-:Y:S01]  /*7b70*/  LEA R123, P3, R76, R3, 0x1 ;  /* 0x000000034c7b7211 */ /* 0x000fe200078608ff */
[----:B------:R1:W-:Y:S01]  /*7b80*/  STL [R1+0x14c], R113 ;  /* 0x00014c7101007387 */ /* 0x0003e20000100800 */
[----:B------:R-:W-:-:S02]  /*7b90*/  LEA.HI.X.SX32 R85, R74, R71, 0x1, P0 ;  /* 0x000000474a557211 */ /* 0x000fc400000f0eff */
[----:B-----5:R-:W-:Y:S01]  /*7ba0*/  PRMT R33, R96, 0x5410, R94 ;  /* 0x0000541060217816 */ /* 0x020fe2000000005e */
[----:B------:R1:W-:Y:S01]  /*7bb0*/  STL [R1+0x148], R112 ;  /* 0x0001487001007387 */ /* 0x0003e20000100800 */
[----:B------:R-:W-:Y:S02]  /*7bc0*/  LEA.HI.X.SX32 R94, R75, R71, 0x1, P2 ;  /* 0x000000474b5e7211 */ /* 0x000fe400010f0eff */
[----:B------:R-:W-:Y:S01]  /*7bd0*/  LEA R115, P0, R77, R3, 0x1 ;  /* 0x000000034d737211 */ /* 0x000fe200078008ff */
[----:B------:R1:W-:Y:S01]  /*7be0*/  STL [R1+0x154], R89 ;  /* 0x0001545901007387 */ /* 0x0003e20000100800 */
[----:B------:R-:W-:Y:S01]  /*7bf0*/  PRMT R64, R90, 0x5410, R91 ;  /* 0x000054105a407816 */ /* 0x000fe2000000005b */
[----:B------:R-:W-:Y:S01]  /*7c00*/  IMAD R80, R110, UR11, RZ ;  /* 0x0000000b6e507c24 */ /* 0x000fe2000f8e02ff */
[----:B------:R-:W-:Y:S01]  /*7c10*/  LEA.HI.X.SX32 R124, R76, R71, 0x1, P3 ;  /* 0x000000474c7c7211 */ /* 0x000fe200018f0eff */
[----:B------:R1:W-:Y:S01]  /*7c20*/  STL [R1+0x15c], R95 ;  /* 0x00015c5f01007387 */ /* 0x0003e20000100800 */
[----:B------:R-:W-:-:S02]  /*7c30*/  PRMT R18, R104, 0x5410, R98 ;  /* 0x0000541068127816 */ /* 0x000fc40000000062 */
[----:B------:R-:W-:Y:S01]  /*7c40*/  PRMT R66, R82, 0x5410, R81 ;  /* 0x0000541052427816 */ /* 0x000fe20000000051 */
[----:B------:R-:W-:Y:S01]  /*7c50*/  IMAD R81, R109, UR11, RZ ;  /* 0x0000000b6d517c24 */ /* 0x000fe2000f8e02ff */
[-C--:B------:R-:W-:Y:S01]  /*7c60*/  LEA R90, P2, R78, R3.reuse, 0x1 ;  /* 0x000000034e5a7211 */ /* 0x080fe200078408ff */
[----:B------:R1:W-:Y:S01]  /*7c70*/  STL [R1+0x150], R85 ;  /* 0x0001505501007387 */ /* 0x0003e20000100800 */
[----:B------:R-:W-:Y:S01]  /*7c80*/  LEA R104, P3, R79, R3, 0x1 ;  /* 0x000000034f687211 */ /* 0x000fe200078608ff */
[----:B------:R-:W-:Y:S01]  /*7c90*/  IMAD R82, R108, UR11, RZ ;  /* 0x0000000b6c527c24 */ /* 0x000fe2000f8e02ff */
[-C--:B------:R-:W-:Y:S01]  /*7ca0*/  LEA.HI.X.SX32 R114, R77, R71.reuse, 0x1, P0 ;  /* 0x000000474d727211 */ /* 0x080fe200000f0eff */
[----:B------:R1:W-:Y:S01]  /*7cb0*/  STL [R1+0x164], R123 ;  /* 0x0001647b01007387 */ /* 0x0003e20000100800 */
[----:B------:R-:W-:Y:S02]  /*7cc0*/  PRMT R45, R120, 0x5410, R119 ;  /* 0x00005410782d7816 */ /* 0x000fe40000000077 */
[----:B------:R-:W-:Y:S01]  /*7cd0*/  LEA.HI.X.SX32 R88, R78, R71, 0x1, P2 ;  /* 0x000000474e587211 */ /* 0x000fe200010f0eff */
[----:B------:R1:W-:Y:S01]  /*7ce0*/  STL [R1+0x158], R94 ;  /* 0x0001585e01007387 */ /* 0x0003e20000100800 */
[----:B------:R-:W-:-:S02]  /*7cf0*/  PRMT R67, R87, 0x5410, R86 ;  /* 0x0000541057437816 */ /* 0x000fc40000000056 */
[----:B------:R-:W-:Y:S01]  /*7d00*/  LEA.HI.X.SX32 R99, R79, R71, 0x1, P3 ;  /* 0x000000474f637211 */ /* 0x000fe200018f0eff */
[----:B------:R1:W-:Y:S01]  /*7d10*/  STL [R1+0x160], R124 ;  /* 0x0001607c01007387 */ /* 0x0003e20000100800 */
[-C--:B------:R-:W-:Y:S01]  /*7d20*/  LEA R120, P0, R80, R3.reuse, 0x1 ;  /* 0x0000000350787211 */ /* 0x080fe200078008ff */
[----:B------:R-:W-:Y:S01]  /*7d30*/  IMAD R107, R107, UR11, RZ ;  /* 0x0000000b6b6b7c24 */ /* 0x000fe2000f8e02ff */
[----:B------:R-:W-:Y:S01]  /*7d40*/  PRMT R63, R92, 0x5410, R93 ;  /* 0x000054105c3f7816 */ /* 0x000fe2000000005d */
[----:B------:R1:W-:Y:S01]  /*7d50*/  STL [R1+0x16c], R115 ;  /* 0x00016c7301007387 */ /* 0x0003e20000100800 */
[-C--:B------:R-:W-:Y:S01]  /*7d60*/  LEA R86, P2, R81, R3.reuse, 0x1 ;  /* 0x0000000351567211 */ /* 0x080fe200078408ff */
[----:B------:R-:W-:Y:S01]  /*7d70*/  IMAD R102, R102, UR11, RZ ;  /* 0x0000000b66667c24 */ /* 0x000fe2000f8e02ff */
[----:B------:R-:W-:Y:S01]  /*7d80*/  LEA R92, P3, R82, R3, 0x1 ;  /* 0x00000003525c7211 */ /* 0x000fe200078608ff */
[----:B------:R1:W-:Y:S01]  /*7d90*/  STL [R1+0x174], R90 ;  /* 0x0001745a01007387 */ /* 0x0003e20000100800 */
[----:B------:R-:W-:Y:S01]  /*7da0*/  IMAD R106, R106, UR11, RZ ;  /* 0x0000000b6a6a7c24 */ /* 0x000fe2000f8e02ff */
[----:B------:R-:W-:-:S02]  /*7db0*/  LEA.HI.X.SX32 R121, R80, R71, 0x1, P0 ;  /* 0x0000004750797211 */ /* 0x000fc400000f0eff */
[----:B------:R1:W-:Y:S01]  /*7dc0*/  STL [R1+0x168], R114 ;  /* 0x0001687201007387 */ /* 0x0003e20000100800 */
[----:B------:R-:W-:Y:S01]  /*7dd0*/  IMAD R101, R101, UR13, RZ ;  /* 0x0000000d65657c24 */ /* 0x000fe2000f8e02ff */
[-C--:B------:R-:W-:Y:S02]  /*7de0*/  LEA.HI.X.SX32 R87, R81, R71.reuse, 0x1, P2 ;  /* 0x0000004751577211 */ /* 0x080fe400010f0eff */
[----:B------:R1:W-:Y:S01]  /*7df0*/  STL [R1+0x17c], R104 ;  /* 0x00017c6801007387 */ /* 0x0003e20000100800 */
[----:B------:R-:W-:Y:S01]  /*7e00*/  PRMT R7, R105, 0x5410, R103 ;  /* 0x0000541069077816 */ /* 0x000fe20000000067 */
[----:B------:R-:W-:Y:S02]  /*7e10*/  IMAD R100, R100, UR16, RZ ;  /* 0x0000001064647c24 */ /* 0x000fe4000f8e02ff */
[----:B------:R1:W-:Y:S01]  /*7e20*/  STL [R1+0x170], R88 ;  /* 0x0001705801007387 */ /* 0x0003e20000100800 */
[----:B------:R-:W-:-:S03]  /*7e30*/  LEA.HI.X.SX32 R91, R82, R71, 0x1, P3 ;  /* 0x00000047525b7211 */ /* 0x000fc600018f0eff */
[----:B------:R1:W-:Y:S01]  /*7e40*/  STL [R1+0x178], R99 ;  /* 0x0001786301007387 */ /* 0x0003e20000100800 */
[----:B------:R-:W-:Y:S01]  /*7e50*/  PRMT R35, R84, 0x5410, R83 ;  /* 0x0000541054237816 */ /* 0x000fe20000000053 */
[----:B0-----:R-:W-:Y:S01]  /*7e60*/  IMAD R97, R97, UR14, RZ ;  /* 0x0000000e61617c24 */ /* 0x001fe2000f8e02ff */
[-C--:B------:R-:W-:Y:S01]  /*7e70*/  LEA R105, P0, R107, R3.reuse, 0x1 ;  /* 0x000000036b697211 */ /* 0x080fe200078008ff */
[----:B------:R1:W-:Y:S01]  /*7e80*/  STL [R1+0x18c], R86 ;  /* 0x00018c5601007387 */ /* 0x0003e20000100800 */
[----:B------:R-:W-:-:S03]  /*7e90*/  LEA R83, P3, R102, R3, 0x1 ;  /* 0x0000000366537211 */ /* 0x000fc600078608ff */
[----:B------:R1:W-:Y:S01]  /*7ea0*/  STL [R1+0x184], R120 ;  /* 0x0001847801007387 */ /* 0x0003e20000100800 */
[----:B------:R-:W-:-:S03]  /*7eb0*/  LEA R118, P2, R106, R3, 0x1 ;  /* 0x000000036a767211 */ /* 0x000fc600078408ff */
[----:B------:R1:W-:Y:S01]  /*7ec0*/  STL [R1+0x194], R92 ;  /* 0x0001945c01007387 */ /* 0x0003e20000100800 */
[----:B------:R-:W-:-:S03]  /*7ed0*/  LEA R96, P4, R101, R3, 0x1 ;  /* 0x0000000365607211 */ /* 0x000fc600078808ff */
[----:B------:R1:W-:Y:S01]  /*7ee0*/  STL [R1+0x180], R121 ;  /* 0x0001807901007387 */ /* 0x0003e20000100800 */
[----:B------:R-:W-:-:S03]  /*7ef0*/  LEA R125, P5, R100, R3, 0x1 ;  /* 0x00000003647d7211 */ /* 0x000fc600078a08ff */
[----:B------:R1:W-:Y:S01]  /*7f00*/  STL [R1+0x188], R87 ;  /* 0x0001885701007387 */ /* 0x0003e20000100800 */
[----:B------:R-:W-:-:S03]  /*7f10*/  LEA.HI.X.SX32 R98, R107, R71, 0x1, P0 ;  /* 0x000000476b627211 */ /* 0x000fc600000f0eff */
[----:B------:R1:W-:Y:S01]  /*7f20*/  STL [R1+0x190], R91 ;  /* 0x0001905b01007387 */ /* 0x0003e20000100800 */
[----:B------:R-:W-:-:S03]  /*7f30*/  LEA R116, P6, R97, R3, 0x1 ;  /* 0x0000000361747211 */ /* 0x000fc600078c08ff */
[----:B------:R1:W-:Y:S01]  /*7f40*/  STL [R1+0x19c], R105 ;  /* 0x00019c6901007387 */ /* 0x0003e20000100800 */
[----:B------:R-:W-:-:S03]  /*7f50*/  LEA.HI.X.SX32 R84, R102, R71, 0x1, P3 ;  /* 0x0000004766547211 */ /* 0x000fc600018f0eff */
        /* <DEDUP_REMOVED lines=8> */
[----:B------:R1:W-:Y:S04]  /*7fe0*/  STL [R1+0x198], R98 ;  /* 0x0001986201007387 */ /* 0x0003e80000100800 */
[----:B------:R1:W-:Y:S04]  /*7ff0*/  STL [R1+0x1c4], R116 ;  /* 0x0001c47401007387 */ /* 0x0003e80000100800 */
[----:B------:R1:W-:Y:S01]  /*8000*/  STL [R1+0x1a8], R84 ;  /* 0x0001a85401007387 */ /* 0x0003e20000100800 */
[----:B------:R-:W-:-:S03]  /*8010*/  VIADD R71, R70, 0x7f ;  /* 0x0000007f46477836 */ /* 0x000fc60000000000 */
[----:B------:R1:W-:Y:S04]  /*8020*/  STL [R1+0x1a0], R119 ;  /* 0x0001a07701007387 */ /* 0x0003e80000100800 */
[----:B------:R1:W-:Y:S04]  /*8030*/  STL [R1+0x1b0], R93 ;  /* 0x0001b05d01007387 */ /* 0x0003e80000100800 */
[----:B------:R1:W-:Y:S04]  /*8040*/  STL [R1+0x1b8], R103 ;  /* 0x0001b86701007387 */ /* 0x0003e80000100800 */
[----:B------:R1:W-:Y:S01]  /*8050*/  STL [R1+0x1c0], R117 ;  /* 0x0001c07501007387 */ /* 0x0003e20000100800 */
[----:B------:R-:W-:-:S04]  /*8060*/  @!UP1 UIADD3 UR10, UPT, UPT, -UR10, 0x100000, URZ ;  /* 0x001000000a0a9890 */ /* 0x000fc8000fffe1ff */
[----:B------:R-:W-:Y:S02]  /*8070*/  @!UP1 USHF.L.U32 UR11, UR10, 0xb, URZ ;  /* 0x0000000b0a0b9899 */ /* 0x000fe400080006ff */
[----:B------:R-:W-:Y:S01]  /*8080*/  @!UP1 USHF.L.U32 UR10, UR10, 0x1, URZ ;  /* 0x000000010a0a9899 */ /* 0x000fe200080006ff */
[----:B------:R-:W-:Y:S01]  /*8090*/  ISETP.GT.AND P0, PT, R71, 0x7f, PT ;  /* 0x0000007f4700780c */ /* 0x000fe20003f04270 */
[----:B------:R-:W-:Y:S01]  /*80a0*/  VOTEU.ALL UP1, P1 ;  /* 0x0000000000ff7886 */ /* 0x000fe20000820000 */
[----:B------:R-:W-:-:S09]  /*80b0*/  ULEA UR9, UR9, UR12, 0x4 ;  /* 0x0000000c09097291 */ /* 0x000fd2000f8e20ff */
[----:B------:R1:W0:Y:S02]  /*80c0*/  @!UP1 SYNCS.EXCH.64 URZ, [UR4+0x4008], UR10 ;  /* 0x0040080a04ff95b2 */ /* 0x0002240008000100 */
[----:B-1----:R-:W-:Y:S05]  /*80d0*/  @!P0 BRA `(.L_x_6) ;  /* 0x0000000000048947 */ /* 0x002fea0003800000 */
[----:B------:R1:W-:Y:S02]  /*80e0*/  STTM.x64 tmem[UR9], R4 ;  /* 0x00000004000079ed */ /* 0x0003e40008340009 */
.L_x_6:
[----:B------:R-:W2:Y:S01]  /*80f0*/  FENCE.VIEW.ASYNC.T ;  /* 0x00000000000073c6 */ /* 0x000ea20000000200 */
[----:B------:R-:W-:Y:S02]  /*8100*/  ISETP.LT.AND P0, PT, R72, R70, P0 ;  /* 0x000000464800720c */ /* 0x000fe40000701270 */
[----:B-1----:R-:W-:Y:S02]  /*8110*/  PRMT R19, RZ, 0x7610, R19 ;  /* 0x00007610ff137816 */ /* 0x002fe40000000013 */
[----:B------:R-:W-:-:S09]  /*8120*/  PRMT R15, RZ, 0x7610, R15 ;  /* 0x00007610ff0f7816 */ /* 0x000fd2000000000f */
[----:B------:R-:W-:Y:S02]  /*8130*/  @P0 IMAD.MOV.U32 R4, RZ, RZ, R113 ;  /* 0x000000ffff040224 */ /* 0x000fe400078e0071 */
[----:B------:R-:W-:Y:S01]  /*8140*/  @P0 IMAD.MOV.U32 R5, RZ, RZ, R112 ;  /* 0x000000ffff050224 */ /* 0x000fe200078e0070 */
[----:B0-2---:R-:W-:Y:S01]  /*8150*/  BAR.SYNC.DEFER_BLOCKING 0x0 ;  /* 0x0000000000007b1d */ /* 0x005fe20000010000 */
[----:B------:R-:W-:Y:S02]  /*8160*/  PRMT R11, RZ, 0x7610, R11 ;  /* 0x00007610ff0b7816 */ /* 0x000fe4000000000b */
[----:B------:R-:W-:Y:S02]  /*8170*/  PRMT R7, RZ, 0x7610, R7 ;  /* 0x00007610ff077816 */ /* 0x000fe40000000007 */
[----:B------:R-:W-:Y:S01]  /*8180*/  PRMT R18, RZ, 0x7610, R18 ;  /* 0x00007610ff127816 */ /* 0x000fe20000000012 */
[----:B------:R0:W2:Y:S02]  /*8190*/  @P0 LDG.E.U16 R19, desc[UR20][R4.64] ;  /* 0x0000001404130981 */ /* 0x0000a4000c1e1500 */
[----:B0-----:R-:W-:-:S02]  /*81a0*/  @P0 IMAD.MOV.U32 R4, RZ, RZ, R115 ;  /* 0x000000ffff040224 */ /* 0x001fc400078e0073 */
[----:B------:R-:W-:-:S05]  /*81b0*/  @P0 IMAD.MOV.U32 R5, RZ, RZ, R114 ;  /* 0x000000ffff050224 */ /* 0x000fca00078e0072 */
[----:B------:R0:W3:Y:S02]  /*81c0*/  @P0 LDG.E.U16 R15, desc[UR20][R4.64] ;  /* 0x00000014040f0981 */ /* 0x0000e4000c1e1500 */
[----:B0-----:R-:W-:Y:S02]  /*81d0*/  @P0 IMAD.MOV.U32 R4, RZ, RZ, R86 ;  /* 0x000000ffff040224 */ /* 0x001fe400078e0056 */
[----:B------:R-:W-:-:S05]  /*81e0*/  @P0 IMAD.MOV.U32 R5, RZ, RZ, R87 ;  /* 0x000000ffff050224 */ /* 0x000fca00078e0057 */
[----:B------:R0:W4:Y:S02]  /*81f0*/  @P0 LDG.E.U16 R11, desc[UR20][R4.64] ;  /* 0x00000014040b0981 */ /* 0x000124000c1e1500 */
[----:B0-----:R-:W-:Y:S02]  /*8200*/  @P0 IMAD.MOV.U32 R4, RZ, RZ, R83 ;  /* 0x000000ffff040224 */ /* 0x001fe400078e0053 */
[----:B------:R-:W-:-:S05]  /*8210*/  @P0 IMAD.MOV.U32 R5, RZ, RZ, R84 ;  /* 0x000000ffff050224 */ /* 0x000fca00078e0054 */
[----:B------:R0:W5:Y:S01]  /*8220*/  @P0 LDG.E.U16 R7, desc[UR20][R4.64] ;  /* 0x0000001404070981 */ /* 0x000162000c1e1500 */
[----:B------:R-:W-:Y:S01]  /*8230*/  PRMT R14, RZ, 0x7610, R14 ;  /* 0x00007610ff0e7816 */ /* 0x000fe2000000000e */
        /* <DEDUP_REMOVED lines=16> */
[----:B------:R-:W-:Y:S01]  /*8340*/  @P0 IMAD.MOV.U32 R20, RZ, RZ, R105 ;  /* 0x000000ffff140224 */ /* 0x000fe200078e0069 */
[----:B------:R-:W-:Y:S01]  /*8350*/  PRMT R9, RZ, 0x7610, R9 ;  /* 0x00007610ff097816 */ /* 0x000fe20000000009 */
[----:B0-----:R-:W-:Y:S02]  /*8360*/  @P0 IMAD.MOV.U32 R4, RZ, RZ, R95 ;  /* 0x000000ffff040224 */ /* 0x001fe400078e005f */
[----:B------:R-:W-:Y:S02]  /*8370*/  @P0 IMAD.MOV.U32 R5, RZ, RZ, R94 ;  /* 0x000000ffff050224 */ /* 0x000fe400078e005e */
[----:B------:R-:W-:-:S03]  /*8380*/  @P0 IMAD.MOV.U32 R21, RZ, RZ, R98 ;  /* 0x000000ffff150224 */ /* 0x000fc600078e0062 */
[----:B------:R0:W5:Y:S04]  /*8390*/  @P0 LDG.E.U16 R17, desc[UR20][R4.64] ;  /* 0x0000001404110981 */ /* 0x000168000c1e1500 */
[----:B------:R1:W5:Y:S01]  /*83a0*/  @P0 LDG.E.U16 R9, desc[UR20][R20.64] ;  /* 0x0000001414090981 */ /* 0x000362000c1e1500 */
[----:B0-----:R-:W-:Y:S02]  /*83b0*/  @P0 IMAD.MOV.U32 R4, RZ, RZ, R104 ;  /* 0x000000ffff040224 */ /* 0x001fe400078e0068 */
[----:B------:R-:W-:Y:S02]  /*83c0*/  @P0 IMAD.MOV.U32 R5, RZ, RZ, R99 ;  /* 0x000000ffff050224 */ /* 0x000fe400078e0063 */
[----:B-1----:R-:W-:-:S03]  /*83d0*/  @P0 IMAD.MOV.U32 R20, RZ, RZ, R125 ;  /* 0x000000ffff140224 */ /* 0x002fc600078e007d */
[----:B------:R0:W5:Y:S01]  /*83e0*/  @P0 LDG.E.U16 R13, desc[UR20][R4.64] ;  /* 0x00000014040d0981 */ /* 0x000162000c1e1500 */
[----:B------:R-:W-:Y:S01]  /*83f0*/  @P0 IMAD.MOV.U32 R21, RZ, RZ, R103 ;  /* 0x000000ffff150224 */ /* 0x000fe200078e0067 */
[----:B------:R-:W-:Y:S02]  /*8400*/  PRMT R16, RZ, 0x7610, R16 ;  /* 0x00007610ff107816 */ /* 0x000fe40000000010 */
[----:B0-----:R-:W-:-:S06]  /*8410*/  PRMT R5, RZ, 0x7610, R5 ;  /* 0x00007610ff057816 */ /* 0x001fcc0000000005 */
        /* <DEDUP_REMOVED lines=12> */
[----:B------:R0:W5:Y:S02]  /*84e0*/  @P0 LDG.E.U16 R8, desc[UR20][R20.64] ;  /* 0x0000001414080981 */ /* 0x000164000c1e1500 */
[----:B0-----:R-:W-:Y:S02]  /*84f0*/  @P0 IMAD.MOV.U32 R20, RZ, RZ, R116 ;  /* 0x000000ffff140224 */ /* 0x001fe400078e0074 */
[----:B------:R-:W-:-:S05]  /*8500*/  @P0 IMAD.MOV.U32 R21, RZ, RZ, R117 ;  /* 0x000000ffff150224 */ /* 0x000fca00078e0075 */
[----:B------:R0:W5:Y:S01]  /*8510*/  @P0 LDG.E.U16 R4, desc[UR20][R20.64] ;  /* 0x0000001414040981 */ /* 0x000162000c1e1500 */
[----:B------:R-:W-:-:S04]  /*8520*/  SHF.R.S32.HI R3, RZ, 0x7, R122 ;  /* 0x00000007ff037819 */ /* 0x000fc8000001147a */
[----:B------:R-:W-:-:S04]  /*8530*/  SGXT R3, R3, 0x1 ;  /* 0x000000010303781a */ /* 0x000fc80000000200 */
[----:B------:R-:W-:Y:S01]  /*8540*/  LOP3.LUT R3, R3, 0x90, RZ, 0xc0, !PT ;  /* 0x0000009003037812 */ /* 0x000fe200078ec0ff */
[----:B0-----:R-:W-:-:S05]  /*8550*/  IMAD.SHL.U32 R20, R122, 0x2, RZ ;  /* 0x000000027a147824 */ /* 0x001fca00078e00ff */
[----:B------:R-:W-:Y:S01]  /*8560*/  LOP3.LUT R3, R3, 0x7e, R20, 0x78, !PT ;  /* 0x0000007e03037812 */ /* 0x000fe200078e7814 */
[----:B------:R-:W-:Y:S01]  /*8570*/  IMAD.SHL.U32 R20, R122, 0x40, RZ ;  /* 0x000000407a147824 */ /* 0x000fe200078e00ff */
[----:B------:R-:W-:-:S04]  /*8580*/  SHF.R.U32.HI R22, RZ, 0x5, R122 ;  /* 0x00000005ff167819 */ /* 0x000fc8000001167a */
[----:B------:R-:W-:Y:S02]  /*8590*/  LOP3.LUT R3, R3, 0x1000, R20, 0xf8, !PT ;  /* 0x0000100003037812 */ /* 0x000fe400078ef814 */
[----:B------:R-:W-:Y:S02]  /*85a0*/  ISETP.NE.U32.AND P0, PT, R22, RZ, PT ;  /* 0x000000ff1600720c */ /* 0x000fe40003f05070 */
[C---:B------:R-:W-:Y:S02]  /*85b0*/  LOP3.LUT R22, R3.reuse, 0x20, RZ, 0x3c, !PT ;  /* 0x0000002003167812 */ /* 0x040fe400078e3cff */
[----:B------:R-:W-:Y:S02]  /*85c0*/  LOP3.LUT R21, R3, 0x40, RZ, 0x3c, !PT ;  /* 0x0000004003157812 */ /* 0x000fe400078e3cff */
[----:B------:R-:W-:Y:S01]  /*85d0*/  SHF.R.S32.HI R20, RZ, 0x1f, R71 ;  /* 0x0000001fff147819 */ /* 0x000fe20000011447 */
[----:B------:R-:W-:-:S03]  /*85e0*/  UIADD3 UR10, UPT, UPT, UR4, 0x2000, URZ ;  /* 0x00002000040a7890 */ /* 0x000fc6000fffe0ff */
[----:B------:R-:W-:Y:S01]  /*85f0*/  LEA.HI R20, R20, R71, RZ, 0x7 ;  /* 0x0000004714147211 */ /* 0x000fe200078f38ff */
[----:B------:R-:W-:Y:S01]  /*8600*/  USHF.R.U32.HI UR10, URZ, 0x4, UR10 ;  /* 0x00000004ff0a7899 */ /* 0x000fe2000801160a */
[----:B------:R-:W-:Y:S01]  /*8610*/  ISETP.LT.OR P2, PT, R71, 0x80, P0 ;  /* 0x000000804700780c */ /* 0x000fe20000741670 */
[----:B--2---:R-:W-:Y:S04]  /*8620*/  STS.U16 [R3+UR4], R19 ;  /* 0x0000001303007988 */ /* 0x004fe80008000404 */
[----:B---3--:R-:W-:Y:S04]  /*8630*/  STS.U16 [R3+UR4+0x400], R15 ;  /* 0x0004000f03007988 */ /* 0x008fe80008000404 */
[----:B----4-:R-:W-:Y:S04]  /*8640*/  STS.U16 [R3+UR4+0x800], R11 ;  /* 0x0008000b03007988 */ /* 0x010fe80008000404 */
[----:B-----5:R0:W-:Y:S02]  /*8650*/  STS.U16 [R3+UR4+0xc00], R7 ;  /* 0x000c000703007988 */ /* 0x0201e40008000404 */
[----:B0-----:R-:W-:-:S02]  /*8660*/  LOP3.LUT R7, R3, 0x60, RZ, 0x3c, !PT ;  /* 0x0000006003077812 */ /* 0x001fc400078e3cff */
[----:B------:R-:W-:Y:S04]  /*8670*/  STS.U16 [R22+UR4+0x100], R18 ;  /* 0x0001001216007988 */ /* 0x000fe80008000404 */
[----:B------:R-:W-:Y:S04]  /*8680*/  STS.U16 [R22+UR4+0x500], R14 ;  /* 0x0005000e16007988 */ /* 0x000fe80008000404 */
[----:B------:R-:W-:Y:S04]  /*8690*/  STS.U16 [R22+UR4+0x900], R10 ;  /* 0x0009000a16007988 */ /* 0x000fe80008000404 */
[----:B------:R-:W-:Y:S04]  /*86a0*/  STS.U16 [R22+UR4+0xd00], R6 ;  /* 0x000d000616007988 */ /* 0x000fe80008000404 */
[----:B------:R-:W-:Y:S04]  /*86b0*/  STS.U16 [R21+UR4+0x200], R17 ;  /* 0x0002001115007988 */ /* 0x000fe80008000404 */
[----:B------:R-:W-:Y:S04]  /*86c0*/  STS.U16 [R21+UR4+0x600], R13 ;  /* 0x0006000d15007988 */ /* 0x000fe80008000404 */
[----:B------:R-:W-:Y:S04]  /*86d0*/  STS.U16 [R21+UR4+0xa00], R9 ;  /* 0x000a000915007988 */ /* 0x000fe80008000404 */
[----:B------:R0:W-:Y:S04]  /*86e0*/  STS.U16 [R21+UR4+0xe00], R5 ;  /* 0x000e000515007988 */ /* 0x0001e80008000404 */
[----:B------:R-:W-:Y:S01]  /*86f0*/  STS.U16 [R7+UR4+0x300], R16 ;  /* 0x0003001007007988 */ /* 0x000fe20008000404 */
[----:B0-----:R-:W-:-:S03]  /*8700*/  SHF.R.S32.HI R5, RZ, 0x7, R20 ;  /* 0x00000007ff057819 */ /* 0x001fc60000011414 */
[----:B------:R-:W-:Y:S04]  /*8710*/  STS.U16 [R7+UR4+0x700], R12 ;  /* 0x0007000c07007988 */ /* 0x000fe80008000404 */
[----:B------:R-:W-:Y:S04]  /*8720*/  STS.U16 [R7+UR4+0xb00], R8 ;  /* 0x000b000807007988 */ /* 0x000fe80008000404 */
[----:B------:R0:W-:Y:S01]  /*8730*/  STS.U16 [R7+UR4+0xf00], R4 ;  /* 0x000f000407007988 */ /* 0x0001e20008000404 */
[----:B------:R1:W-:Y:S06]  /*8740*/  MEMBAR.ALL.CTA ;  /* 0x0000000000007992 */ /* 0x0003ec0000008000 */
[----:B-1----:R-:W1:Y:S01]  /*8750*/  FENCE.VIEW.ASYNC.S ;  /* 0x00000000000073c6 */ /* 0x002e620000000000 */
[----:B------:R-:W-:Y:S01]  /*8760*/  USGXT.U32 UR10, UR10, 0xe ;  /* 0x0000000e0a0a789a */ /* 0x000fe20008000000 */
[----:B------:R-:W-:Y:S01]  /*8770*/  VIMNMX R5, PT, PT, R5, 0x1, !PT ;  /* 0x0000000105057848 */ /* 0x000fe20007fe0100 */
[----:B------:R-:W-:-:S02]  /*8780*/  UMOV UR12, URZ ;  /* 0x000000ff000c7c82 */ /* 0x000fc40008000000 */
[----:B------:R-:W-:Y:S02]  /*8790*/  UIADD3 UR11, UP1, UPT, UR10, 0x2, URZ ;  /* 0x000000020a0b7890 */ /* 0x000fe4000ff3e0ff */
[----:B0-----:R-:W-:Y:S02]  /*87a0*/  VIADD R4, R5, 0xffffffff ;  /* 0xffffffff05047836 */ /* 0x001fe40000000000 */
[----:B------:R-:W-:Y:S01]  /*87b0*/  UIADD3.X UR12, UPT, UPT, UR12, 0x40004040, URZ, UP1, !UPT ;  /* 0x400040400c0c7890 */ /* 0x000fe20008ffe4ff */
[----:B------:R-:W-:Y:S01]  /*87c0*/  IMAD.SHL.U32 R70, R69, 0x80, RZ ;  /* 0x0000008045467824 */ /* 0x000fe200078e00ff */
[----:B-1----:R-:W-:Y:S01]  /*87d0*/  BAR.SYNC.DEFER_BLOCKING 0x0 ;  /* 0x0000000000007b1d */ /* 0x002fe20000010000 */
[----:B------:R-:W-:-:S05]  /*87e0*/  ISETP.NE.U32.AND P3, PT, R4, RZ, PT ;  /* 0x000000ff0400720c */ /* 0x000fca0003f65070 */
[----:B------:R-:W-:Y:S08]  /*87f0*/  @P2 BRA `(.L_x_7) ;  /* 0x0000000400642947 */ /* 0x000ff00003800000 */
[----:B------:R-:W-:Y:S01]  /*8800*/  USHF.R.U32.HI UR46, URZ, 0x4, UR4 ;  /* 0x00000004ff2e7899 */ /* 0x000fe20008011604 */
[----:B------:R-:W-:Y:S01]  /*8810*/  MOV.SPILL R5, UR11 ;  /* 0x0000000b00057c02 */ /* 0x000fe20009000f00 */
[----:B------:R-:W-:Y:S01]  /*8820*/  UMOV UR14, URZ ;  /* 0x000000ff000e7c82 */ /* 0x000fe20008000000 */
[----:B------:R-:W-:Y:S01]  /*8830*/  UIADD3 UR76, UPT, UPT, UR5, 0x48, URZ ;  /* 0x00000048054c7890 */ /* 0x000fe2000fffe0ff */
[----:B------:R-:W-:Y:S01]  /*8840*/  MOV.SPILL R4, UR10 ;  /* 0x0000000a00047c02 */ /* 0x000fe20009000f00 */
[----:B------:R-:W-:Y:S02]  /*8850*/  USGXT.U32 UR46, UR46, 0xe ;  /* 0x0000000e2e2e789a */ /* 0x000fe40008000000 */
[----:B------:R-:W-:Y:S02]  /*8860*/  UIADD3 UR75, UPT, UPT, UR5, 0x50, URZ ;  /* 0x00000050054b7890 */ /* 0x000fe4000fffe0ff */
[----:B------:R-:W-:Y:S01]  /*8870*/  UIADD3 UR50, UP1, UPT, UR46, 0x2, URZ ;  /* 0x000000022e327890 */ /* 0x000fe2000ff3e0ff */
[----:B------:R-:W-:Y:S01]  /*8880*/  UMOV UR34, 0x0 ;  /* 0x0000000000227882 */ /* 0x000fe20000000000 */
[----:B------:R-:W-:-:S02]  /*8890*/  UMOV UR35, 0x8080010 ;  /* 0x0808001000237882 */ /* 0x000fc40000000000 */
[----:B------:R-:W-:Y:S01]  /*88a0*/  UIADD3.X UR51, UPT, UPT, UR14, 0x40004040, URZ, UP1, !UPT ;  /* 0x400040400e337890 */ /* 0x000fe20008ffe4ff */
[----:B------:R-:W-:Y:S01]  /*88b0*/  UMOV UR47, 0x40004040 ;  /* 0x40004040002f7882 */ /* 0x000fe20000000000 */
[----:B------:R-:W-:Y:S02]  /*88c0*/  UMOV UR32, 0x0 ;  /* 0x0000000000207882 */ /* 0x000fe40000000000 */
[----:B------:R-:W-:Y:S01]  /*88d0*/  UIADD3.64 UR56, UPT, UPT, UR50, 0x2, URZ ;  /* 0x0000000232387897 */ /* 0x000fe2000fffe0ff */
[----:B------:R0:W-:Y:S01]  /*88e0*/  UTCHMMA tmem[UR8], gdesc[UR46], tmem[UR5], tmem[UR34], idesc[UR35], !UPT ;  /* 0x00ff222e080079ea */ /* 0x0001e2000f800005 */
[----:B------:R-:W-:Y:S01]  /*88f0*/  UMOV UR33, 0x8080010 ;  /* 0x0808001000217882 */ /* 0x000fe20000000000 */
[----:B------:R-:W-:Y:S02]  /*8900*/  UIADD3 UR13, UPT, UPT, UR5, 0x58, URZ ;  /* 0x00000058050d7890 */ /* 0x000fe4000fffe0ff */
[----:B------:R-:W-:Y:S02]  /*8910*/  UIADD3.64 UR58, UPT, UPT, UR50, 0x4, URZ ;  /* 0x00000004323a7897 */ /* 0x000fe4000fffe0ff */
[----:B------:R1:W-:Y:S01]  /*8920*/  UTCHMMA tmem[UR76], gdesc[UR50], tmem[UR5], tmem[UR32], idesc[UR33], UPT ;  /* 0x00ff20324c0079ea */ /* 0x0003e2000b800005 */
[----:B------:R-:W-:Y:S01]  /*8930*/  UMOV UR26, 0x0 ;  /* 0x00000000001a7882 */ /* 0x000fe20000000000 */
[----:B------:R-:W-:Y:S01]  /*8940*/  UMOV UR27, 0x8080010 ;  /* 0x08080010001b7882 */ /* 0x000fe20000000000 */
[----:B------:R-:W-:-:S02]  /*8950*/  UIADD3 UR74, UPT, UPT, UR5, 0x60, URZ ;  /* 0x00000060054a7890 */ /* 0x000fc4000fffe0ff */
[----:B------:R2:W-:Y:S01]  /*8960*/  UTCHMMA tmem[UR75], gdesc[UR56], tmem[UR5], tmem[UR26], idesc[UR27], UPT ;  /* 0x00ff1a384b0079ea */ /* 0x0005e2000b800005 */
[----:B------:R-:W-:Y:S02]  /*8970*/  UIADD3.64 UR60, UPT, UPT, UR50, 0xfe, URZ ;  /* 0x000000fe323c7897 */ /* 0x000fe4000fffe0ff */
[----:B------:R-:W-:Y:S02]  /*8980*/  UIADD3 UR73, UPT, UPT, UR5, 0x68, URZ ;  /* 0x0000006805497890 */ /* 0x000fe4000fffe0ff */
[----:B0-----:R-:W-:Y:S02]  /*8990*/  UIADD3.64 UR34, UPT, UPT, UR50, 0x100, URZ ;  /* 0x0000010032227897 */ /* 0x001fe4000fffe0ff */
[----:B------:R-:W-:Y:S02]  /*89a0*/  UIADD3 UR72, UPT, UPT, UR5, 0x70, URZ ;  /* 0x0000007005487890 */ /* 0x000fe4000fffe0ff */
[----:B-1----:R-:W-:Y:S02]  /*89b0*/  UIADD3.64 UR32, UPT, UPT, UR50, 0x102, URZ ;  /* 0x0000010232207897 */ /* 0x002fe4000fffe0ff */
[----:B------:R-:W-:-:S02]  /*89c0*/  UIADD3 UR71, UPT, UPT, UR5, 0x78, URZ ;  /* 0x0000007805477890 */ /* 0x000fc4000fffe0ff */
[----:B--2---:R-:W-:Y:S02]  /*89d0*/  UIADD3.64 UR26, UPT, UPT, UR50, 0x104, URZ ;  /* 0x00000104321a7897 */ /* 0x004fe4000fffe0ff */
[----:B------:R-:W-:Y:S02]  /*89e0*/  UIADD3 UR70, UPT, UPT, UR5, 0x20, URZ ;  /* 0x0000002005467890 */ /* 0x000fe4000fffe0ff */
[----:B------:R-:W-:Y:S02]  /*89f0*/  UIADD3 UR69, UPT, UPT, UR5, 0x80, URZ ;  /* 0x0000008005457890 */ /* 0x000fe4000fffe0ff */
[----:B------:R-:W-:Y:S02]  /*8a00*/  UIADD3 UR68, UPT, UPT, UR5, 0x20, URZ ;  /* 0x0000002005447890 */ /* 0x000fe4000fffe0ff */
[----:B------:R-:W-:Y:S01]  /*8a10*/  UIADD3 UR67, UPT, UPT, UR5, 0x88, URZ ;  /* 0x0000008805437890 */ /* 0x000fe2000fffe0ff */
[----:B------:R-:W-:Y:S01]  /*8a20*/  UMOV UR24, 0x0 ;  /* 0x0000000000187882 */ /* 0x000fe20000000000 */
[----:B------:R-:W-:Y:S01]  /*8a30*/  UMOV UR25, 0x8080010 ;  /* 0x0808001000197882 */ /* 0x000fe20000000000 */
[----:B------:R-:W-:-:S02]  /*8a40*/  UIADD3 UR66, UPT, UPT, UR5, 0x20, URZ ;  /* 0x0000002005427890 */ /* 0x000fc4000fffe0ff */
[----:B------:R0:W-:Y:S01]  /*8a50*/  UTCHMMA tmem[UR13], gdesc[UR58], tmem[UR5], tmem[UR24], idesc[UR25], UPT ;  /* 0x00ff183a0d0079ea */ /* 0x0001e2000b800005 */
[----:B------:R-:W-:Y:S01]  /*8a60*/  UIADD3 UR65, UPT, UPT, UR5, 0x90, URZ ;  /* 0x0000009005417890 */ /* 0x000fe2000fffe0ff */
[----:B------:R-:W-:Y:S01]  /*8a70*/  UMOV UR22, 0x0 ;  /* 0x0000000000167882 */ /* 0x000fe20000000000 */
[----:B------:R-:W-:Y:S01]  /*8a80*/  UMOV UR23, 0x8080010 ;  /* 0x0808001000177882 */ /* 0x000fe20000000000 */
[----:B------:R-:W-:Y:S02]  /*8a90*/  UIADD3 UR64, UPT, UPT, UR5, 0x20, URZ ;  /* 0x0000002005407890 */ /* 0x000fe4000fffe0ff */
[----:B------:R1:W-:Y:S01]  /*8aa0*/  UTCHMMA tmem[UR74], gdesc[UR60], tmem[UR5], tmem[UR22], idesc[UR23], UPT ;  /* 0x00ff163c4a0079ea */ /* 0x0003e2000b800005 */
        /* <DEDUP_REMOVED lines=18> */
[----:B------:R-:W-:Y:S01]  /*8bd0*/  UIADD3 UR14, UPT, UPT, UR5, 0x20, URZ ;  /* 0x00000020050e7890 */ /* 0x000fe2000fffe0ff */
[----:B------:R1:W-:Y:S01]  /*8be0*/  UTCHMMA tmem[UR69], gdesc[UR46], tmem[UR70], tmem[UR36], idesc[UR37], !UPT ;  /* 0x00ff242e450079ea */ /* 0x0003e2000f800046 */
[----:B------:R-:W-:Y:S01]  /*8bf0*/  UIADD3 UR77, UPT, UPT, UR5, 0xb8, URZ ;  /* 0x000000b8054d7890 */ /* 0x000fe2000fffe0ff */
[----:B------:R-:W-:Y:S01]  /*8c00*/  UMOV UR44, 0x0 ;  /* 0x00000000002c7882 */ /* 0x000fe20000000000 */
[----:B------:R-:W-:Y:S01]  /*8c10*/  UMOV UR45, 0x8080010 ;  /* 0x08080010002d7882 */ /* 0x000fe20000000000 */
[----:B------:R-:W-:Y:S01]  /*8c20*/  UMOV UR40, 0x0 ;  /* 0x0000000000287882 */ /* 0x000fe20000000000 */
[----:B------:R-:W-:Y:S01]  /*8c30*/  UMOV UR41, 0x8080010 ;  /* 0x0808001000297882 */ /* 0x000fe20000000000 */
[----:B------:R-:W-:Y:S01]  /*8c40*/  UMOV UR38, 0x0 ;  /* 0x0000000000267882 */ /* 0x000fe20000000000 */
[----:B------:R-:W-:Y:S01]  /*8c50*/  UMOV UR39, 0x8080010 ;  /* 0x0808001000277882 */ /* 0x000fe20000000000 */
[----:B------:R1:W-:Y:S01]  /*8c60*/  UTCHMMA tmem[UR67], gdesc[UR50], tmem[UR68], tmem[UR44], idesc[UR45], UPT ;  /* 0x00ff2c32430079ea */ /* 0x0003e2000b800044 */
        /* <DEDUP_REMOVED lines=8> */
[----:B------:R-:W-:Y:S01]  /*8cf0*/  UMOV UR10, UR7 ;  /* 0x00000007000a7c82 */ /* 0x000fe20008000000 */
[----:B------:R-:W-:Y:S01]  /*8d00*/  UMOV UR11, URZ ;  /* 0x000000ff000b7c82 */ /* 0x000fe20008000000 */
[----:B------:R1:W-:Y:S01]  /*8d10*/  UTCHMMA tmem[UR19], gdesc[UR60], tmem[UR62], tmem[UR48], idesc[UR49], UPT ;  /* 0x00ff303c130079ea */ /* 0x0003e2000b80003e */
[----:B------:R1:W-:Y:S01]  /*8d20*/  UTCHMMA tmem[UR17], gdesc[UR34], tmem[UR18], tmem[UR52], idesc[UR53], UPT ;  /* 0x00ff3422110079ea */ /* 0x0003e2000b800012 */
[----:B0-----:R-:W-:Y:S01]  /*8d30*/  UMOV UR13, UR10 ;  /* 0x0000000a000d7c82 */ /* 0x001fe20008000000 */
[----:B------:R1:W-:Y:S01]  /*8d40*/  UTCHMMA tmem[UR15], gdesc[UR32], tmem[UR16], tmem[UR54], idesc[UR55], UPT ;  /* 0x00ff36200f0079ea */ /* 0x0003e2000b800010 */
[----:B------:R1:W-:Y:S01]  /*8d50*/  UTCHMMA tmem[UR77], gdesc[UR26], tmem[UR14], tmem[UR24], idesc[UR25], UPT ;  /* 0x00ff181a4d0079ea */ /* 0x0003e2000b80000e */
[----:B------:R1:W-:Y:S01]  /*8d60*/  UTCBAR [UR13], URZ ;  /* 0x000000ff0d0073e9 */ /* 0x0003e200080000ff */
[----:B------:R-:W-:-:S02]  /*8d70*/  R2UR.FILL UR11, R5 ;  /* 0x00000000050b72ca */ /* 0x000fc400004e0000 */
[----:B------:R-:W-:-:S15]  /*8d80*/  R2UR.FILL UR10, R4 ;  /* 0x00000000040a72ca */ /* 0x000fde00004e0000 */
.L_x_7:
[----:B-1----:R-:W-:Y:S01]  /*8d90*/  UMOV UR14, URZ ;  /* 0x000000ff000e7c82 */ /* 0x002fe20008000000 */
[----:B------:R-:W-:Y:S01]  /*8da0*/  UMOV UR22, UR11 ;  /* 0x0000000b00167c82 */ /* 0x000fe20008000000 */
[----:B------:R-:W-:Y:S01]  /*8db0*/  UMOV UR23, UR12 ;  /* 0x0000000c00177c82 */ /* 0x000fe20008000000 */
[----:B------:R-:W-:Y:S02]  /*8dc0*/  IMAD.SHL.U32 R72, R68, 0x80, RZ ;  /* 0x0000008044487824 */ /* 0x000fe400078e00ff */
[----:B------:R-:W-:Y:S01]  /*8dd0*/  IMAD.MOV.U32 R68, RZ, RZ, RZ ;  /* 0x000000ffff447224 */ /* 0x000fe200078e00ff */
[----:B------:R-:W-:Y:S06]  /*8de0*/  @!P3 BRA `(.L_x_8) ;  /* 0x00000074000cb947 */ /* 0x000fec0003800000 */
[----:B------:R-:W-:Y:S01]  /*8df0*/  SHF.R.S32.HI R69, RZ, 0x1f, R70 ;  /* 0x0000001fff457819 */ /* 0x000fe20000011446 */
[----:B------:R-:W-:Y:S01]  /*8e00*/  UIADD3.64 UR24, UPT, UPT, UR22, 0x2, URZ ;  /* 0x0000000216187897 */ /* 0x000fe2000fffe0ff */
[----:B------:R-:W-:Y:S01]  /*8e10*/  SHF.R.S32.HI R71, RZ, 0x1f, R72 ;  /* 0x0000001fff477819 */ /* 0x000fe20000011448 */
[----:B------:R-:W-:Y:S01]  /*8e20*/  UIADD3.64 UR26, UPT, UPT, UR22, 0x4, URZ ;  /* 0x00000004161a7897 */ /* 0x000fe2000fffe0ff */
[C---:B------:R-:W-:Y:S01]  /*8e30*/  SHF.L.U64.HI R69, R70.reuse, 0x1, R69 ;  /* 0x0000000146457819 */ /* 0x040fe20000010245 */
[----:B------:R-:W-:Y:S01]  /*8e40*/  IMAD.SHL.U32 R70, R70, 0x2, RZ ;  /* 0x0000000246467824 */ /* 0x000fe200078e00ff */
[C---:B------:R-:W-:Y:S01]  /*8e50*/  SHF.L.U64.HI R71, R72.reuse, 0x1, R71 ;  /* 0x0000000148477819 */ /* 0x040fe20000010247 */
[----:B------:R-:W-:Y:S01]  /*8e60*/  IMAD.SHL.U32 R72, R72, 0x2, RZ ;  /* 0x0000000248487824 */ /* 0x000fe200078e00ff */
[----:B------:R-:W-:Y:S02]  /*8e70*/  UIADD3.64 UR28, UPT, UPT, UR22, 0xfe, URZ ;  /* 0x000000fe161c7897 */ /* 0x000fe4000fffe0ff */
[----:B------:R-:W-:Y:S01]  /*8e80*/  UIADD3.64 UR30, UPT, UPT, UR22, 0x100, URZ ;  /* 0x00000100161e7897 */ /* 0x000fe2000fffe0ff */
[----:B------:R-:W0:Y:S01]  /*8e90*/  LDCU UR12, c[0x0][0x3a0] ;  /* 0x00007400ff0c77ac */ /* 0x000e220008000800 */
[----:B------:R-:W-:-:S02]  /*8ea0*/  UIADD3.64 UR32, UPT, UPT, UR22, 0x102, URZ ;  /* 0x0000010216207897 */ /* 0x000fc4000fffe0ff */
[----:B------:R-:W-:Y:S01]  /*8eb0*/  UIADD3.64 UR34, UPT, UPT, UR22, 0x104, URZ ;  /* 0x0000010416227897 */ /* 0x000fe2000fffe0ff */
[----:B------:R-:W-:Y:S01]  /*8ec0*/  UMOV UR13, 0x1 ;  /* 0x00000001000d7882 */ /* 0x000fe20000000000 */
[----:B------:R-:W-:Y:S01]  /*8ed0*/  UMOV UR11, URZ ;  /* 0x000000ff000b7c82 */ /* 0x000fe20008000000 */
[----:B------:R-:W-:Y:S01]  /*8ee0*/  UMOV UR36, UR10 ;  /* 0x0000000a00247c82 */ /* 0x000fe20008000000 */
[----:B------:R-:W-:-:S08]  /*8ef0*/  UMOV UR37, 0x40004040 ;  /* 0x4000404000257882 */ /* 0x000fd00000000000 */
.L_x_11:
[----:B------:R-:W1:Y:S01]  /*8f00*/  LDC R56, c[0x0][0x3a0] ;  /* 0x0000e800ff387b82 */ /* 0x000e620000000800 */
[----:B------:R2:W-:Y:S01]  /*8f10*/  STL [R1+0x514], R59 ;  /* 0x0005143b01007387 */ /* 0x0005e20000100800 */
[----:B------:R-:W-:-:S03]  /*8f20*/  VIADD R68, R68, 0x1 ;  /* 0x0000000144447836 */ /* 0x000fc60000000000 */
[----:B--2---:R-:W2:Y:S04]  /*8f30*/  LDL.LU R59, [R1+0x5c] ;  /* 0x00005c00013b7983 */ /* 0x004ea80000300800 */
[----:B------:R3:W-:Y:S04]  /*8f40*/  STL [R1+0x510], R81 ;  /* 0x0005105101007387 */ /* 0x0007e80000100800 */
[----:B---3--:R-:W3:Y:S04]  /*8f50*/  LDL.LU R81, [R1+0x54] ;  /* 0x0000540001517983 */ /* 0x008ee80000300800 */
[----:B------:R-:W-:Y:S01]  /*8f60*/  STL [R1+0x50c], R60 ;  /* 0x00050c3c01007387 */ /* 0x000fe20000100800 */
[----:B-1----:R-:W-:-:S03]  /*8f70*/  IMAD R56, R68, -0x80, R56 ;  /* 0xffffff8044387824 */ /* 0x002fc600078e0238 */
[----:B------:R1:W-:Y:S02]  /*8f80*/  STL [R1+0x508], R80 ;  /* 0x0005085001007387 */ /* 0x0003e40000100800 */
[----:B------:R-:W-:Y:S02]  /*8f90*/  ISETP.GT.AND P3, PT, R56, RZ, PT ;  /* 0x000000ff3800720c */ /* 0x000fe40003f64270 */
[----:B-1----:R-:W4:Y:S04]  /*8fa0*/  LDL.LU R80, [R1+0x4c] ;  /* 0x00004c0001507983 */ /* 0x002f280000300800 */
[----:B------:R-:W-:Y:S04]  /*8fb0*/  STL [R1+0x504], R61 ;  /* 0x0005043d01007387 */ /* 0x000fe80000100800 */
[----:B------:R-:W-:Y:S04]  /*8fc0*/  STL [R1+0x500], R79 ;  /* 0x0005004f01007387 */ /* 0x000fe80000100800 */
[----:B------:R1:W-:Y:S01]  /*8fd0*/  STL [R1+0x4fc], R62 ;  /* 0x0004fc3e01007387 */ /* 0x0003e20000100800 */
[----:B------:R-:W-:-:S03]  /*8fe0*/  IADD3 R2, P2, PT, R2, R72, RZ ;  /* 0x0000004802027210 */ /* 0x000fc60007f5e0ff */
[----:B-1----:R-:W2:Y:S04]  /*8ff0*/  LDL.LU R62, [R1+0x48] ;  /* 0x00004800013e7983 */ /* 0x002ea80000300800 */
[----:B------:R-:W-:Y:S04]  /*9000*/  STL [R1+0x4f8], R78 ;  /* 0x0004f84e01007387 */ /* 0x000fe80000100800 */
[----:B------:R-:W-:Y:S04]  /*9010*/  STL [R1+0x4f4], R63 ;  /* 0x0004f43f01007387 */ /* 0x000fe80000100800 */
[----:B------:R1:W-:Y:S01]  /*9020*/  STL [R1+0x4f0], R77 ;  /* 0x0004f04d01007387 */ /* 0x0003e20000100800 */
[----:B------:R-:W-:-:S03]  /*9030*/  IMAD.X R0, R0, 0x1, R71, P2 ;  /* 0x0000000100007824 */ /* 0x000fc600010e0647 */
[----:B-1----:R-:W2:Y:S04]  /*9040*/  LDL.LU R77, [R1+0x44] ;  /* 0x00004400014d7983 */ /* 0x002ea80000300800 */
[----:B------:R-:W-:Y:S04]  /*9050*/  STL [R1+0x4ec], R64 ;  /* 0x0004ec4001007387 */ /* 0x000fe80000100800 */
[----:B------:R-:W-:Y:S04]  /*9060*/  STL [R1+0x4e8], R76 ;  /* 0x0004e84c01007387 */ /* 0x000fe80000100800 */
[----:B------:R-:W-:Y:S04]  /*9070*/  STL [R1+0x4e4], R65 ;  /* 0x0004e44101007387 */ /* 0x000fe80000100800 */
[----:B------:R-:W-:Y:S04]  /*9080*/  STL [R1+0x4e0], R75 ;  /* 0x0004e04b01007387 */ /* 0x000fe80000100800 */
[----:B------:R-:W-:Y:S04]  /*9090*/  STL [R1+0x4dc], R66 ;  /* 0x0004dc4201007387 */ /* 0x000fe80000100800 */
[----:B------:R1:W-:Y:S01]  /*90a0*/  STL [R1+0x4d8], R74 ;  /* 0x0004d84a01007387 */ /* 0x0003e20000100800 */
[----:B------:R-:W-:Y:S01]  /*90b0*/  PRMT R57, RZ, 0x7610, R57 ;  /* 0x00007610ff397816 */ /* 0x000fe20000000039 */
[----:B------:R-:W-:-:S02]  /*90c0*/  @P3 IMAD.MOV.U32 R4, RZ, RZ, R2 ;  /* 0x000000ffff043224 */ /* 0x000fc400078e0002 */
[----:B------:R-:W-:-:S05]  /*90d0*/  @P3 IMAD.MOV.U32 R5, RZ, RZ, R0 ;  /* 0x000000ffff053224 */ /* 0x000fca00078e0000 */
[----:B------:R0:W3:Y:S04]  /*90e0*/  @P3 LDG.E.U16 R57, desc[UR20][R4.64] ;  /* 0x0000001404393981 */ /* 0x0000e8000c1e1500 */
[----:B-1----:R-:W3:Y:S04]  /*90f0*/  LDL.LU R74, [R1+0x40] ;  /* 0x00004000014a7983 */ /* 0x002ee80000300800 */
[----:B------:R-:W-:Y:S04]  /*9100*/  STL [R1+0x4d4], R67 ;  /* 0x0004d44301007387 */ /* 0x000fe80000100800 */
[----:B------:R-:W-:Y:S04]  /*9110*/  STL [R1+0x4d0], R73 ;  /* 0x0004d04901007387 */ /* 0x000fe80000100800 */
[----:B------:R-:W-:Y:S04]  /*9120*/  STL [R1+0x4cc], R70 ;  /* 0x0004cc4601007387 */ /* 0x000fe80000100800 */
[----:B------:R-:W-:Y:S04]  /*9130*/  STL [R1+0x4c8], R69 ;  /* 0x0004c84501007387 */ /* 0x000fe80000100800 */
[----:B------:R1:W-:Y:S04]  /*9140*/  STL [R1+0x4c4], R3 ;  /* 0x0004c40301007387 */ /* 0x0003e80000100800 */
[----:B-1----:R-:W4:Y:S01]  /*9150*/  LDL.LU R3, [R1+0x3c] ;  /* 0x00003c0001037983 */ /* 0x002f220000300800 */
[----:B------:R-:W-:-:S02]  /*9160*/  ISETP.GT.AND P4, PT, R56, 0x1, PT ;  /* 0x000000013800780c */ /* 0x000fc40003f84270 */
[C---:B------:R-:W-:Y:S01]  /*9170*/  ISETP.GT.AND P2, PT, R56.reuse, 0x2, PT ;  /* 0x000000023800780c */ /* 0x040fe20003f44270 */
[----:B------:R-:W0:Y:S01]  /*9180*/  LDL.LU R5, [R1+0x38] ;  /* 0x0000380001057983 */ /* 0x000e220000300800 */
[----:B------:R-:W-:Y:S02]  /*9190*/  PRMT R83, RZ, 0x7610, R83 ;  /* 0x00007610ff537816 */ /* 0x000fe40000000053 */
[----:B------:R-:W-:Y:S02]  /*91a0*/  ISETP.GT.AND P3, PT, R56, 0x3, PT ;  /* 0x000000033800780c */ /* 0x000fe40003f64270 */
[----:B------:R-:W-:Y:S02]  /*91b0*/  PRMT R54, RZ, 0x7610, R54 ;  /* 0x00007610ff367816 */ /* 0x000fe40000000036 */
[----:B------:R-:W-:Y:S02]  /*91c0*/  PRMT R55, RZ, 0x7610, R55 ;  /* 0x00007610ff377816 */ /* 0x000fe40000000037 */
[----:B--2---:R-:W-:-:S05]  /*91d0*/  IADD3 R77, P5, PT, R77, R72, RZ ;  /* 0x000000484d4d7210 */ /* 0x004fca0007fbe0ff */
[----:B---3--:R-:W-:Y:S01]  /*91e0*/  IMAD.X R74, R74, 0x1, R71, P5 ;  /* 0x000000014a4a7824 */ /* 0x008fe200028e0647 */
[----:B----4-:R-:W-:-:S05]  /*91f0*/  IADD3 R80, P5, PT, R80, R72, RZ ;  /* 0x0000004850507210 */ /* 0x010fca0007fbe0ff */
[----:B------:R-:W-:Y:S01]  /*9200*/  IMAD.X R62, R62, 0x1, R71, P5 ;  /* 0x000000013e3e7824 */ /* 0x000fe200028e0647 */
[-C--:B------:R-:W-:Y:S02]  /*9210*/  IADD3 R59, P5, PT, R59, R72.reuse, RZ ;  /* 0x000000483b3b7210 */ /* 0x080fe40007fbe0ff */
[----:B------:R-:W-:-:S05]  /*9220*/  IADD3 R3, P6, PT, R3, R72, RZ ;  /* 0x0000004803037210 */ /* 0x000fca0007fde0ff */
[----:B0-----:R-:W-:Y:S02]  /*9230*/  IMAD.X R5, R5, 0x1, R71, P6 ;  /* 0x0000000105057824 */ /* 0x001fe400030e0647 */
[----:B------:R-:W-:Y:S01]  /*9240*/  @P4 IMAD.MOV.U32 R4, RZ, RZ, R3 ;  /* 0x000000ffff044224 */ /* 0x000fe200078e0003 */
[----:B------:R-:W-:Y:S04]  /*9250*/  STL [R1+0x3c], R3 ;  /* 0x00003c0301007387 */ /* 0x000fe80000100800 */
[----:B------:R-:W-:Y:S04]  /*9260*/  STL [R1+0x44], R77 ;  /* 0x0000444d01007387 */ /* 0x000fe80000100800 */
[----:B------:R0:W-:Y:S04]  /*9270*/  STL [R1+0x38], R5 ;  /* 0x0000380501007387 */ /* 0x0001e80000100800 */
[----:B------:R1:W2:Y:S01]  /*9280*/  @P4 LDG.E.U16 R83, desc[UR20][R4.64] ;  /* 0x0000001404534981 */ /* 0x0002a2000c1e1500 */
[----:B------:R-:W-:-:S03]  /*9290*/  IADD3 R81, P6, PT, R81, R72, RZ ;  /* 0x0000004851517210 */ /* 0x000fc60007fde0ff */
[----:B------:R3:W-:Y:S01]  /*92a0*/  STL [R1+0x40], R74 ;  /* 0x0000404a01007387 */ /* 0x0007e20000100800 */
[----:B-1----:R-:W-:Y:S02]  /*92b0*/  @P2 IMAD.MOV.U32 R4, RZ, RZ, R77 ;  /* 0x000000ffff042224 */ /* 0x002fe400078e004d */
[----:B0-----:R-:W-:Y:S01]  /*92c0*/  @P2 IMAD.MOV.U32 R5, RZ, RZ, R74 ;  /* 0x000000ffff052224 */ /* 0x001fe200078e004a */
[----:B------:R-:W4:Y:S04]  /*92d0*/  LDL.LU R77, [R1+0x58] ;  /* 0x00005800014d7983 */ /* 0x000f280000300800 */
[----:B------:R-:W2:Y:S04]  /*92e0*/  LDL.LU R3, [R1+0x64] ;  /* 0x0000640001037983 */ /* 0x000ea80000300800 */
[----:B------:R0:W-:Y:S04]  /*92f0*/  STL [R1+0x4c], R80 ;  /* 0x00004c5001007387 */ /* 0x0001e80000100800 */
[----:B------:R1:W5:Y:S04]  /*9300*/  @P2 LDG.E.U16 R54, desc[UR20][R4.64] ;  /* 0x0000001404362981 */ /* 0x000368000c1e1500 */
[----:B------:R0:W-:Y:S04]  /*9310*/  STL [R1+0x48], R62 ;  /* 0x0000483e01007387 */ /* 0x0001e80000100800 */
[----:B---3--:R-:W3:Y:S01]  /*9320*/  LDL.LU R74, [R1+0x60] ;  /* 0x00006000014a7983 */ /* 0x008ee20000300800 */
[----:B-1----:R-:W-:-:S02]  /*9330*/  @P3 IMAD.MOV.U32 R4, RZ, RZ, R80 ;  /* 0x000000ffff043224 */ /* 0x002fc400078e0050 */
[----:B------:R-:W-:Y:S01]  /*9340*/  @P3 IMAD.MOV.U32 R5, RZ, RZ, R62 ;  /* 0x000000ffff053224 */ /* 0x000fe200078e003e */
[----:B------:R-:W-:Y:S04]  /*9350*/  STL [R1+0x54], R81 ;  /* 0x0000545101007387 */ /* 0x000fe80000100800 */
[----:B0-----:R-:W3:Y:S04]  /*9360*/  LDL.LU R80, [R1+0x6c] ;  /* 0x00006c0001507983 */ /* 0x001ee80000300800 */
[----:B------:R-:W-:Y:S04]  /*9370*/  STL [R1+0x5c], R59 ;  /* 0x00005c3b01007387 */ /* 0x000fe80000100800 */
[----:B------:R-:W3:Y:S04]  /*9380*/  LDL.LU R62, [R1+0x74] ;  /* 0x00007400013e7983 */ /* 0x000ee80000300800 */
[----:B------:R0:W5:Y:S04]  /*9390*/  @P3 LDG.E.U16 R55, desc[UR20][R4.64] ;  /* 0x0000001404373981 */ /* 0x000168000c1e1500 */
[----:B------:R-:W3:Y:S01]  /*93a0*/  LDL.LU R5, [R1+0x50] ;  /* 0x0000500001057983 */ /* 0x000ee20000300800 */
[----:B------:R-:W-:-:S02]  /*93b0*/  ISETP.GT.AND P4, PT, R56, 0x4, PT ;  /* 0x000000043800780c */ /* 0x000fc40003f84270 */
[C---:B------:R-:W-:Y:S02]  /*93c0*/  ISETP.GT.AND P2, PT, R56.reuse, 0x5, PT ;  /* 0x000000053800780c */ /* 0x040fe40003f44270 */
[----:B------:R-:W-:Y:S02]  /*93d0*/  PRMT R6, RZ, 0x7610, R6 ;  /* 0x00007610ff067816 */ /* 0x000fe40000000006 */
[----:B------:R-:W-:Y:S02]  /*93e0*/  ISETP.GT.AND P3, PT, R56, 0x6, PT ;  /* 0x000000063800780c */ /* 0x000fe40003f64270 */
[----:B------:R-:W-:-:S05]  /*93f0*/  PRMT R53, RZ, 0x7610, R53 ;  /* 0x00007610ff357816 */ /* 0x000fca0000000035 */
[----:B0-----:R-:W-:Y:S01]  /*9400*/  @P4 IMAD.MOV.U32 R4, RZ, RZ, R81 ;  /* 0x000000ffff044224 */ /* 0x001fe200078e0051 */
[----:B------:R-:W-:Y:S01]  /*9410*/  PRMT R7, RZ, 0x7610, R7 ;  /* 0x00007610ff077816 */ /* 0x000fe20000000007 */
[----:B----4-:R-:W-:Y:S01]  /*9420*/  IMAD.X R77, R77, 0x1, R71, P5 ;  /* 0x000000014d4d7824 */ /* 0x010fe200028e0647 */
[----:B--2---:R-:W-:-:S05]  /*9430*/  IADD3 R3, P5, PT, R3, R72, RZ ;  /* 0x0000004803037210 */ /* 0x004fca0007fbe0ff */
[--C-:B---3--:R-:W-:Y:S01]  /*9440*/  IMAD.X R74, R74, 0x1, R71.reuse, P5 ;  /* 0x000000014a4a7824 */ /* 0x108fe200028e0647 */
[-C--:B------:R-:W-:Y:S01]  /*9450*/  IADD3 R62, P5, PT, R62, R72.reuse, RZ ;  /* 0x000000483e3e7210 */ /* 0x080fe20007fbe0ff */
[----:B------:R-:W-:Y:S01]  /*9460*/  IMAD.X R5, R5, 0x1, R71, P6 ;  /* 0x0000000105057824 */ /* 0x000fe200030e0647 */
[----:B------:R-:W-:-:S04]  /*9470*/  IADD3 R80, P6, PT, R80, R72, RZ ;  /* 0x0000004850507210 */ /* 0x000fc80007fde0ff */
[----:B------:R0:W-:Y:S04]  /*9480*/  STL [R1+0x50], R5 ;  /* 0x0000500501007387 */ /* 0x0001e80000100800 */
[----:B------:R1:W5:Y:S04]  /*9490*/  @P4 LDG.E.U16 R6, desc[UR20][R4.64] ;  /* 0x0000001404064981 */ /* 0x000368000c1e1500 */
[----:B------:R2:W-:Y:S01]  /*94a0*/  STL [R1+0x58], R77 ;  /* 0x0000584d01007387 */ /* 0x0005e20000100800 */
[----:B-1----:R-:W-:Y:S02]  /*94b0*/  @P2 IMAD.MOV.U32 R4, RZ, RZ, R59 ;  /* 0x000000ffff042224 */ /* 0x002fe400078e003b */
[----:B0-----:R-:W-:-:S02]  /*94c0*/  @P2 IMAD.MOV.U32 R5, RZ, RZ, R77 ;  /* 0x000000ffff052224 */ /* 0x001fc400078e004d */
[----:B--2---:R-:W2:Y:S04]  /*94d0*/  LDL.LU R77, [R1+0x70] ;  /* 0x00007000014d7983 */ /* 0x004ea80000300800 */
[----:B------:R-:W3:Y:S04]  /*94e0*/  LDL.LU R59, [R1+0x7c] ;  /* 0x00007c00013b7983 */ /* 0x000ee80000300800 */
[----:B------:R-:W-:Y:S04]  /*94f0*/  STL [R1+0x64], R3 ;  /* 0x0000640301007387 */ /* 0x000fe80000100800 */
[----:B------:R0:W5:Y:S04]  /*9500*/  @P2 LDG.E.U16 R53, desc[UR20][R4.64] ;  /* 0x0000001404352981 */ /* 0x000168000c1e1500 */
[----:B------:R1:W-:Y:S01]  /*9510*/  STL [R1+0x60], R74 ;  /* 0x0000604a01007387 */ /* 0x0003e20000100800 */
[----:B0-----:R-:W-:-:S02]  /*9520*/  @P3 IMAD.MOV.U32 R4, RZ, RZ, R3 ;  /* 0x000000ffff043224 */ /* 0x001fc400078e0003 */
[----:B------:R-:W-:Y:S02]  /*9530*/  @P3 IMAD.MOV.U32 R5, RZ, RZ, R74 ;  /* 0x000000ffff053224 */ /* 0x000fe400078e004a */
[----:B-1----:R-:W4:Y:S04]  /*9540*/  LDL.LU R74, [R1+0x78] ;  /* 0x00007800014a7983 */ /* 0x002f280000300800 */
[----:B------:R-:W-:Y:S04]  /*9550*/  STL [R1+0x6c], R80 ;  /* 0x00006c5001007387 */ /* 0x000fe80000100800 */
[----:B------:R-:W4:Y:S04]  /*9560*/  LDL.LU R81, [R1+0x84] ;  /* 0x0000840001517983 */ /* 0x000f280000300800 */
[----:B------:R-:W-:Y:S04]  /*9570*/  STL [R1+0x74], R62 ;  /* 0x0000743e01007387 */ /* 0x000fe80000100800 */
[----:B------:R-:W4:Y:S04]  /*9580*/  LDL.LU R3, [R1+0x8c] ;  /* 0x00008c0001037983 */ /* 0x000f280000300800 */
[----:B------:R0:W5:Y:S04]  /*9590*/  @P3 LDG.E.U16 R7, desc[UR20][R4.64] ;  /* 0x0000001404073981 */ /* 0x000168000c1e1500 */
[----:B------:R-:W4:Y:S01]  /*95a0*/  LDL.LU R5, [R1+0x68] ;  /* 0x0000680001057983 */ /* 0x000f220000300800 */
[----:B------:R-:W-:-:S02]  /*95b0*/  ISETP.GT.AND P4, PT, R56, 0x7, PT ;  /* 0x000000073800780c */ /* 0x000fc40003f84270 */
[C---:B------:R-:W-:Y:S02]  /*95c0*/  ISETP.GT.AND P2, PT, R56.reuse, 0x8, PT ;  /* 0x000000083800780c */ /* 0x040fe40003f44270 */
[----:B------:R-:W-:Y:S02]  /*95d0*/  PRMT R52, RZ, 0x7610, R52 ;  /* 0x00007610ff347816 */ /* 0x000fe40000000034 */
[----:B------:R-:W-:Y:S02]  /*95e0*/  ISETP.GT.AND P3, PT, R56, 0x9, PT ;  /* 0x000000093800780c */ /* 0x000fe40003f64270 */
[----:B------:R-:W-:-:S05]  /*95f0*/  PRMT R8, RZ, 0x7610, R8 ;  /* 0x00007610ff087816 */ /* 0x000fca0000000008 */
[----:B0-----:R-:W-:Y:S01]  /*9600*/  @P4 IMAD.MOV.U32 R4, RZ, RZ, R80 ;  /* 0x000000ffff044224 */ /* 0x001fe200078e0050 */
[----:B------:R-:W-:Y:S01]  /*9610*/  PRMT R51, RZ, 0x7610, R51 ;  /* 0x00007610ff337816 */ /* 0x000fe20000000033 */
[----:B--2---:R-:W-:Y:S01]  /*9620*/  IMAD.X R77, R77, 0x1, R71, P5 ;  /* 0x000000014d4d7824 */ /* 0x004fe200028e0647 */
[----:B---3--:R-:W-:-:S05]  /*9630*/  IADD3 R59, P5, PT, R59, R72, RZ ;  /* 0x000000483b3b7210 */ /* 0x008fca0007fbe0ff */
[--C-:B----4-:R-:W-:Y:S01]  /*9640*/  IMAD.X R74, R74, 0x1, R71.reuse, P5 ;  /* 0x000000014a4a7824 */ /* 0x110fe200028e0647 */
        /* <DEDUP_REMOVED lines=368> */
[----:B------:R0:W-:Y:S04]  /*ad50*/  STL [R1+0x20c], R80 ;  /* 0x00020c5001007387 */ /* 0x0001e80000100800 */
        /* <DEDUP_REMOVED lines=10> */
[----:B-1----:R-:W-:Y:S01]  /*ae00*/  @P4 IMAD.MOV.U32 R4, RZ, RZ, R80 ;  /* 0x000000ffff044224 */ /* 0x002fe200078e0050 */
        /* <DEDUP_REMOVED lines=9> */
[----:B------:R3:W-:Y:S04]  /*aea0*/  STL [R1+0x210], R77 ;  /* 0x0002104d01007387 */ /* 0x0007e80000100800 */
[----:B0-----:R-:W4:Y:S01]  /*aeb0*/  LDL.LU R80, [R1+0x228] ;  /* 0x0002280001507983 */ /* 0x001f220000300800 */
[----:B--2---:R-:W-:-:S02]  /*aec0*/  @P2 IMAD.MOV.U32 R4, RZ, RZ, R62 ;  /* 0x000000ffff042224 */ /* 0x004fc400078e003e */
[----:B-1----:R-:W-:Y:S01]  /*aed0*/  @P2 IMAD.MOV.U32 R5, RZ, RZ, R77 ;  /* 0x000000ffff052224 */ /* 0x002fe200078e004d */
        /* <DEDUP_REMOVED lines=23> */
[----:B------:R-:W-:Y:S01]  /*b050*/  IADD3 R74, P5, PT, R74, R72, RZ ;  /* 0x000000484a4a7210 */ /* 0x000fe20007fbe0ff */
[----:B------:R-:W-:-:S05]  /*b060*/  IMAD.X R5, R5, 0x1, R71, P6 ;  /* 0x0000000105057824 */ /* 0x000fca00030e0647 */
[----:B------:R0:W-:Y:S04]  /*b070*/  STL [R1+0x220], R5 ;  /* 0x0002200501007387 */ /* 0x0001e80000100800 */
[----:B------:R1:W5:Y:S01]  /*b080*/  @P4 LDG.E.U16 R27, desc[UR20][R4.64] ;  /* 0x00000014041b4981 */ /* 0x000362000c1e1500 */
[----:B------:R-:W-:-:S03]  /*b090*/  IADD3 R59, P6, PT, R59, R72, RZ ;  /* 0x000000483b3b7210 */ /* 0x000fc60007fde0ff */
[----:B------:R2:W-:Y:S01]  /*b0a0*/  STL [R1+0x228], R80 ;  /* 0x0002285001007387 */ /* 0x0005e20000100800 */
[----:B-1----:R-:W-:Y:S02]  /*b0b0*/  @P2 IMAD.MOV.U32 R4, RZ, RZ, R3 ;  /* 0x000000ffff042224 */ /* 0x002fe400078e0003 */
[----:B0-----:R-:W-:Y:S02]  /*b0c0*/  @P2 IMAD.MOV.U32 R5, RZ, RZ, R80 ;  /* 0x000000ffff052224 */ /* 0x001fe400078e0050 */
[----:B--2---:R-:W2:Y:S04]  /*b0d0*/  LDL.LU R80, [R1+0x240] ;  /* 0x0002400001507983 */ /* 0x004ea80000300800 */
[----:B------:R-:W3:Y:S04]  /*b0e0*/  LDL.LU R3, [R1+0x24c] ;  /* 0x00024c0001037983 */ /* 0x000ee80000300800 */
[----:B------:R0:W5:Y:S04]  /*b0f0*/  @P2 LDG.E.U16 R32, desc[UR20][R4.64] ;  /* 0x0000001404202981 */ /* 0x000168000c1e1500 */
[----:B------:R-:W-:Y:S04]  /*b100*/  STL [R1+0x234], R62 ;  /* 0x0002343e01007387 */ /* 0x000fe80000100800 */
[----:B------:R1:W-:Y:S01]  /*b110*/  STL [R1+0x230], R77 ;  /* 0x0002304d01007387 */ /* 0x0003e20000100800 */
[----:B0-----:R-:W-:-:S02]  /*b120*/  @P3 IMAD.MOV.U32 R4, RZ, RZ, R62 ;  /* 0x000000ffff043224 */ /* 0x001fc400078e003e */
[----:B------:R-:W-:-:S05]  /*b130*/  @P3 IMAD.MOV.U32 R5, RZ, RZ, R77 ;  /* 0x000000ffff053224 */ /* 0x000fca00078e004d */
[----:B------:R0:W5:Y:S04]  /*b140*/  @P3 LDG.E.U16 R28, desc[UR20][R4.64] ;  /* 0x00000014041c3981 */ /* 0x000168000c1e1500 */
[----:B-1----:R-:W4:Y:S04]  /*b150*/  LDL.LU R77, [R1+0x248] ;  /* 0x00024800014d7983 */ /* 0x002f280000300800 */
[----:B------:R1:W-:Y:S01]  /*b160*/  STL [R1+0x23c], R59 ;  /* 0x00023c3b01007387 */ /* 0x0003e20000100800 */
[----:B0-----:R-:W-:-:S03]  /*b170*/  IMAD.MOV.U32 R5, RZ, RZ, R59 ;  /* 0x000000ffff057224 */ /* 0x001fc600078e003b */
[----:B------:R-:W4:Y:S04]  /*b180*/  LDL.LU R81, [R1+0x254] ;  /* 0x0002540001517983 */ /* 0x000f280000300800 */
[----:B------:R-:W-:Y:S04]  /*b190*/  STL [R1+0x244], R74 ;  /* 0x0002444a01007387 */ /* 0x000fe80000100800 */
[----:B------:R-:W4:Y:S04]  /*b1a0*/  LDL.LU R62, [R1+0x25c] ;  /* 0x00025c00013e7983 */ /* 0x000f280000300800 */
[----:B-1----:R-:W4:Y:S04]  /*b1b0*/  LDL.LU R59, [R1+0x514] ;  /* 0x00051400013b7983 */ /* 0x002f280000300800 */
[----:B------:R-:W4:Y:S01]  /*b1c0*/  LDL.LU R4, [R1+0x238] ;  /* 0x0002380001047983 */ /* 0x000f220000300800 */
[----:B------:R-:W-:-:S02]  /*b1d0*/  ISETP.GT.AND P4, PT, R56, 0x31, PT ;  /* 0x000000313800780c */ /* 0x000fc40003f84270 */
[C---:B------:R-:W-:Y:S02]  /*b1e0*/  ISETP.GT.AND P2, PT, R56.reuse, 0x32, PT ;  /* 0x000000323800780c */ /* 0x040fe40003f44270 */
[----:B------:R-:W-:Y:S02]  /*b1f0*/  PRMT R31, RZ, 0x7610, R31 ;  /* 0x00007610ff1f7816 */ /* 0x000fe4000000001f */
[----:B------:R-:W-:Y:S02]  /*b200*/  ISETP.GT.AND P3, PT, R56, 0x33, PT ;  /* 0x000000333800780c */ /* 0x000fe40003f64270 */
[----:B------:R-:W-:Y:S02]  /*b210*/  PRMT R29, RZ, 0x7610, R29 ;  /* 0x00007610ff1d7816 */ /* 0x000fe4000000001d */
[----:B------:R-:W-:Y:S01]  /*b220*/  PRMT R30, RZ, 0x7610, R30 ;  /* 0x00007610ff1e7816 */ /* 0x000fe2000000001e */
[----:B--2---:R-:W-:Y:S01]  /*b230*/  IMAD.X R80, R80, 0x1, R71, P5 ;  /* 0x0000000150507824 */ /* 0x004fe200028e0647 */
[----:B---3--:R-:W-:-:S05]  /*b240*/  IADD3 R3, P5, PT, R3, R72, RZ ;  /* 0x0000004803037210 */ /* 0x008fca0007fbe0ff */
[--C-:B----4-:R-:W-:Y:S02]  /*b250*/  IMAD.X R77, R77, 0x1, R71.reuse, P5 ;  /* 0x000000014d4d7824 */ /* 0x110fe400028e0647 */
[----:B------:R-:W-:-:S05]  /*b260*/  IMAD.X R4, R4, 0x1, R71, P6 ;  /* 0x0000000104047824 */ /* 0x000fca00030e0647 */
[-C--:B------:R-:W-:Y:S01]  /*b270*/  @P4 LOP3.LUT R5, R5, R4.reuse, RZ, 0x3c, !PT ;  /* 0x0000000405054212 */ /* 0x080fe200078e3cff */
[----:B------:R0:W-:Y:S03]  /*b280*/  STL [R1+0x238], R4 ;  /* 0x0002380401007387 */ /* 0x0001e60000100800 */
[----:B0-----:R-:W-:-:S04]  /*b290*/  @P4 LOP3.LUT R4, R5, R4, RZ, 0x3c, !PT ;  /* 0x0000000405044212 */ /* 0x001fc800078e3cff */
[----:B------:R-:W-:-:S05]  /*b2a0*/  @P4 LOP3.LUT R5, R5, R4, RZ, 0x3c, !PT ;  /* 0x0000000405054212 */ /* 0x000fca00078e3cff */
[----:B------:R0:W5:Y:S01]  /*b2b0*/  @P4 LDG.E.U16 R31, desc[UR20][R4.64] ;  /* 0x00000014041f4981 */ /* 0x000162000c1e1500 */
[----:B------:R-:W-:-:S03]  /*b2c0*/  IADD3 R81, P6, PT, R81, R72, RZ ;  /* 0x0000004851517210 */ /* 0x000fc60007fde0ff */
[----:B------:R1:W-:Y:S01]  /*b2d0*/  STL [R1+0x240], R80 ;  /* 0x0002405001007387 */ /* 0x0003e20000100800 */
[----:B0-----:R-:W-:Y:S02]  /*b2e0*/  @P2 IMAD.MOV.U32 R4, RZ, RZ, R74 ;  /* 0x000000ffff042224 */ /* 0x001fe400078e004a */
[----:B------:R-:W-:Y:S02]  /*b2f0*/  @P2 IMAD.MOV.U32 R5, RZ, RZ, R80 ;  /* 0x000000ffff052224 */ /* 0x000fe400078e0050 */
[----:B-1----:R-:W2:Y:S01]  /*b300*/  LDL.LU R80, [R1+0x258] ;  /* 0x0002580001507983 */ /* 0x002ea20000300800 */
[----:B------:R-:W-:-:S03]  /*b310*/  IADD3 R62, P5, PT, R62, R72, RZ ;  /* 0x000000483e3e7210 */ /* 0x000fc60007fbe0ff */
[----:B------:R0:W5:Y:S04]  /*b320*/  @P2 LDG.E.U16 R29, desc[UR20][R4.64] ;  /* 0x00000014041d2981 */ /* 0x000168000c1e1500 */
[----:B------:R-:W3:Y:S04]  /*b330*/  LDL.LU R74, [R1+0x264] ;  /* 0x00026400014a7983 */ /* 0x000ee80000300800 */
[----:B------:R1:W-:Y:S01]  /*b340*/  STL [R1+0x24c], R3 ;  /* 0x00024c0301007387 */ /* 0x0003e20000100800 */
[----:B0-----:R-:W-:Y:S02]  /*b350*/  @P3 IMAD.MOV.U32 R4, RZ, RZ, R3 ;  /* 0x000000ffff043224 */ /* 0x001fe400078e0003 */
[----:B------:R-:W-:Y:S01]  /*b360*/  @P3 IMAD.MOV.U32 R5, RZ, RZ, R77 ;  /* 0x000000ffff053224 */ /* 0x000fe200078e004d */
[----:B------:R0:W-:Y:S04]  /*b370*/  STL [R1+0x248], R77 ;  /* 0x0002484d01007387 */ /* 0x0001e80000100800 */
[----:B------:R4:W5:Y:S04]  /*b380*/  @P3 LDG.E.U16 R30, desc[UR20][R4.64] ;  /* 0x00000014041e3981 */ /* 0x000968000c1e1500 */
[----:B-1----:R-:W3:Y:S04]  /*b390*/  LDL.LU R3, [R1+0x26c] ;  /* 0x00026c0001037983 */ /* 0x002ee80000300800 */
[----:B------:R1:W-:Y:S01]  /*b3a0*/  STL [R1+0x254], R81 ;  /* 0x0002545101007387 */ /* 0x0003e20000100800 */
[----:B----4-:R-:W-:-:S03]  /*b3b0*/  IMAD.MOV.U32 R5, RZ, RZ, R81 ;  /* 0x000000ffff057224 */ /* 0x010fc600078e0051 */
[----:B0-----:R-:W4:Y:S04]  /*b3c0*/  LDL.LU R77, [R1+0x274] ;  /* 0x00027400014d7983 */ /* 0x001f280000300800 */
[----:B------:R-:W-:Y:S04]  /*b3d0*/  STL [R1+0x25c], R62 ;  /* 0x00025c3e01007387 */ /* 0x000fe80000100800 */
[----:B-1----:R-:W3:Y:S04]  /*b3e0*/  LDL.LU R81, [R1+0x510] ;  /* 0x0005100001517983 */ /* 0x002ee80000300800 */
[----:B------:R-:W3:Y:S01]  /*b3f0*/  LDL.LU R4, [R1+0x250] ;  /* 0x0002500001047983 */ /* 0x000ee20000300800 */
[----:B------:R-:W-:-:S02]  /*b400*/  ISETP.GT.AND P4, PT, R56, 0x34, PT ;  /* 0x000000343800780c */ /* 0x000fc40003f84270 */
[----:B------:R-:W-:Y:S02]  /*b410*/  ISETP.GT.AND P2, PT, R56, 0x35, PT ;  /* 0x000000353800780c */ /* 0x000fe40003f44270 */
[----:B------:R-:W-:Y:S02]  /*b420*/  PRMT R60, RZ, 0x7610, R60 ;  /* 0x00007610ff3c7816 */ /* 0x000fe4000000003c */
[----:B------:R-:W-:Y:S01]  /*b430*/  PRMT R61, RZ, 0x7610, R61 ;  /* 0x00007610ff3d7816 */ /* 0x000fe2000000003d */
[--C-:B--2---:R-:W-:Y:S02]  /*b440*/  IMAD.X R80, R80, 0x1, R71.reuse, P5 ;  /* 0x0000000150507824 */ /* 0x104fe400028e0647 */
[----:B---3--:R-:W-:-:S05]  /*b450*/  IMAD.X R4, R4, 0x1, R71, P6 ;  /* 0x0000000104047824 */ /* 0x008fca00030e0647 */
[-C--:B------:R-:W-:Y:S01]  /*b460*/  @P4 LOP3.LUT R5, R5, R4.reuse, RZ, 0x3c, !PT ;  /* 0x0000000405054212 */ /* 0x080fe200078e3cff */
[----:B------:R0:W-:Y:S03]  /*b470*/  STL [R1+0x250], R4 ;  /* 0x0002500401007387 */ /* 0x0001e60000100800 */
[----:B0-----:R-:W-:-:S04]  /*b480*/  @P4 LOP3.LUT R4, R5, R4, RZ, 0x3c, !PT ;  /* 0x0000000405044212 */ /* 0x001fc800078e3cff */
[----:B------:R-:W-:-:S05]  /*b490*/  @P4 LOP3.LUT R5, R5, R4, RZ, 0x3c, !PT ;  /* 0x0000000405054212 */ /* 0x000fca00078e3cff */
[----:B------:R0:W2:Y:S02]  /*b4a0*/  @P4 LDG.E.U16 R60, desc[UR20][R4.64] ;  /* 0x00000014043c4981 */ /* 0x0000a4000c1e1500 */
[----:B0-----:R-:W-:Y:S02]  /*b4b0*/  IMAD.MOV.U32 R5, RZ, RZ, R80 ;  /* 0x000000ffff057224 */ /* 0x001fe400078e0050 */
[----:B------:R-:W-:-:S05]  /*b4c0*/  @P2 IMAD.MOV.U32 R4, RZ, RZ, R62 ;  /* 0x000000ffff042224 */ /* 0x000fca00078e003e */
[----:B------:R-:W3:Y:S01]  /*b4d0*/  @P2 LDG.E.U16 R61, desc[UR20][R4.64] ;  /* 0x00000014043d2981 */ /* 0x000ee2000c1e1500 */
[----:B------:R-:W-:-:S03]  /*b4e0*/  IADD3 R74, P5, PT, R74, R72, RZ ;  /* 0x000000484a4a7210 */ /* 0x000fc60007fbe0ff */
[----:B------:R-:W-:Y:S04]  /*b4f0*/  STL [R1+0x258], R80 ;  /* 0x0002585001007387 */ /* 0x000fe80000100800 */
[----:B--2---:R0:W-:Y:S04]  /*b500*/  STL [R1+0x34], R60 ;  /* 0x0000343c01007387 */ /* 0x0041e80000100800 */
[----:B0-----:R-:W2:Y:S04]  /*b510*/  LDL.LU R60, [R1+0x50c] ;  /* 0x00050c00013c7983 */ /* 0x001ea80000300800 */
[----:B------:R-:W2:Y:S04]  /*b520*/  LDL.LU R80, [R1+0x508] ;  /* 0x0005080001507983 */ /* 0x000ea80000300800 */
[----:B------:R-:W2:Y:S04]  /*b530*/  LDL.LU R62, [R1+0x270] ;  /* 0x00027000013e7983 */ /* 0x000ea80000300800 */
[----:B---3--:R0:W-:Y:S04]  /*b540*/  STL [R1+0x30], R61 ;  /* 0x0000303d01007387 */ /* 0x0081e80000100800 */
[----:B0-----:R-:W3:Y:S04]  /*b550*/  LDL.LU R61, [R1+0x504] ;  /* 0x00050400013d7983 */ /* 0x001ee80000300800 */
[----:B------:R0:W-:Y:S04]  /*b560*/  STL [R1+0x264], R74 ;  /* 0x0002644a01007387 */ /* 0x0001e80000100800 */
[----:B------:R-:W2:Y:S01]  /*b570*/  LDL.LU R4, [R1+0x260] ;  /* 0x0002600001047983 */ /* 0x000ea20000300800 */
[----:B------:R-:W-:Y:S01]  /*b580*/  ISETP.GT.AND P3, PT, R56, 0x36, PT ;  /* 0x000000363800780c */ /* 0x000fe20003f64270 */
[----:B------:R-:W-:-:S02]  /*b590*/  IMAD.MOV.U32 R5, RZ, RZ, R74 ;  /* 0x000000ffff057224 */ /* 0x000fc400078e004a */
[----:B0-----:R-:W3:Y:S01]  /*b5a0*/  LDL.LU R74, [R1+0x27c] ;  /* 0x00027c00014a7983 */ /* 0x001ee20000300800 */
[----:B------:R-:W-:Y:S02]  /*b5b0*/  PRMT R65, RZ, 0x7610, R65 ;  /* 0x00007610ff417816 */ /* 0x000fe40000000041 */
[----:B------:R-:W-:Y:S01]  /*b5c0*/  IADD3 R3, P6, PT, R3, R72, RZ ;  /* 0x0000004803037210 */ /* 0x000fe20007fde0ff */
[----:B--2---:R-:W-:-:S06]  /*b5d0*/  IMAD.X R4, R4, 0x1, R71, P5 ;  /* 0x0000000104047824 */ /* 0x004fcc00028e0647 */
[-C--:B------:R-:W-:Y:S01]  /*b5e0*/  @P3 LOP3.LUT R5, R5, R4.reuse, RZ, 0x3c, !PT ;  /* 0x0000000405053212 */ /* 0x080fe200078e3cff */
[----:B------:R0:W-:Y:S03]  /*b5f0*/  STL [R1+0x260], R4 ;  /* 0x0002600401007387 */ /* 0x0001e60000100800 */
[----:B0-----:R-:W-:-:S04]  /*b600*/  @P3 LOP3.LUT R4, R5, R4, RZ, 0x3c, !PT ;  /* 0x0000000405043212 */ /* 0x001fc800078e3cff */
[----:B------:R-:W-:Y:S01]  /*b610*/  @P3 LOP3.LUT R5, R5, R4, RZ, 0x3c, !PT ;  /* 0x0000000405053212 */ /* 0x000fe200078e3cff */
[----:B------:R0:W-:Y:S04]  /*b620*/  STL [R1+0x26c], R3 ;  /* 0x00026c0301007387 */ /* 0x0001e80000100800 */
[----:B------:R1:W2:Y:S04]  /*b630*/  @P3 LDG.E.U16 R65, desc[UR20][R4.64] ;  /* 0x0000001404413981 */ /* 0x0002a8000c1e1500 */
[----:B------:R-:W3:Y:S01]  /*b640*/  LDL.LU R4, [R1+0x268] ;  /* 0x0002680001047983 */ /* 0x000ee20000300800 */
[C---:B------:R-:W-:Y:S01]  /*b650*/  ISETP.GT.AND P4, PT, R56.reuse, 0x37, PT ;  /* 0x000000373800780c */ /* 0x040fe20003f84270 */
[----:B-1----:R-:W-:Y:S01]  /*b660*/  IMAD.MOV.U32 R5, RZ, RZ, R3 ;  /* 0x000000ffff057224 */ /* 0x002fe200078e0003 */
[----:B----4-:R-:W-:Y:S01]  /*b670*/  IADD3 R77, P5, PT, R77, R72, RZ ;  /* 0x000000484d4d7210 */ /* 0x010fe20007fbe0ff */
[----:B0-----:R-:W4:Y:S01]  /*b680*/  LDL.LU R3, [R1+0x284] ;  /* 0x0002840001037983 */ /* 0x001f220000300800 */
[----:B------:R-:W-:-:S03]  /*b690*/  ISETP.GT.AND P2, PT, R56, 0x38, PT ;  /* 0x000000383800780c */ /* 0x000fc60003f44270 */
[----:B------:R-:W-:Y:S01]  /*b6a0*/  STL [R1+0x274], R77 ;  /* 0x0002744d01007387 */ /* 0x000fe20000100800 */
[----:B------:R-:W-:Y:S01]  /*b6b0*/  PRMT R79, RZ, 0x7610, R79 ;  /* 0x00007610ff4f7816 */ /* 0x000fe2000000004f */
[--C-:B------:R-:W-:Y:S01]  /*b6c0*/  IMAD.X R62, R62, 0x1, R71.reuse, P5 ;  /* 0x000000013e3e7824 */ /* 0x100fe200028e0647 */
[----:B------:R-:W-:Y:S01]  /*b6d0*/  PRMT R78, RZ, 0x7610, R78 ;  /* 0x00007610ff4e7816 */ /* 0x000fe2000000004e */
[----:B--2---:R0:W-:Y:S01]  /*b6e0*/  STL [R1+0x2c], R65 ;  /* 0x00002c4101007387 */ /* 0x0041e20000100800 */
[----:B---3--:R-:W-:-:S03]  /*b6f0*/  IMAD.X R4, R4, 0x1, R71, P6 ;  /* 0x0000000104047824 */ /* 0x008fc600030e0647 */
[----:B0-----:R-:W2:Y:S02]  /*b700*/  LDL.LU R65, [R1+0x28c] ;  /* 0x00028c0001417983 */ /* 0x001ea40000300800 */
[-C--:B------:R-:W-:Y:S02]  /*b710*/  @P4 LOP3.LUT R5, R5, R4.reuse, RZ, 0x3c, !PT ;  /* 0x0000000405054212 */ /* 0x080fe400078e3cff */
[----:B------:R0:W-:Y:S02]  /*b720*/  STL [R1+0x268], R4 ;  /* 0x0002680401007387 */ /* 0x0001e40000100800 */
[----:B0-----:R-:W-:-:S04]  /*b730*/  @P4 LOP3.LUT R4, R5, R4, RZ, 0x3c, !PT ;  /* 0x0000000405044212 */ /* 0x001fc800078e3cff */
[----:B------:R-:W-:-:S05]  /*b740*/  @P4 LOP3.LUT R5, R5, R4, RZ, 0x3c, !PT ;  /* 0x0000000405054212 */ /* 0x000fca00078e3cff */
[----:B------:R0:W3:Y:S02]  /*b750*/  @P4 LDG.E.U16 R79, desc[UR20][R4.64] ;  /* 0x00000014044f4981 */ /* 0x0000e4000c1e1500 */
[----:B0-----:R-:W-:Y:S02]  /*b760*/  IMAD.MOV.U32 R5, RZ, RZ, R62 ;  /* 0x000000ffff057224 */ /* 0x001fe400078e003e */
[----:B------:R-:W-:-:S05]  /*b770*/  @P2 IMAD.MOV.U32 R4, RZ, RZ, R77 ;  /* 0x000000ffff042224 */ /* 0x000fca00078e004d */
[----:B------:R-:W2:Y:S01]  /*b780*/  @P2 LDG.E.U16 R78, desc[UR20][R4.64] ;  /* 0x00000014044e2981 */ /* 0x000ea2000c1e1500 */
[----:B------:R-:W-:-:S03]  /*b790*/  IADD3 R74, P5, PT, R74, R72, RZ ;  /* 0x000000484a4a7210 */ /* 0x000fc60007fbe0ff */
[----:B------:R-:W-:Y:S04]  /*b7a0*/  STL [R1+0x270], R62 ;  /* 0x0002703e01007387 */ /* 0x000fe80000100800 */
[----:B---3--:R0:W-:Y:S04]  /*b7b0*/  STL [R1+0x24], R79 ;  /* 0x0000244f01007387 */ /* 0x0081e80000100800 */
[----:B0-----:R-:W3:Y:S04]  /*b7c0*/  LDL.LU R79, [R1+0x500] ;  /* 0x00050000014f7983 */ /* 0x001ee80000300800 */
[----:B------:R-:W3:Y:S04]  /*b7d0*/  LDL.LU R62, [R1+0x4fc] ;  /* 0x0004fc00013e7983 */ /* 0x000ee80000300800 */
[----:B------:R-:W3:Y:S04]  /*b7e0*/  LDL.LU R77, [R1+0x288] ;  /* 0x00028800014d7983 */ /* 0x000ee80000300800 */
[----:B--2---:R0:W-:Y:S04]  /*b7f0*/  STL [R1+0x28], R78 ;  /* 0x0000284e01007387 */ /* 0x0041e80000100800 */
[----:B0-----:R-:W2:Y:S04]  /*b800*/  LDL.LU R78, [R1+0x4f8] ;  /* 0x0004f800014e7983 */ /* 0x001ea80000300800 */
[----:B------:R0:W-:Y:S04]  /*b810*/  STL [R1+0x27c], R74 ;  /* 0x00027c4a01007387 */ /* 0x0001e80000100800 */
[----:B------:R-:W2:Y:S01]  /*b820*/  LDL.LU R4, [R1+0x278] ;  /* 0x0002780001047983 */ /* 0x000ea20000300800 */
[----:B------:R-:W-:Y:S01]  /*b830*/  ISETP.GT.AND P3, PT, R56, 0x39, PT ;  /* 0x000000393800780c */ /* 0x000fe20003f64270 */
[----:B------:R-:W-:-:S02]  /*b840*/  IMAD.MOV.U32 R5, RZ, RZ, R74 ;  /* 0x000000ffff057224 */ /* 0x000fc400078e004a */
[----:B0-----:R-:W3:Y:S01]  /*b850*/  LDL.LU R74, [R1+0x294] ;  /* 0x00029400014a7983 */ /* 0x001ee20000300800 */
[----:B------:R-:W-:Y:S02]  /*b860*/  PRMT R73, RZ, 0x7610, R73 ;  /* 0x00007610ff497816 */ /* 0x000fe40000000049 */
[----:B----4-:R-:W-:Y:S01]  /*b870*/  IADD3 R3, P6, PT, R3, R72, RZ ;  /* 0x0000004803037210 */ /* 0x010fe20007fde0ff */
[----:B--2---:R-:W-:-:S06]  /*b880*/  IMAD.X R4, R4, 0x1, R71, P5 ;  /* 0x0000000104047824 */ /* 0x004fcc00028e0647 */
[-C--:B------:R-:W-:Y:S01]  /*b890*/  @P3 LOP3.LUT R5, R5, R4.reuse, RZ, 0x3c, !PT ;  /* 0x0000000405053212 */ /* 0x080fe200078e3cff */
[----:B------:R0:W-:Y:S03]  /*b8a0*/  STL [R1+0x278], R4 ;  /* 0x0002780401007387 */ /* 0x0001e60000100800 */
[----:B0-----:R-:W-:-:S04]  /*b8b0*/  @P3 LOP3.LUT R4, R5, R4, RZ, 0x3c, !PT ;  /* 0x0000000405043212 */ /* 0x001fc800078e3cff */
[----:B------:R-:W-:Y:S01]  /*b8c0*/  @P3 LOP3.LUT R5, R5, R4, RZ, 0x3c, !PT ;  /* 0x0000000405053212 */ /* 0x000fe200078e3cff */
[----:B------:R0:W-:Y:S04]  /*b8d0*/  STL [R1+0x284], R3 ;  /* 0x0002840301007387 */ /* 0x0001e80000100800 */
[----:B------:R1:W2:Y:S04]  /*b8e0*/  @P3 LDG.E.U16 R73, desc[UR20][R4.64] ;  /* 0x0000001404493981 */ /* 0x0002a8000c1e1500 */
[----:B------:R-:W4:Y:S01]  /*b8f0*/  LDL.LU R4, [R1+0x280] ;  /* 0x0002800001047983 */ /* 0x000f220000300800 */
[C---:B------:R-:W-:Y:S01]  /*b900*/  ISETP.GT.AND P4, PT, R56.reuse, 0x3a, PT ;  /* 0x0000003a3800780c */ /* 0x040fe20003f84270 */
[----:B-1----:R-:W-:Y:S01]  /*b910*/  IMAD.MOV.U32 R5, RZ, RZ, R3 ;  /* 0x000000ffff057224 */ /* 0x002fe200078e0003 */
[----:B------:R-:W-:Y:S01]  /*b920*/  IADD3 R65, P5, PT, R65, R72, RZ ;  /* 0x0000004841417210 */ /* 0x000fe20007fbe0ff */
[----:B0-----:R-:W4:Y:S01]  /*b930*/  LDL.LU R3, [R1+0x29c] ;  /* 0x00029c0001037983 */ /* 0x001f220000300800 */
[----:B------:R-:W-:-:S03]  /*b940*/  ISETP.GT.AND P2, PT, R56, 0x3b, PT ;  /* 0x0000003b3800780c */ /* 0x000fc60003f44270 */
[----:B------:R-:W-:Y:S01]  /*b950*/  STL [R1+0x28c], R65 ;  /* 0x00028c4101007387 */ /* 0x000fe20000100800 */
[----:B------:R-:W-:Y:S01]  /*b960*/  PRMT R63, RZ, 0x7610, R63 ;  /* 0x00007610ff3f7816 */ /* 0x000fe2000000003f */
[--C-:B---3--:R-:W-:Y:S01]  /*b970*/  IMAD.X R77, R77, 0x1, R71.reuse, P5 ;  /* 0x000000014d4d7824 */ /* 0x108fe200028e0647 */
[----:B------:R-:W-:Y:S01]  /*b980*/  PRMT R64, RZ, 0x7610, R64 ;  /* 0x00007610ff407816 */ /* 0x000fe20000000040 */
[----:B--2---:R0:W-:Y:S01]  /*b990*/  STL [R1+0x20], R73 ;  /* 0x0000204901007387 */ /* 0x0041e20000100800 */
[----:B----4-:R-:W-:-:S03]  /*b9a0*/  IMAD.X R4, R4, 0x1, R71, P6 ;  /* 0x0000000104047824 */ /* 0x010fc600030e0647 */
        /* <DEDUP_REMOVED lines=8> */
[----:B------:R-:W4:Y:S01]  /*ba30*/  @P2 LDG.E.U16 R64, desc[UR20][R4.64] ;  /* 0x0000001404402981 */ /* 0x000f22000c1e1500 */
[----:B------:R-:W-:-:S03]  /*ba40*/  IADD3 R74, P5, PT, R74, R72, RZ ;  /* 0x000000484a4a7210 */ /* 0x000fc60007fbe0ff */
[----:B------:R-:W-:Y:S04]  /*ba50*/  STL [R1+0x288], R77 ;  /* 0x0002884d01007387 */ /* 0x000fe80000100800 */
[----:B---3--:R0:W-:Y:S04]  /*ba60*/  STL [R1+0x1c], R63 ;  /* 0x00001c3f01007387 */ /* 0x0081e80000100800 */
[----:B0-----:R-:W3:Y:S04]  /*ba70*/  LDL.LU R63, [R1+0x4f4] ;  /* 0x0004f400013f7983 */ /* 0x001ee80000300800 */
[----:B------:R-:W2:Y:S04]  /*ba80*/  LDL.LU R77, [R1+0x4f0] ;  /* 0x0004f000014d7983 */ /* 0x000ea80000300800 */
[----:B------:R-:W2:Y:S04]  /*ba90*/  LDL.LU R65, [R1+0x2a0] ;  /* 0x0002a00001417983 */ /* 0x000ea80000300800 */
[----:B----4-:R0:W-:Y:S04]  /*baa0*/  STL [R1+0x18], R64 ;  /* 0x0000184001007387 */ /* 0x0101e80000100800 */
[----:B0-----:R-:W4:Y:S04]  /*bab0*/  LDL.LU R64, [R1+0x4ec] ;  /* 0x0004ec0001407983 */ /* 0x001f280000300800 */
        /* <DEDUP_REMOVED lines=15> */
[----:B------:R-:W-:Y:S01]  /*bbb0*/  ISETP.GT.AND P4, PT, R56, 0x3d, PT ;  /* 0x0000003d3800780c */ /* 0x000fe20003f84270 */
[----:B-1----:R-:W-:Y:S01]  /*bbc0*/  IMAD.MOV.U32 R5, RZ, RZ, R3 ;  /* 0x000000ffff057224 */ /* 0x002fe200078e0003 */
[----:B------:R-:W-:Y:S01]  /*bbd0*/  IADD3 R73, P5, PT, R73, R72, RZ ;  /* 0x0000004849497210 */ /* 0x000fe20007fbe0ff */
[----:B0-----:R-:W4:Y:S04]  /*bbe0*/  LDL.LU R3, [R1+0x2b4] ;  /* 0x0002b40001037983 */ /* 0x001f280000300800 */
[----:B------:R-:W-:Y:S01]  /*bbf0*/  STL [R1+0x2a4], R73 ;  /* 0x0002a44901007387 */ /* 0x000fe20000100800 */
[----:B------:R-:W-:-:S03]  /*bc00*/  PRMT R76, RZ, 0x7610, R76 ;  /* 0x00007610ff4c7816 */ /* 0x000fc6000000004c */
[----:B--2---:R0:W-:Y:S01]  /*bc10*/  STL [R1+0x14], R70 ;  /* 0x0000144601007387 */ /* 0x0041e20000100800 */
[----:B---3--:R-:W-:-:S03]  /*bc20*/  IMAD.X R4, R4, 0x1, R71, P6 ;  /* 0x0000000104047824 */ /* 0x008fc600030e0647 */
[----:B0-----:R-:W2:Y:S02]  /*bc30*/  LDL.LU R70, [R1+0x2bc] ;  /* 0x0002bc0001467983 */ /* 0x001ea40000300800 */
[-C--:B------:R-:W-:Y:S02]  /*bc40*/  @P4 LOP3.LUT R5, R5, R4.reuse, RZ, 0x3c, !PT ;  /* 0x0000000405054212 */ /* 0x080fe400078e3cff */
[----:B------:R0:W-:Y:S02]  /*bc50*/  STL [R1+0x298], R4 ;  /* 0x0002980401007387 */ /* 0x0001e40000100800 */
[----:B0-----:R-:W-:-:S04]  /*bc60*/  @P4 LOP3.LUT R4, R5, R4, RZ, 0x3c, !PT ;  /* 0x0000000405044212 */ /* 0x001fc800078e3cff */
[----:B------:R-:W-:-:S05]  /*bc70*/  @P4 LOP3.LUT R5, R5, R4, RZ, 0x3c, !PT ;  /* 0x0000000405054212 */ /* 0x000fca00078e3cff */
[----:B------:R0:W3:Y:S01]  /*bc80*/  @P4 LDG.E.U16 R76, desc[UR20][R4.64] ;  /* 0x00000014044c4981 */ /* 0x0000e2000c1e1500 */
[----:B------:R-:W-:Y:S01]  /*bc90*/  ISETP.GT.AND P2, PT, R56, 0x3e, PT ;  /* 0x0000003e3800780c */ /* 0x000fe20003f44270 */
[----:B------:R-:W-:Y:S01]  /*bca0*/  IMAD.X R65, R65, 0x1, R71, P5 ;  /* 0x0000000141417824 */ /* 0x000fe200028e0647 */
[----:B------:R-:W-:-:S04]  /*bcb0*/  PRMT R67, RZ, 0x7610, R67 ;  /* 0x00007610ff437816 */ /* 0x000fc80000000043 */
[----:B------:R-:W-:Y:S01]  /*bcc0*/  STL [R1+0x2a0], R65 ;  /* 0x0002a04101007387 */ /* 0x000fe20000100800 */
[----:B0-----:R-:W-:-:S06]  /*bcd0*/  IMAD.MOV.U32 R5, RZ, RZ, R65 ;  /* 0x000000ffff057224 */ /* 0x001fcc00078e0041 */
[----:B------:R-:W-:-:S05]  /*bce0*/  @P2 IMAD.MOV.U32 R4, RZ, RZ, R73 ;  /* 0x000000ffff042224 */ /* 0x000fca00078e0049 */
[----:B------:R-:W2:Y:S04]  /*bcf0*/  @P2 LDG.E.U16 R67, desc[UR20][R4.64] ;  /* 0x0000001404432981 */ /* 0x000ea8000c1e1500 */
[----:B---3--:R0:W-:Y:S04]  /*bd00*/  STL [R1+0xc], R76 ;  /* 0x00000c4c01007387 */ /* 0x0081e80000100800 */
[----:B0-----:R-:W3:Y:S04]  /*bd10*/  LDL.LU R76, [R1+0x4e8] ;  /* 0x0004e800014c7983 */ /* 0x001ee80000300800 */
[----:B------:R-:W3:Y:S04]  /*bd20*/  LDL.LU R65, [R1+0x4e4] ;  /* 0x0004e40001417983 */ /* 0x000ee80000300800 */
[----:B------:R-:W3:Y:S01]  /*bd30*/  LDL.LU R5, [R1+0x2a8] ;  /* 0x0002a80001057983 */ /* 0x000ee20000300800 */
[----:B------:R-:W-:-:S02]  /*bd40*/  ISETP.GT.AND P3, PT, R56, 0x3f, PT ;  /* 0x0000003f3800780c */ /* 0x000fc40003f64270 */
[-C--:B------:R-:W-:Y:S01]  /*bd50*/  IADD3 R74, P5, PT, R74, R72.reuse, RZ ;  /* 0x000000484a4a7210 */ /* 0x080fe20007fbe0ff */
[----:B------:R-:W3:Y:S01]  /*bd60*/  LDL.LU R73, [R1+0x2b8] ;  /* 0x0002b80001497983 */ /* 0x000ee20000300800 */
[----:B------:R-:W-:Y:S02]  /*bd70*/  PRMT R69, RZ, 0x7610, R69 ;  /* 0x00007610ff457816 */ /* 0x000fe40000000045 */
[----:B----4-:R-:W-:Y:S01]  /*bd80*/  IADD3 R3, P6, PT, R3, R72, RZ ;  /* 0x0000004803037210 */ /* 0x010fe20007fde0ff */
[----:B------:R-:W-:Y:S04]  /*bd90*/  STL [R1+0x2ac], R74 ;  /* 0x0002ac4a01007387 */ /* 0x000fe80000100800 */
[----:B--2---:R0:W-:Y:S02]  /*bda0*/  STL [R1+0x10], R67 ;  /* 0x0000104301007387 */ /* 0x0041e40000100800 */
[----:B------:R-:W-:-:S02]  /*bdb0*/  @P3 IMAD.MOV.U32 R4, RZ, RZ, R74 ;  /* 0x000000ffff043224 */ /* 0x000fc400078e004a */
[----:B0-----:R-:W2:Y:S01]  /*bdc0*/  LDL.LU R67, [R1+0x2c4] ;  /* 0x0002c40001437983 */ /* 0x001ea20000300800 */
[----:B---3--:R-:W-:-:S05]  /*bdd0*/  IMAD.X R5, R5, 0x1, R71, P5 ;  /* 0x0000000105057824 */ /* 0x008fca00028e0647 */
[----:B------:R0:W-:Y:S04]  /*bde0*/  STL [R1+0x2a8], R5 ;  /* 0x0002a80501007387 */ /* 0x0001e80000100800 */
[----:B------:R0:W3:Y:S04]  /*bdf0*/  @P3 LDG.E.U16 R69, desc[UR20][R4.64] ;  /* 0x0000001404453981 */ /* 0x0000e8000c1e1500 */
[----:B------:R-:W-:Y:S04]  /*be00*/  STL [R1+0x2b4], R3 ;  /* 0x0002b40301007387 */ /* 0x000fe80000100800 */
[----:B------:R-:W4:Y:S01]  /*be10*/  LDL.LU R4, [R1+0x2b0] ;  /* 0x0002b00001047983 */ /* 0x000f220000300800 */
[----:B------:R-:W-:Y:S01]  /*be20*/  ISETP.GT.AND P4, PT, R56, 0x40, PT ;  /* 0x000000403800780c */ /* 0x000fe20003f84270 */
[----:B0-----:R-:W-:Y:S01]  /*be30*/  IMAD.MOV.U32 R5, RZ, RZ, R3 ;  /* 0x000000ffff057224 */ /* 0x001fe200078e0003 */
[----:B------:R-:W-:-:S02]  /*be40*/  IADD3 R70, P5, PT, R70, R72, RZ ;  /* 0x0000004846467210 */ /* 0x000fc40007fbe0ff */
[----:B------:R-:W-:Y:S02]  /*be50*/  ISETP.GT.AND P2, PT, R56, 0x41, PT ;  /* 0x000000413800780c */ /* 0x000fe40003f44270 */
[----:B------:R-:W-:Y:S01]  /*be60*/  PRMT R75, RZ, 0x7610, R75 ;  /* 0x00007610ff4b7816 */ /* 0x000fe2000000004b */
[--C-:B------:R-:W-:Y:S01]  /*be70*/  IMAD.X R73, R73, 0x1, R71.reuse, P5 ;  /* 0x0000000149497824 */ /* 0x100fe200028e0647 */
[----:B------:R-:W-:Y:S01]  /*be80*/  PRMT R66, RZ, 0x7610, R66 ;  /* 0x00007610ff427816 */ /* 0x000fe20000000042 */
[----:B---3--:R0:W-:Y:S01]  /*be90*/  STL [R1+0x8], R69 ;  /* 0x0000084501007387 */ /* 0x0081e20000100800 */
[----:B----4-:R-:W-:-:S03]  /*bea0*/  IMAD.X R4, R4, 0x1, R71, P6 ;  /* 0x0000000104047824 */ /* 0x010fc600030e0647 */
[----:B0-----:R-:W3:Y:S04]  /*beb0*/  LDL.LU R69, [R1+0x2c0] ;  /* 0x0002c00001457983 */ /* 0x001ee80000300800 */
[----:B------:R-:W-:Y:S01]  /*bec0*/  STL [R1+0x2bc], R70 ;  /* 0x0002bc4601007387 */ /* 0x000fe20000100800 */
[----:B------:R-:W-:-:S03]  /*bed0*/  @P4 LOP3.LUT R5, R5, R4, RZ, 0x3c, !PT ;  /* 0x0000000405054212 */ /* 0x000fc600078e3cff */
[----:B------:R-:W4:Y:S04]  /*bee0*/  LDL.LU R74, [R1+0x2cc] ;  /* 0x0002cc00014a7983 */ /* 0x000f280000300800 */
[----:B------:R-:W4:Y:S04]  /*bef0*/  LDL.LU R3, [R1+0x2d4] ;  /* 0x0002d40001037983 */ /* 0x000f280000300800 */
[----:B------:R0:W-:Y:S02]  /*bf00*/  STL [R1+0x2b0], R4 ;  /* 0x0002b00401007387 */ /* 0x0001e40000100800 */
[----:B0-----:R-:W-:-:S04]  /*bf10*/  @P4 LOP3.LUT R4, R5, R4, RZ, 0x3c, !PT ;  /* 0x0000000405044212 */ /* 0x001fc800078e3cff */
[----:B------:R-:W-:-:S05]  /*bf20*/  @P4 LOP3.LUT R5, R5, R4, RZ, 0x3c, !PT ;  /* 0x0000000405054212 */ /* 0x000fca00078e3cff */
[----:B------:R0:W4:Y:S02]  /*bf30*/  @P4 LDG.E.U16 R75, desc[UR20][R4.64] ;  /* 0x00000014044b4981 */ /* 0x000124000c1e1500 */
[----:B0-----:R-:W-:Y:S02]  /*bf40*/  @P2 IMAD.MOV.U32 R4, RZ, RZ, R70 ;  /* 0x000000ffff042224 */ /* 0x001fe400078e0046 */
[----:B------:R-:W-:-:S05]  /*bf50*/  @P2 IMAD.MOV.U32 R5, RZ, RZ, R73 ;  /* 0x000000ffff052224 */ /* 0x000fca00078e0049 */
[----:B------:R0:W4:Y:S01]  /*bf60*/  @P2 LDG.E.U16 R66, desc[UR20][R4.64] ;  /* 0x0000001404422981 */ /* 0x000122000c1e1500 */
[----:B------:R-:W-:Y:S02]  /*bf70*/  ISETP.GT.AND P3, PT, R56, 0x42, PT ;  /* 0x000000423800780c */ /* 0x000fe40003f64270 */
[----:B--2---:R-:W-:Y:S01]  /*bf80*/  IADD3 R67, P5, PT, R67, R72, RZ ;  /* 0x0000004843437210 */ /* 0x004fe20007fbe0ff */
[----:B------:R-:W-:Y:S01]  /*bf90*/  STL [R1+0x2b8], R73 ;  /* 0x0002b84901007387 */ /* 0x000fe20000100800 */
[----:B------:R-:W-:-:S09]  /*bfa0*/  PRMT R125, RZ, 0x7610, R125 ;  /* 0x00007610ff7d7816 */ /* 0x000fd2000000007d */
[----:B0-----:R-:W-:Y:S02]  /*bfb0*/  @P3 IMAD.MOV.U32 R4, RZ, RZ, R67 ;  /* 0x000000ffff043224 */ /* 0x001fe400078e0043 */
[----:B---3--:R-:W-:-:S04]  /*bfc0*/  IMAD.X R69, R69, 0x1, R71, P5 ;  /* 0x0000000145457824 */ /* 0x008fc800028e0647 */
[----:B------:R-:W-:Y:S01]  /*bfd0*/  @P3 IMAD.MOV.U32 R5, RZ, RZ, R69 ;  /* 0x000000ffff053224 */ /* 0x000fe200078e0045 */
[----:B----4-:R-:W-:-:S04]  /*bfe0*/  IADD3 R74, P6, PT, R74, R72, RZ ;  /* 0x000000484a4a7210 */ /* 0x010fc80007fde0ff */
[----:B------:R0:W5:Y:S01]  /*bff0*/  @P3 LDG.E.U16 R125, desc[UR20][R4.64] ;  /* 0x00000014047d3981 */ /* 0x000162000c1e1500 */
[----:B------:R-:W-:-:S03]  /*c000*/  IADD3 R3, P5, PT, R3, R72, RZ ;  /* 0x0000004803037210 */ /* 0x000fc60007fbe0ff */
[----:B------:R1:W-:Y:S04]  /*c010*/  STL [R1+0x4], R75 ;  /* 0x0000044b01007387 */ /* 0x0003e80000100800 */
[----:B-1----:R-:W2:Y:S04]  /*c020*/  LDL.LU R75, [R1+0x4e0] ;  /* 0x0004e000014b7983 */ /* 0x002ea80000300800 */
[----:B------:R-:W3:Y:S04]  /*c030*/  LDL.LU R70, [R1+0x2d0] ;  /* 0x0002d00001467983 */ /* 0x000ee80000300800 */
[----:B------:R-:W-:Y:S04]  /*c040*/  STL [R1+0x2c4], R67 ;  /* 0x0002c44301007387 */ /* 0x000fe80000100800 */
[----:B------:R1:W-:Y:S04]  /*c050*/  STL [R1], R66 ;  /* 0x0000004201007387 */ /* 0x0003e80000100800 */
[----:B-1----:R-:W4:Y:S04]  /*c060*/  LDL.LU R66, [R1+0x2dc] ;  /* 0x0002dc0001427983 */ /* 0x002f280000300800 */
[----:B------:R1:W-:Y:S04]  /*c070*/  STL [R1+0x2c0], R69 ;  /* 0x0002c04501007387 */ /* 0x0003e80000100800 */
[----:B-1----:R-:W2:Y:S04]  /*c080*/  LDL.LU R69, [R1+0x2d8] ;  /* 0x0002d80001457983 */ /* 0x002ea80000300800 */
[----:B------:R-:W-:Y:S04]  /*c090*/  STL [R1+0x2cc], R74 ;  /* 0x0002cc4a01007387 */ /* 0x000fe80000100800 */
[----:B------:R-:W2:Y:S04]  /*c0a0*/  LDL.LU R73, [R1+0x2e4] ;  /* 0x0002e40001497983 */ /* 0x000ea80000300800 */
[----:B------:R-:W-:Y:S04]  /*c0b0*/  STL [R1+0x2d4], R3 ;  /* 0x0002d40301007387 */ /* 0x000fe80000100800 */
[----:B------:R-:W2:Y:S04]  /*c0c0*/  LDL.LU R67, [R1+0x2ec] ;  /* 0x0002ec0001437983 */ /* 0x000ea80000300800 */
[----:B------:R-:W2:Y:S01]  /*c0d0*/  LDL.LU R5, [R1+0x2c8] ;  /* 0x0002c80001057983 */ /* 0x000ea20000300800 */
[----:B------:R-:W-:-:S02]  /*c0e0*/  ISETP.GT.AND P4, PT, R56, 0x43, PT ;  /* 0x000000433800780c */ /* 0x000fc40003f84270 */
[C---:B------:R-:W-:Y:S02]  /*c0f0*/  ISETP.GT.AND P2, PT, R56.reuse, 0x44, PT ;  /* 0x000000443800780c */ /* 0x040fe40003f44270 */
[----:B------:R-:W-:Y:S02]  /*c100*/  PRMT R123, RZ, 0x7610, R123 ;  /* 0x00007610ff7b7816 */ /* 0x000fe4000000007b */
[----:B------:R-:W-:Y:S02]  /*c110*/  ISETP.GT.AND P3, PT, R56, 0x45, PT ;  /* 0x000000453800780c */ /* 0x000fe40003f64270 */
[----:B------:R-:W-:-:S05]  /*c120*/  PRMT R124, RZ, 0x7610, R124 ;  /* 0x00007610ff7c7816 */ /* 0x000fca000000007c */
[----:B0-----:R-:W-:Y:S01]  /*c130*/  @P4 IMAD.MOV.U32 R4, RZ, RZ, R74 ;  /* 0x000000ffff044224 */ /* 0x001fe200078e004a */
[----:B------:R-:W-:Y:S01]  /*c140*/  PRMT R122, RZ, 0x7610, R122 ;  /* 0x00007610ff7a7816 */ /* 0x000fe2000000007a */
[----:B---3--:R-:W-:Y:S01]  /*c150*/  IMAD.X R70, R70, 0x1, R71, P5 ;  /* 0x0000000146467824 */ /* 0x008fe200028e0647 */
[----:B----4-:R-:W-:-:S05]  /*c160*/  IADD3 R66, P5, PT, R66, R72, RZ ;  /* 0x0000004842427210 */ /* 0x010fca0007fbe0ff */
[--C-:B--2---:R-:W-:Y:S02]  /*c170*/  IMAD.X R69, R69, 0x1, R71.reuse, P5 ;  /* 0x0000000145457824 */ /* 0x104fe400028e0647 */
[----:B------:R-:W-:Y:S01]  /*c180*/  IMAD.X R5, R5, 0x1, R71, P6 ;  /* 0x0000000105057824 */ /* 0x000fe200030e0647 */
[----:B------:R-:W-:-:S04]  /*c190*/  IADD3 R73, P6, PT, R73, R72, RZ ;  /* 0x0000004849497210 */ /* 0x000fc80007fde0ff */
        /* <DEDUP_REMOVED lines=302> */
[----:B------:R1:W-:Y:S04]  /*d480*/  STL [R1+0x3bc], R74 ;  /* 0x0003bc4a01007387 */ /* 0x0003e80000100800 */
        /* <DEDUP_REMOVED lines=20> */
[----:B------:R-:W-:Y:S04]  /*d5d0*/  STL [R1+0x3c0], R73 ;  /* 0x0003c04901007387 */ /* 0x000fe80000100800 */
[----:B-1----:R-:W3:Y:S01]  /*d5e0*/  LDL.LU R74, [R1+0x3d8] ;  /* 0x0003d800014a7983 */ /* 0x002ee20000300800 */
[----:B--2---:R-:W-:Y:S02]  /*d5f0*/  @P2 IMAD.MOV.U32 R4, RZ, RZ, R67 ;  /* 0x000000ffff042224 */ /* 0x004fe400078e0043 */
[----:B0-----:R-:W-:Y:S01]  /*d600*/  @P2 IMAD.MOV.U32 R5, RZ, RZ, R73 ;  /* 0x000000ffff052224 */ /* 0x001fe200078e0049 */
[----:B------:R-:W2:Y:S04]  /*d610*/  LDL.LU R67, [R1+0x3e4] ;  /* 0x0003e40001437983 */ /* 0x000ea80000300800 */
        /* <DEDUP_REMOVED lines=20> */
[----:B---3--:R-:W-:Y:S01]  /*d760*/  IMAD.X R74, R74, 0x1, R71, P5 ;  /* 0x000000014a4a7824 */ /* 0x008fe200028e0647 */
[----:B--2---:R-:W-:-:S05]  /*d770*/  IADD3 R67, P5, PT, R67, R72, RZ ;  /* 0x0000004843437210 */ /* 0x004fca0007fbe0ff */
[--C-:B----4-:R-:W-:Y:S02]  /*d780*/  IMAD.X R70, R70, 0x1, R71.reuse, P5 ;  /* 0x0000000146467824 */ /* 0x110fe400028e0647 */
[----:B------:R-:W-:-:S05]  /*d790*/  IMAD.X R4, R4, 0x1, R71, P6 ;  /* 0x0000000104047824 */ /* 0x000fca00030e0647 */
[-C--:B------:R-:W-:Y:S01]  /*d7a0*/  @P4 LOP3.LUT R5, R5, R4.reuse, RZ, 0x3c, !PT ;  /* 0x0000000405054212 */ /* 0x080fe200078e3cff */
[----:B------:R0:W-:Y:S03]  /*d7b0*/  STL [R1+0x3d0], R4 ;  /* 0x0003d00401007387 */ /* 0x0001e60000100800 */
[----:B0-----:R-:W-:-:S04]  /*d7c0*/  @P4 LOP3.LUT R4, R5, R4, RZ, 0x3c, !PT ;  /* 0x0000000405044212 */ /* 0x001fc800078e3cff */
[----:B------:R-:W-:Y:S01]  /*d7d0*/  @P4 LOP3.LUT R5, R5, R4, RZ, 0x3c, !PT ;  /* 0x0000000405054212 */ /* 0x000fe200078e3cff */
[----:B------:R0:W-:Y:S04]  /*d7e0*/  STL [R1+0x3d8], R74 ;  /* 0x0003d84a01007387 */ /* 0x0001e80000100800 */
[----:B------:R1:W5:Y:S01]  /*d7f0*/  @P4 LDG.E.U16 R91, desc[UR20][R4.64] ;  /* 0x00000014045b4981 */ /* 0x000362000c1e1500 */
[-C--:B------:R-:W-:Y:S02]  /*d800*/  IADD3 R73, P6, PT, R73, R72.reuse, RZ ;  /* 0x0000004849497210 */ /* 0x080fe40007fde0ff */
[----:B------:R-:W-:Y:S01]  /*d810*/  IADD3 R3, P5, PT, R3, R72, RZ ;  /* 0x0000004803037210 */ /* 0x000fe20007fbe0ff */
[----:B-1----:R-:W-:Y:S02]  /*d820*/  @P2 IMAD.MOV.U32 R4, RZ, RZ, R69 ;  /* 0x000000ffff042224 */ /* 0x002fe400078e0045 */
[----:B------:R-:W-:Y:S01]  /*d830*/  @P2 IMAD.MOV.U32 R5, RZ, RZ, R74 ;  /* 0x000000ffff052224 */ /* 0x000fe200078e004a */
[----:B------:R-:W2:Y:S04]  /*d840*/  LDL.LU R69, [R1+0x3f0] ;  /* 0x0003f00001457983 */ /* 0x000ea80000300800 */
[----:B0-----:R-:W3:Y:S04]  /*d850*/  LDL.LU R74, [R1+0x3fc] ;  /* 0x0003fc00014a7983 */ /* 0x001ee80000300800 */
[----:B------:R0:W5:Y:S04]  /*d860*/  @P2 LDG.E.U16 R90, desc[UR20][R4.64] ;  /* 0x00000014045a2981 */ /* 0x000168000c1e1500 */
[----:B------:R1:W-:Y:S04]  /*d870*/  STL [R1+0x3e4], R67 ;  /* 0x0003e44301007387 */ /* 0x0003e80000100800 */
[----:B------:R4:W-:Y:S01]  /*d880*/  STL [R1+0x3e0], R70 ;  /* 0x0003e04601007387 */ /* 0x0009e20000100800 */
[----:B0-----:R-:W-:-:S02]  /*d890*/  @P3 IMAD.MOV.U32 R4, RZ, RZ, R67 ;  /* 0x000000ffff043224 */ /* 0x001fc400078e0043 */
[----:B------:R-:W-:Y:S01]  /*d8a0*/  @P3 IMAD.MOV.U32 R5, RZ, RZ, R70 ;  /* 0x000000ffff053224 */ /* 0x000fe200078e0046 */
[----:B-1----:R-:W3:Y:S04]  /*d8b0*/  LDL.LU R67, [R1+0x404] ;  /* 0x0004040001437983 */ /* 0x002ee80000300800 */
[----:B------:R0:W-:Y:S04]  /*d8c0*/  STL [R1+0x3ec], R73 ;  /* 0x0003ec4901007387 */ /* 0x0001e80000100800 */
[----:B----4-:R-:W4:Y:S04]  /*d8d0*/  LDL.LU R70, [R1+0x40c] ;  /* 0x00040c0001467983 */ /* 0x010f280000300800 */
[----:B------:R-:W-:Y:S04]  /*d8e0*/  STL [R1+0x3f4], R3 ;  /* 0x0003f40301007387 */ /* 0x000fe80000100800 */
[----:B------:R1:W5:Y:S04]  /*d8f0*/  @P3 LDG.E.U16 R89, desc[UR20][R4.64] ;  /* 0x0000001404593981 */ /* 0x000368000c1e1500 */
[----:B------:R-:W4:Y:S01]  /*d900*/  LDL.LU R5, [R1+0x3e8] ;  /* 0x0003e80001057983 */ /* 0x000f220000300800 */
[----:B------:R-:W-:-:S02]  /*d910*/  ISETP.GT.AND P4, PT, R56, 0x67, PT ;  /* 0x000000673800780c */ /* 0x000fc40003f84270 */
[----:B------:R-:W-:Y:S02]  /*d920*/  ISETP.GT.AND P2, PT, R56, 0x68, PT ;  /* 0x000000683800780c */ /* 0x000fe40003f44270 */
[----:B------:R-:W-:Y:S02]  /*d930*/  PRMT R87, RZ, 0x7610, R87 ;  /* 0x00007610ff577816 */ /* 0x000fe40000000057 */
[----:B------:R-:W-:-:S07]  /*d940*/  PRMT R88, RZ, 0x7610, R88 ;  /* 0x00007610ff587816 */ /* 0x000fce0000000058 */
[----:B-1----:R-:W-:Y:S02]  /*d950*/  @P4 IMAD.MOV.U32 R4, RZ, RZ, R73 ;  /* 0x000000ffff044224 */ /* 0x002fe400078e0049 */
[--C-:B--2---:R-:W-:Y:S01]  /*d960*/  IMAD.X R69, R69, 0x1, R71.reuse, P5 ;  /* 0x0000000145457824 */ /* 0x104fe200028e0647 */
[----:B---3--:R-:W-:Y:S01]  /*d970*/  IADD3 R74, P5, PT, R74, R72, RZ ;  /* 0x000000484a4a7210 */ /* 0x008fe20007fbe0ff */
[----:B----4-:R-:W-:-:S05]  /*d980*/  IMAD.X R5, R5, 0x1, R71, P6 ;  /* 0x0000000105057824 */ /* 0x010fca00030e0647 */
[----:B------:R1:W-:Y:S04]  /*d990*/  STL [R1+0x3e8], R5 ;  /* 0x0003e80501007387 */ /* 0x0003e80000100800 */
[----:B------:R2:W5:Y:S04]  /*d9a0*/  @P4 LDG.E.U16 R87, desc[UR20][R4.64] ;  /* 0x0000001404574981 */ /* 0x000568000c1e1500 */
[----:B------:R3:W-:Y:S04]  /*d9b0*/  STL [R1+0x3f0], R69 ;  /* 0x0003f04501007387 */ /* 0x0007e80000100800 */
[----:B0-----:R-:W4:Y:S01]  /*d9c0*/  LDL.LU R73, [R1+0x408] ;  /* 0x0004080001497983 */ /* 0x001f220000300800 */
[----:B--2---:R-:W-:-:S02]  /*d9d0*/  @P2 IMAD.MOV.U32 R4, RZ, RZ, R3 ;  /* 0x000000ffff042224 */ /* 0x004fc400078e0003 */
[----:B-1----:R-:W-:Y:S02]  /*d9e0*/  @P2 IMAD.MOV.U32 R5, RZ, RZ, R69 ;  /* 0x000000ffff052224 */ /* 0x002fe400078e0045 */
[----:B---3--:R-:W2:Y:S04]  /*d9f0*/  LDL.LU R69, [R1+0x414] ;  /* 0x0004140001457983 */ /* 0x008ea80000300800 */
[----:B------:R-:W3:Y:S04]  /*da00*/  LDL.LU R3, [R1+0x41c] ;  /* 0x00041c0001037983 */ /* 0x000ee80000300800 */
[----:B------:R0:W5:Y:S04]  /*da10*/  @P2 LDG.E.U16 R88, desc[UR20][R4.64] ;  /* 0x0000001404582981 */ /* 0x000168000c1e1500 */
[----:B------:R1:W-:Y:S01]  /*da20*/  STL [R1+0x3fc], R74 ;  /* 0x0003fc4a01007387 */ /* 0x0003e20000100800 */
[----:B0-----:R-:W-:-:S03]  /*da30*/  IMAD.MOV.U32 R5, RZ, RZ, R74 ;  /* 0x000000ffff057224 */ /* 0x001fc600078e004a */
[----:B-1----:R-:W2:Y:S04]  /*da40*/  LDL.LU R74, [R1+0x4d8] ;  /* 0x0004d800014a7983 */ /* 0x002ea80000300800 */
[----:B------:R-:W2:Y:S01]  /*da50*/  LDL.LU R4, [R1+0x3f8] ;  /* 0x0003f80001047983 */ /* 0x000ea20000300800 */
[----:B------:R-:W-:Y:S02]  /*da60*/  ISETP.GT.AND P3, PT, R56, 0x69, PT ;  /* 0x000000693800780c */ /* 0x000fe40003f64270 */
[----:B------:R-:W-:Y:S02]  /*da70*/  PRMT R86, RZ, 0x7610, R86 ;  /* 0x00007610ff567816 */ /* 0x000fe40000000056 */
[----:B------:R-:W-:Y:S01]  /*da80*/  IADD3 R67, P6, PT, R67, R72, RZ ;  /* 0x0000004843437210 */ /* 0x000fe20007fde0ff */
[----:B--2---:R-:W-:-:S08]  /*da90*/  IMAD.X R4, R4, 0x1, R71, P5 ;  /* 0x0000000104047824 */ /* 0x004fd000028e0647 */
[-C--:B------:R-:W-:Y:S01]  /*daa0*/  @P3 LOP3.LUT R5, R5, R4.reuse, RZ, 0x3c, !PT ;  /* 0x0000000405053212 */ /* 0x080fe200078e3cff */
[----:B------:R0:W-:Y:S03]  /*dab0*/  STL [R1+0x3f8], R4 ;  /* 0x0003f80401007387 */ /* 0x0001e60000100800 */
[----:B0-----:R-:W-:-:S04]  /*dac0*/  @P3 LOP3.LUT R4, R5, R4, RZ, 0x3c, !PT ;  /* 0x0000000405043212 */ /* 0x001fc800078e3cff */
[----:B------:R-:W-:Y:S01]  /*dad0*/  @P3 LOP3.LUT R5, R5, R4, RZ, 0x3c, !PT ;  /* 0x0000000405053212 */ /* 0x000fe200078e3cff */
[----:B------:R0:W-:Y:S04]  /*dae0*/  STL [R1+0x404], R67 ;  /* 0x0004044301007387 */ /* 0x0001e80000100800 */
[----:B------:R1:W5:Y:S02]  /*daf0*/  @P3 LDG.E.U16 R86, desc[UR20][R4.64] ;  /* 0x0000001404563981 */ /* 0x000364000c1e1500 */
[----:B-1----:R-:W-:Y:S02]  /*db00*/  IMAD.MOV.U32 R5, RZ, RZ, R67 ;  /* 0x000000ffff057224 */ /* 0x002fe400078e0043 */
[----:B0-----:R-:W2:Y:S04]  /*db10*/  LDL.LU R67, [R1+0x4d4] ;  /* 0x0004d40001437983 */ /* 0x001ea80000300800 */
[----:B------:R-:W2:Y:S01]  /*db20*/  LDL.LU R4, [R1+0x400] ;  /* 0x0004000001047983 */ /* 0x000ea20000300800 */
[----:B------:R-:W-:-:S02]  /*db30*/  ISETP.GT.AND P4, PT, R56, 0x6a, PT ;  /* 0x0000006a3800780c */ /* 0x000fc40003f84270 */
[----:B------:R-:W-:-:S05]  /*db40*/  IADD3 R70, P5, PT, R70, R72, RZ ;  /* 0x0000004846467210 */ /* 0x000fca0007fbe0ff */
[----:B------:R-:W-:Y:S01]  /*db50*/  STL [R1+0x40c], R70 ;  /* 0x00040c4601007387 */ /* 0x000fe20000100800 */
[----:B------:R-:W-:Y:S02]  /*db60*/  ISETP.GT.AND P2, PT, R56, 0x6b, PT ;  /* 0x0000006b3800780c */ /* 0x000fe40003f44270 */
[----:B------:R-:W-:Y:S01]  /*db70*/  PRMT R85, RZ, 0x7610, R85 ;  /* 0x00007610ff557816 */ /* 0x000fe20000000055 */
[--C-:B----4-:R-:W-:Y:S01]  /*db80*/  IMAD.X R73, R73, 0x1, R71.reuse, P5 ;  /* 0x0000000149497824 */ /* 0x110fe200028e0647 */
[----:B------:R-:W-:Y:S01]  /*db90*/  PRMT R84, RZ, 0x7610, R84 ;  /* 0x00007610ff547816 */ /* 0x000fe20000000054 */
[----:B--2---:R-:W-:-:S05]  /*dba0*/  IMAD.X R4, R4, 0x1, R71, P6 ;  /* 0x0000000104047824 */ /* 0x004fca00030e0647 */
[-C--:B------:R-:W-:Y:S01]  /*dbb0*/  @P4 LOP3.LUT R5, R5, R4.reuse, RZ, 0x3c, !PT ;  /* 0x0000000405054212 */ /* 0x080fe200078e3cff */
[----:B------:R0:W-:Y:S03]  /*dbc0*/  STL [R1+0x400], R4 ;  /* 0x0004000401007387 */ /* 0x0001e60000100800 */
[----:B0-----:R-:W-:-:S04]  /*dbd0*/  @P4 LOP3.LUT R4, R5, R4, RZ, 0x3c, !PT ;  /* 0x0000000405044212 */ /* 0x001fc800078e3cff */
[----:B------:R-:W-:-:S05]  /*dbe0*/  @P4 LOP3.LUT R5, R5, R4, RZ, 0x3c, !PT ;  /* 0x0000000405054212 */ /* 0x000fca00078e3cff */
[----:B------:R0:W5:Y:S02]  /*dbf0*/  @P4 LDG.E.U16 R85, desc[UR20][R4.64] ;  /* 0x0000001404554981 */ /* 0x000164000c1e1500 */
[----:B0-----:R-:W-:Y:S02]  /*dc00*/  IMAD.MOV.U32 R4, RZ, RZ, R73 ;  /* 0x000000ffff047224 */ /* 0x001fe400078e0049 */
[----:B------:R-:W-:-:S05]  /*dc10*/  IMAD.MOV.U32 R5, RZ, RZ, R70 ;  /* 0x000000ffff057224 */ /* 0x000fca00078e0046 */
[----:B------:R-:W-:-:S04]  /*dc20*/  @P2 LOP3.LUT R5, R5, R4, RZ, 0x3c, !PT ;  /* 0x0000000405052212 */ /* 0x000fc800078e3cff */
[----:B------:R-:W-:Y:S02]  /*dc30*/  @P2 LOP3.LUT R4, R5, R4, RZ, 0x3c, !PT ;  /* 0x0000000405042212 */ /* 0x000fe400078e3cff */
[----:B------:R-:W-:Y:S02]  /*dc40*/  IADD3 R69, P4, PT, R69, R72, RZ ;  /* 0x0000004845457210 */ /* 0x000fe40007f9e0ff */
[----:B------:R-:W-:Y:S01]  /*dc50*/  @P2 LOP3.LUT R5, R5, R4, RZ, 0x3c, !PT ;  /* 0x0000000405052212 */ /* 0x000fe200078e3cff */
[----:B------:R0:W-:Y:S04]  /*dc60*/  STL [R1+0x408], R73 ;  /* 0x0004084901007387 */ /* 0x0001e80000100800 */
[----:B------:R1:W5:Y:S04]  /*dc70*/  @P2 LDG.E.U16 R84, desc[UR20][R4.64] ;  /* 0x0000001404542981 */ /* 0x000368000c1e1500 */
[----:B0-----:R-:W2:Y:S04]  /*dc80*/  LDL.LU R73, [R1+0x4d0] ;  /* 0x0004d00001497983 */ /* 0x001ea80000300800 */
[----:B------:R-:W5:Y:S01]  /*dc90*/  LDL.LU R70, [R1+0x4cc] ;  /* 0x0004cc0001467983 */ /* 0x000f620000300800 */
[----:B-1----:R-:W-:-:S03]  /*dca0*/  IMAD.MOV.U32 R5, RZ, RZ, R69 ;  /* 0x000000ffff057224 */ /* 0x002fc600078e0045 */
[----:B------:R0:W-:Y:S04]  /*dcb0*/  STL [R1+0x414], R69 ;  /* 0x0004144501007387 */ /* 0x0001e80000100800 */
[----:B0-----:R-:W5:Y:S04]  /*dcc0*/  LDL.LU R69, [R1+0x4c8] ;  /* 0x0004c80001457983 */ /* 0x001f680000300800 */
[----:B------:R-:W4:Y:S01]  /*dcd0*/  LDL.LU R4, [R1+0x410] ;  /* 0x0004100001047983 */ /* 0x000f220000300800 */
[----:B------:R-:W-:Y:S02]  /*dce0*/  ISETP.GT.AND P3, PT, R56, 0x6c, PT ;  /* 0x0000006c3800780c */ /* 0x000fe40003f64270 */
[----:B------:R-:W-:Y:S01]  /*dcf0*/  PRMT R58, RZ, 0x7610, R58 ;  /* 0x00007610ff3a7816 */ /* 0x000fe2000000003a */
[----:B----4-:R-:W-:-:S10]  /*dd00*/  IMAD.X R4, R4, 0x1, R71, P4 ;  /* 0x0000000104047824 */ /* 0x010fd400020e0647 */
[-C--:B------:R-:W-:Y:S01]  /*dd10*/  @P3 LOP3.LUT R5, R5, R4.reuse, RZ, 0x3c, !PT ;  /* 0x0000000405053212 */ /* 0x080fe200078e3cff */
[----:B------:R0:W-:Y:S03]  /*dd20*/  STL [R1+0x410], R4 ;  /* 0x0004100401007387 */ /* 0x0001e60000100800 */
[----:B0-----:R-:W-:-:S04]  /*dd30*/  @P3 LOP3.LUT R4, R5, R4, RZ, 0x3c, !PT ;  /* 0x0000000405043212 */ /* 0x001fc800078e3cff */
[----:B------:R-:W-:-:S05]  /*dd40*/  @P3 LOP3.LUT R5, R5, R4, RZ, 0x3c, !PT ;  /* 0x0000000405053212 */ /* 0x000fca00078e3cff */
[----:B------:R0:W5:Y:S04]  /*dd50*/  @P3 LDG.E.U16 R58, desc[UR20][R4.64] ;  /* 0x00000014043a3981 */ /* 0x000168000c1e1500 */
[----:B------:R-:W4:Y:S01]  /*dd60*/  LDL.LU R5, [R1+0x418] ;  /* 0x0004180001057983 */ /* 0x000f220000300800 */
[----:B------:R-:W-:Y:S02]  /*dd70*/  ISETP.GT.AND P5, PT, R56, 0x6d, PT ;  /* 0x0000006d3800780c */ /* 0x000fe40003fa4270 */
[----:B---3--:R-:W-:Y:S02]  /*dd80*/  IADD3 R3, P2, PT, R3, R72, RZ ;  /* 0x0000004803037210 */ /* 0x008fe40007f5e0ff */
[----:B------:R-:W-:-:S03]  /*dd90*/  PRMT R82, RZ, 0x7610, R82 ;  /* 0x00007610ff527816 */ /* 0x000fc60000000052 */
[----:B------:R1:W-:Y:S06]  /*dda0*/  STL [R1+0x41c], R3 ;  /* 0x00041c0301007387 */ /* 0x0003ec0000100800 */
[----:B0-----:R-:W-:Y:S02]  /*ddb0*/  @P5 IMAD.MOV.U32 R4, RZ, RZ, R3 ;  /* 0x000000ffff045224 */ /* 0x001fe400078e0003 */
[----:B----4-:R-:W-:-:S05]  /*ddc0*/  IMAD.X R5, R5, 0x1, R71, P2 ;  /* 0x0000000105057824 */ /* 0x010fca00010e0647 */
[----:B------:R0:W-:Y:S04]  /*ddd0*/  STL [R1+0x418], R5 ;  /* 0x0004180501007387 */ /* 0x0001e80000100800 */
[----:B-1----:R-:W5:Y:S04]  /*dde0*/  LDL.LU R3, [R1+0x4c4] ;  /* 0x0004c40001037983 */ /* 0x002f680000300800 */
[----:B------:R1:W5:Y:S04]  /*ddf0*/  @P5 LDG.E.U16 R82, desc[UR20][R4.64] ;  /* 0x0000001404525981 */ /* 0x000368000c1e1500 */
[----:B------:R-:W3:Y:S04]  /*de00*/  LDL.LU R4, [R1+0x420] ;  /* 0x0004200001047983 */ /* 0x000ee80000300800 */
[----:B0-----:R-:W1:Y:S01]  /*de10*/  LDL.LU R5, [R1+0x424] ;  /* 0x0004240001057983 */ /* 0x001e620000300800 */
[----:B------:R-:W-:-:S02]  /*de20*/  ISETP.GT.AND P3, PT, R56, 0x6e, PT ;  /* 0x0000006e3800780c */ /* 0x000fc40003f64270 */
[----:B------:R-:W-:Y:S02]  /*de30*/  PRMT R59, RZ, 0x7610, R59 ;  /* 0x00007610ff3b7816 */ /* 0x000fe4000000003b */
[----:B-1----:R-:W-:-:S05]  /*de40*/  IADD3 R5, P2, PT, R5, R72, RZ ;  /* 0x0000004805057210 */ /* 0x002fca0007f5e0ff */
[----:B---3--:R-:W-:Y:S01]  /*de50*/  IMAD.X R4, R4, 0x1, R71, P2 ;  /* 0x0000000104047824 */ /* 0x008fe200010e0647 */
[----:B------:R0:W-:Y:S04]  /*de60*/  STL [R1+0x424], R5 ;  /* 0x0004240501007387 */ /* 0x0001e80000100800 */
[----:B------:R1:W-:Y:S01]  /*de70*/  STL [R1+0x420], R4 ;  /* 0x0004200401007387 */ /* 0x0003e20000100800 */
[----:B0-----:R-:W-:-:S04]  /*de80*/  @P3 LOP3.LUT R5, R5, R4, RZ, 0x3c, !PT ;  /* 0x0000000405053212 */ /* 0x001fc800078e3cff */
[----:B-1----:R-:W-:-:S04]  /*de90*/  @P3 LOP3.LUT R4, R5, R4, RZ, 0x3c, !PT ;  /* 0x0000000405043212 */ /* 0x002fc800078e3cff */
[----:B------:R-:W-:-:S05]  /*dea0*/  @P3 LOP3.LUT R5, R5, R4, RZ, 0x3c, !PT ;  /* 0x0000000405053212 */ /* 0x000fca00078e3cff */
[----:B------:R0:W5:Y:S04]  /*deb0*/  @P3 LDG.E.U16 R59, desc[UR20][R4.64] ;  /* 0x00000014043b3981 */ /* 0x000168000c1e1500 */
[----:B------:R-:W3:Y:S04]  /*dec0*/  LDL.LU R4, [R1+0x428] ;  /* 0x0004280001047983 */ /* 0x000ee80000300800 */
[----:B------:R-:W0:Y:S01]  /*ded0*/  LDL.LU R5, [R1+0x42c] ;  /* 0x00042c0001057983 */ /* 0x000e220000300800 */
[----:B------:R-:W-:Y:S02]  /*dee0*/  ISETP.GT.AND P3, PT, R56, 0x6f, PT ;  /* 0x0000006f3800780c */ /* 0x000fe40003f64270 */
[----:B------:R-:W-:-:S02]  /*def0*/  PRMT R81, RZ, 0x7610, R81 ;  /* 0x00007610ff517816 */ /* 0x000fc40000000051 */
[----:B0-----:R-:W-:-:S05]  /*df00*/  IADD3 R5, P2, PT, R5, R72, RZ ;  /* 0x0000004805057210 */ /* 0x001fca0007f5e0ff */
        /* <DEDUP_REMOVED lines=189> */
[----:B------:R-:W-:Y:S01]  /*eae0*/  ISETP.GT.AND P3, PT, R56, 0x7f, PT ;  /* 0x0000007f3800780c */ /* 0x000fe20003f64270 */
[----:B------:R-:W-:Y:S01]  /*eaf0*/  USHF.L.U32 UR10, UR14, 0x1f, URZ ;  /* 0x0000001f0e0a7899 */ /* 0x000fe200080006ff */
[----:B--2---:R-:W-:-:S02]  /*eb00*/  PRMT R73, RZ, 0x7610, R73 ;  /* 0x00007610ff497816 */ /* 0x004fc40000000049 */
[----:B0-----:R-:W-:-:S05]  /*eb10*/  IADD3 R5, P2, PT, R5, R72, RZ ;  /* 0x0000004805057210 */ /* 0x001fca0007f5e0ff */
[----:B---3--:R-:W-:Y:S01]  /*eb20*/  IMAD.X R4, R4, 0x1, R71, P2 ;  /* 0x0000000104047824 */ /* 0x008fe200010e0647 */
[----:B------:R0:W-:Y:S04]  /*eb30*/  STL [R1+0x4ac], R5 ;  /* 0x0004ac0501007387 */ /* 0x0001e80000100800 */
[----:B------:R1:W-:Y:S01]  /*eb40*/  STL [R1+0x4a8], R4 ;  /* 0x0004a80401007387 */ /* 0x0003e20000100800 */
[----:B0-----:R-:W-:-:S04]  /*eb50*/  @P3 LOP3.LUT R5, R5, R4, RZ, 0x3c, !PT ;  /* 0x0000000405053212 */ /* 0x001fc800078e3cff */
[----:B-1----:R-:W-:-:S04]  /*eb60*/  @P3 LOP3.LUT R4, R5, R4, RZ, 0x3c, !PT ;  /* 0x0000000405043212 */ /* 0x002fc800078e3cff */
[----:B------:R-:W-:-:S05]  /*eb70*/  @P3 LOP3.LUT R5, R5, R4, RZ, 0x3c, !PT ;  /* 0x0000000405053212 */ /* 0x000fca00078e3cff */
[----:B------:R0:W5:Y:S02]  /*eb80*/  @P3 LDG.E.U16 R73, desc[UR20][R4.64] ;  /* 0x0000001404493981 */ /* 0x000164000c1e1500 */
[----:B0-----:R-:W-:-:S04]  /*eb90*/  IMAD.U32 R5, RZ, RZ, UR10 ;  /* 0x0000000aff057e24 */ /* 0x001fc8000f8e00ff */
[----:B------:R-:W0:Y:S01]  /*eba0*/  SYNCS.PHASECHK.TRANS64.TRYWAIT P3, [UR7], R5 ;  /* 0x00000005ff0075a7 */ /* 0x000e220008061107 */
[----:B------:R-:W1:Y:S02]  /*ebb0*/  S2R R4, SR_TID.X ;  /* 0x0000000000047919 */ /* 0x000e640000002100 */
[----:B-1----:R-:W-:-:S04]  /*ebc0*/  LOP3.LUT R4, R4, 0x7f, RZ, 0xc0, !PT ;  /* 0x0000007f04047812 */ /* 0x002fc800078ec0ff */
[----:B------:R-:W-:Y:S02]  /*ebd0*/  ISETP.GE.AND P2, PT, R4, R56, PT ;  /* 0x000000380400720c */ /* 0x000fe40003f46270 */
[----:B------:R-:W-:Y:S01]  /*ebe0*/  PRMT R4, R57, 0x5410, R83 ;  /* 0x0000541039047816 */ /* 0x000fe20000000053 */
[----:B0-----:R-:W-:Y:S10]  /*ebf0*/  @!P3 BRA `(.L_x_9) ;  /* 0x00000028001cb947 */ /* 0x001ff40003800000 */
.L_x_17:
[----:B------:R-:W2:Y:S01]  /*ec00*/  LDL.LU R83, [R1+0x10] ;  /* 0x0000100001537983 */ /* 0x000ea20000300800 */
[----:B-----5:R-:W-:-:S03]  /*ec10*/  PRMT R5, R54, 0x5410, R55 ;  /* 0x0000541036057816 */ /* 0x020fc60000000037 */
[----:B------:R-:W3:Y:S04]  /*ec20*/  LDL.LU R57, [R1] ;  /* 0x0000000001397983 */ /* 0x000ee80000300800 */
[----:B------:R-:W3:Y:S04]  /*ec30*/  LDL.LU R56, [R1+0x4] ;  /* 0x0000040001387983 */ /* 0x000ee80000300800 */
[----:B------:R-:W4:Y:S04]  /*ec40*/  LDL.LU R54, [R1+0x14] ;  /* 0x0000140001367983 */ /* 0x000f280000300800 */
[----:B------:R-:W2:Y:S01]  /*ec50*/  LDL.LU R55, [R1+0x8] ;  /* 0x0000080001377983 */ /* 0x000ea20000300800 */
[----:B------:R-:W-:-:S02]  /*ec60*/  PRMT R6, R6, 0x5410, R53 ;  /* 0x0000541006067816 */ /* 0x000fc40000000035 */
[----:B------:R-:W-:Y:S01]  /*ec70*/  PRMT R7, R7, 0x5410, R52 ;  /* 0x0000541007077816 */ /* 0x000fe20000000034 */
[----:B------:R-:W4:Y:S01]  /*ec80*/  LDL.LU R53, [R1+0xc] ;  /* 0x00000c0001357983 */ /* 0x000f220000300800 */
[----:B------:R-:W-:Y:S02]  /*ec90*/  PRMT R8, R8, 0x5410, R51 ;  /* 0x0000541008087816 */ /* 0x000fe40000000033 */
[----:B------:R-:W-:Y:S01]  /*eca0*/  PRMT R9, R50, 0x5410, R9 ;  /* 0x0000541032097816 */ /* 0x000fe20000000009 */
[----:B------:R-:W4:Y:S01]  /*ecb0*/  LDL.LU R52, [R1+0x1c] ;  /* 0x00001c0001347983 */ /* 0x000f220000300800 */
[----:B------:R-:W-:-:S03]  /*ecc0*/  PRMT R10, R10, 0x5410, R49 ;  /* 0x000054100a0a7816 */ /* 0x000fc60000000031 */
[----:B------:R-:W4:Y:S01]  /*ecd0*/  LDL.LU R51, [R1+0x18] ;  /* 0x0000180001337983 */ /* 0x000f220000300800 */
[----:B------:R-:W-:-:S03]  /*ece0*/  PRMT R11, R11, 0x5410, R48 ;  /* 0x000054100b0b7816 */ /* 0x000fc60000000030 */
[----:B------:R-:W4:Y:S01]  /*ecf0*/  LDL.LU R50, [R1+0x28] ;  /* 0x0000280001327983 */ /* 0x000f220000300800 */
[----:B------:R-:W-:-:S03]  /*ed00*/  PRMT R12, R47, 0x5410, R12 ;  /* 0x000054102f0c7816 */ /* 0x000fc6000000000c */
[----:B------:R-:W4:Y:S01]  /*ed10*/  LDL.LU R49, [R1+0x20] ;  /* 0x0000200001317983 */ /* 0x000f220000300800 */
[----:B------:R-:W-:-:S03]  /*ed20*/  PRMT R13, R13, 0x5410, R46 ;  /* 0x000054100d0d7816 */ /* 0x000fc6000000002e */
        /* <DEDUP_REMOVED lines=8> */
[----:B------:R-:W-:Y:S02]  /*edb0*/  PRMT R21, R21, 0x5410, R38 ;  /* 0x0000541015157816 */ /* 0x000fe40000000026 */
[----:B------:R-:W-:Y:S02]  /*edc0*/  PRMT R38, R124, 0x5410, R122 ;  /* 0x000054107c267816 */ /* 0x000fe4000000007a */
[----:B------:R-:W-:Y:S02]  /*edd0*/  PRMT R20, R20, 0x5410, R39 ;  /* 0x0000541014147816 */ /* 0x000fe40000000027 */
[----:B------:R-:W-:Y:S02]  /*ede0*/  PRMT R39, R121, 0x5410, R120 ;  /* 0x0000541079277816 */ /* 0x000fe40000000078 */
[----:B------:R-:W-:Y:S02]  /*edf0*/  PRMT R19, R19, 0x5410, R40 ;  /* 0x0000541013137816 */ /* 0x000fe40000000028 */
[----:B------:R-:W-:-:S02]  /*ee00*/  PRMT R40, R119, 0x5410, R117 ;  /* 0x0000541077287816 */ /* 0x000fc40000000075 */
        /* <DEDUP_REMOVED lines=11> */
[----:B--2---:R-:W-:-:S02]  /*eec0*/  PRMT R35, R83, 0x5410, R55 ;  /* 0x0000541053237816 */ /* 0x004fc40000000037 */
[----:B------:R-:W2:Y:S01]  /*eed0*/  LDL.LU R83, [R1+0x17c] ;  /* 0x00017c0001537983 */ /* 0x000ea20000300800 */
[----:B---3--:R-:W-:Y:S02]  /*eee0*/  PRMT R36, R56, 0x5410, R57 ;  /* 0x0000541038247816 */ /* 0x008fe40000000039 */
[----:B----4-:R-:W-:Y:S01]  /*eef0*/  PRMT R34, R54, 0x5410, R53 ;  /* 0x0000541036227816 */ /* 0x010fe20000000035 */
[----:B------:R-:W3:Y:S04]  /*ef00*/  LDL.LU R125, [R1+0x16c] ;  /* 0x00016c00017d7983 */ /* 0x000ee80000300800 */
[----:B------:R-:W4:Y:S01]  /*ef10*/  LDL.LU R123, [R1+0x174] ;  /* 0x00017400017b7983 */ /* 0x000f220000300800 */
[----:B------:R-:W-:Y:S02]  /*ef20*/  PRMT R58, R58, 0x5410, R82 ;  /* 0x000054103a3a7816 */ /* 0x000fe40000000052 */
[----:B------:R-:W-:Y:S01]  /*ef30*/  PRMT R33, R52, 0x5410, R51 ;  /* 0x0000541034217816 */ /* 0x000fe20000000033 */
[----:B------:R-:W2:Y:S04]  /*ef40*/  LDL.LU R124, [R1+0x160] ;  /* 0x00016000017c7983 */ /* 0x000ea80000300800 */
[----:B------:R-:W2:Y:S01]  /*ef50*/  LDL.LU R122, [R1+0x164] ;  /* 0x00016400017a7983 */ /* 0x000ea20000300800 */
[----:B------:R-:W-:-:S02]  /*ef60*/  PRMT R59, R59, 0x5410, R81 ;  /* 0x000054103b3b7816 */ /* 0x000fc40000000051 */
[----:B------:R-:W-:Y:S01]  /*ef70*/  PRMT R32, R50, 0x5410, R49 ;  /* 0x0000541032207816 */ /* 0x000fe20000000031 */
[----:B------:R-:W2:Y:S04]  /*ef80*/  LDL.LU R121, [R1+0x158] ;  /* 0x0001580001797983 */ /* 0x000ea80000300800 */
[----:B------:R-:W2:Y:S01]  /*ef90*/  LDL.LU R120, [R1+0x15c] ;  /* 0x00015c0001787983 */ /* 0x000ea20000300800 */
[----:B------:R-:W-:Y:S02]  /*efa0*/  PRMT R60, R60, 0x5410, R80 ;  /* 0x000054103c3c7816 */ /* 0x000fe40000000050 */
[----:B------:R-:W-:Y:S01]  /*efb0*/  PRMT R31, R48, 0x5410, R47 ;  /* 0x00005410301f7816 */ /* 0x000fe2000000002f */
[----:B------:R-:W2:Y:S04]  /*efc0*/  LDL.LU R119, [R1+0x150] ;  /* 0x0001500001777983 */ /* 0x000ea80000300800 */
[----:B------:R-:W2:Y:S01]  /*efd0*/  LDL.LU R117, [R1+0x154] ;  /* 0x0001540001757983 */ /* 0x000ea20000300800 */
[----:B------:R-:W-:-:S02]  /*efe0*/  PRMT R61, R61, 0x5410, R79 ;  /* 0x000054103d3d7816 */ /* 0x000fc4000000004f */
[----:B------:R-:W-:Y:S01]  /*eff0*/  PRMT R30, R46, 0x5410, R45 ;  /* 0x000054102e1e7816 */ /* 0x000fe2000000002d */
[----:B------:R-:W3:Y:S04]  /*f000*/  LDL.LU R118, [R1+0x148] ;  /* 0x0001480001767983 */ /* 0x000ee80000300800 */
[----:B------:R-:W3:Y:S01]  /*f010*/  LDL.LU R116, [R1+0x14c] ;  /* 0x00014c0001747983 */ /* 0x000ee20000300800 */
        /* <DEDUP_REMOVED lines=21> */
[----:B------:R-:W-:-:S04]  /*f170*/  PRMT R67, R67, 0x5410, R73 ;  /* 0x0000541043437816 */ /* 0x000fc80000000049 */
[----:B------:R0:W-:Y:S01]  /*f180*/  STTM.x64 tmem[UR9], R4 ;  /* 0x00000004000079ed */ /* 0x0001e20008340009 */
[----:B------:R-:W1:Y:S01]  /*f190*/  FENCE.VIEW.ASYNC.T ;  /* 0x00000000000073c6 */ /* 0x000e620000000200 */
[-C--:B--2---:R-:W-:Y:S02]  /*f1a0*/  IADD3 R117, P5, PT, R117, R70.reuse, RZ ;  /* 0x0000004675757210 */ /* 0x084fe40007fbe0ff */
[----:B---3--:R-:W-:-:S05]  /*f1b0*/  IADD3 R116, P3, PT, R116, R70, RZ ;  /* 0x0000004674747210 */ /* 0x008fca0007f7e0ff */
[----:B------:R-:W-:Y:S01]  /*f1c0*/  IMAD.X R118, R118, 0x1, R69, P3 ;  /* 0x0000000176767824 */ /* 0x000fe200018e0645 */
[-C--:B------:R-:W-:Y:S01]  /*f1d0*/  IADD3 R122, P3, PT, R122, R70.reuse, RZ ;  /* 0x000000467a7a7210 */ /* 0x080fe20007f7e0ff */
[----:B------:R-:W-:Y:S04]  /*f1e0*/  STL [R1+0x14c], R116 ;  /* 0x00014c7401007387 */ /* 0x000fe80000100800 */
[----:B------:R-:W-:Y:S04]  /*f1f0*/  STL [R1+0x148], R118 ;  /* 0x0001487601007387 */ /* 0x000fe80000100800 */
[----:B------:R-:W-:Y:S04]  /*f200*/  STL [R1+0x164], R122 ;  /* 0x0001647a01007387 */ /* 0x000fe80000100800 */
[----:B0-----:R-:W2:Y:S04]  /*f210*/  LDL.LU R25, [R1+0x168] ;  /* 0x0001680001197983 */ /* 0x001ea80000300800 */
[----:B------:R-:W-:Y:S04]  /*f220*/  STL [R1+0x154], R117 ;  /* 0x0001547501007387 */ /* 0x000fe80000100800 */
[----:B------:R-:W3:Y:S01]  /*f230*/  LDL.LU R23, [R1+0x170] ;  /* 0x0001700001177983 */ /* 0x000ee20000300800 */
[----:B------:R-:W-:-:S03]  /*f240*/  IADD3 R120, P4, PT, R120, R70, RZ ;  /* 0x0000004678787210 */ /* 0x000fc60007f9e0ff */
[----:B------:R-:W3:Y:S01]  /*f250*/  LDL.LU R21, [R1+0x178] ;  /* 0x0001780001157983 */ /* 0x000ee20000300800 */
[--C-:B------:R-:W-:Y:S02]  /*f260*/  IMAD.X R119, R119, 0x1, R69.reuse, P5 ;  /* 0x0000000177777824 */ /* 0x100fe400028e0645 */
[--C-:B------:R-:W-:Y:S02]  /*f270*/  IMAD.X R121, R121, 0x1, R69.reuse, P4 ;  /* 0x0000000179797824 */ /* 0x100fe400020e0645 */
[----:B------:R-:W-:Y:S01]  /*f280*/  IMAD.X R124, R124, 0x1, R69, P3 ;  /* 0x000000017c7c7824 */ /* 0x000fe200018e0645 */
[----:B------:R-:W-:Y:S04]  /*f290*/  STL [R1+0x15c], R120 ;  /* 0x00015c7801007387 */ /* 0x000fe80000100800 */
[----:B------:R-:W-:Y:S04]  /*f2a0*/  STL [R1+0x150], R119 ;  /* 0x0001507701007387 */ /* 0x000fe80000100800 */
[----:B------:R-:W-:Y:S04]  /*f2b0*/  STL [R1+0x158], R121 ;  /* 0x0001587901007387 */ /* 0x000fe80000100800 */
[----:B------:R-:W-:Y:S04]  /*f2c0*/  STL [R1+0x160], R124 ;  /* 0x0001607c01007387 */ /* 0x000fe80000100800 */
[----:B------:R-:W3:Y:S04]  /*f2d0*/  LDL.LU R33, [R1+0x194] ;  /* 0x0001940001217983 */ /* 0x000ee80000300800 */
[----:B------:R-:W3:Y:S04]  /*f2e0*/  LDL.LU R24, [R1+0x180] ;  /* 0x0001800001187983 */ /* 0x000ee80000300800 */
[----:B------:R-:W3:Y:S04]  /*f2f0*/  LDL.LU R22, [R1+0x184] ;  /* 0x0001840001167983 */ /* 0x000ee80000300800 */
[----:B------:R-:W3:Y:S04]  /*f300*/  LDL.LU R36, [R1+0x188] ;  /* 0x0001880001247983 */ /* 0x000ee80000300800 */
[----:B------:R-:W3:Y:S01]  /*f310*/  LDL.LU R35, [R1+0x18c] ;  /* 0x00018c0001237983 */ /* 0x000ee20000300800 */
[----:B------:R-:W-:Y:S01]  /*f320*/  PRMT R74, RZ, 0x7610, R74 ;  /* 0x00007610ff4a7816 */ /* 0x000fe2000000004a */
[----:B------:R-:W-:-:S02]  /*f330*/  @!P2 IMAD.MOV.U32 R4, RZ, RZ, R116 ;  /* 0x000000ffff04a224 */ /* 0x000fc400078e0074 */
[----:B------:R-:W-:Y:S01]  /*f340*/  @!P2 IMAD.MOV.U32 R5, RZ, RZ, R118 ;  /* 0x000000ffff05a224 */ /* 0x000fe200078e0076 */
[----:B-1----:R-:W-:Y:S01]  /*f350*/  BAR.SYNC.DEFER_BLOCKING 0x0 ;  /* 0x0000000000007b1d */ /* 0x002fe20000010000 */
[-C--:B------:R-:W-:Y:S02]  /*f360*/  IADD3 R125, P5, PT, R125, R70.reuse, RZ ;  /* 0x000000467d7d7210 */ /* 0x080fe40007fbe0ff */
[-C--:B----4-:R-:W-:Y:S02]  /*f370*/  IADD3 R123, P4, PT, R123, R70.reuse, RZ ;  /* 0x000000467b7b7210 */ /* 0x090fe40007f9e0ff */
[----:B------:R-:W-:Y:S02]  /*f380*/  PRMT R6, RZ, 0x7610, R6 ;  /* 0x00007610ff067816 */ /* 0x000fe40000000006 */
[----:B------:R-:W-:Y:S01]  /*f390*/  IADD3 R83, P3, PT, R83, R70, RZ ;  /* 0x0000004653537210 */ /* 0x000fe20007f7e0ff */
[----:B------:R-:W4:Y:S01]  /*f3a0*/  LDL.LU R34, [R1+0x190] ;  /* 0x0001900001227983 */ /* 0x000f220000300800 */
[----:B------:R-:W-:-:S03]  /*f3b0*/  PRMT R7, RZ, 0x7610, R7 ;  /* 0x00007610ff077816 */ /* 0x000fc60000000007 */
[----:B------:R-:W4:Y:S04]  /*f3c0*/  LDL.LU R27, [R1+0x1b4] ;  /* 0x0001b400011b7983 */ /* 0x000f280000300800 */
[----:B------:R-:W-:Y:S04]  /*f3d0*/  STL [R1+0x16c], R125 ;  /* 0x00016c7d01007387 */ /* 0x000fe80000100800 */
[----:B------:R0:W4:Y:S04]  /*f3e0*/  @!P2 LDG.E.U16 R74, desc[UR20][R4.64] ;  /* 0x00000014044aa981 */ /* 0x000128000c1e1500 */
[----:B------:R-:W-:Y:S01]  /*f3f0*/  STL [R1+0x17c], R83 ;  /* 0x00017c5301007387 */ /* 0x000fe20000100800 */
[----:B0-----:R-:W-:-:S02]  /*f400*/  @!P2 IMAD.MOV.U32 R4, RZ, RZ, R117 ;  /* 0x000000ffff04a224 */ /* 0x001fc400078e0075 */
[----:B------:R-:W-:Y:S01]  /*f410*/  @!P2 IMAD.MOV.U32 R5, RZ, RZ, R119 ;  /* 0x000000ffff05a224 */ /* 0x000fe200078e0077 */
[----:B------:R-:W-:Y:S04]  /*f420*/  STL [R1+0x174], R123 ;  /* 0x0001747b01007387 */ /* 0x000fe80000100800 */
[----:B------:R0:W4:Y:S01]  /*f430*/  @!P2 LDG.E.U16 R6, desc[UR20][R4.64] ;  /* 0x000000140406a981 */ /* 0x000122000c1e1500 */
[----:B------:R-:W-:Y:S01]  /*f440*/  PRMT R8, RZ, 0x7610, R8 ;  /* 0x00007610ff087816 */ /* 0x000fe20000000008 */
[----:B0-----:R-:W-:Y:S02]  /*f450*/  @!P2 IMAD.MOV.U32 R4, RZ, RZ, R120 ;  /* 0x000000ffff04a224 */ /* 0x001fe400078e0078 */
[----:B------:R-:W-:-:S05]  /*f460*/  @!P2 IMAD.MOV.U32 R5, RZ, RZ, R121 ;  /* 0x000000ffff05a224 */ /* 0x000fca00078e0079 */
[----:B------:R0:W4:Y:S01]  /*f470*/  @!P2 LDG.E.U16 R7, desc[UR20][R4.64] ;  /* 0x000000140407a981 */ /* 0x000122000c1e1500 */
[----:B------:R-:W-:Y:S01]  /*f480*/  PRMT R9, RZ, 0x7610, R9 ;  /* 0x00007610ff097816 */ /* 0x000fe20000000009 */
[----:B0-----:R-:W-:Y:S02]  /*f490*/  @!P2 IMAD.MOV.U32 R4, RZ, RZ, R122 ;  /* 0x000000ffff04a224 */ /* 0x001fe400078e007a */
[----:B------:R-:W-:-:S05]  /*f4a0*/  @!P2 IMAD.MOV.U32 R5, RZ, RZ, R124 ;  /* 0x000000ffff05a224 */ /* 0x000fca00078e007c */
[----:B------:R0:W4:Y:S01]  /*f4b0*/  @!P2 LDG.E.U16 R8, desc[UR20][R4.64] ;  /* 0x000000140408a981 */ /* 0x000122000c1e1500 */
[----:B------:R-:W-:Y:S01]  /*f4c0*/  PRMT R10, RZ, 0x7610, R10 ;  /* 0x00007610ff0a7816 */ /* 0x000fe2000000000a */
[----:B0-----:R-:W-:Y:S01]  /*f4d0*/  @!P2 IMAD.MOV.U32 R4, RZ, RZ, R125 ;  /* 0x000000ffff04a224 */ /* 0x001fe200078e007d */
[----:B------:R-:W-:Y:S01]  /*f4e0*/  PRMT R11, RZ, 0x7610, R11 ;  /* 0x00007610ff0b7816 */ /* 0x000fe2000000000b */
[--C-:B--2---:R-:W-:Y:S02]  /*f4f0*/  IMAD.X R25, R25, 0x1, R69.reuse, P5 ;  /* 0x0000000119197824 */ /* 0x104fe400028e0645 */
[----:B---3--:R-:W-:-:S03]  /*f500*/  IMAD.X R23, R23, 0x1, R69, P4 ;  /* 0x0000000117177824 */ /* 0x008fc600020e0645 */
[----:B------:R0:W-:Y:S01]  /*f510*/  STL [R1+0x168], R25 ;  /* 0x0001681901007387 */ /* 0x0001e20000100800 */
[----:B------:R-:W-:-:S03]  /*f520*/  IMAD.X R21, R21, 0x1, R69, P3 ;  /* 0x0000000115157824 */ /* 0x000fc600018e0645 */
[----:B------:R1:W-:Y:S04]  /*f530*/  STL [R1+0x170], R23 ;  /* 0x0001701701007387 */ /* 0x0003e80000100800 */
[----:B------:R-:W2:Y:S04]  /*f540*/  LDL.LU R31, [R1+0x19c] ;  /* 0x00019c00011f7983 */ /* 0x000ea80000300800 */
[----:B------:R-:W3:Y:S04]  /*f550*/  LDL.LU R29, [R1+0x1ac] ;  /* 0x0001ac00011d7983 */ /* 0x000ee80000300800 */
[----:B------:R0:W-:Y:S04]  /*f560*/  STL [R1+0x178], R21 ;  /* 0x0001781501007387 */ /* 0x0001e80000100800 */
[----:B------:R-:W3:Y:S01]  /*f570*/  LDL.LU R32, [R1+0x198] ;  /* 0x0001980001207983 */ /* 0x000ee20000300800 */
[----:B------:R-:W-:-:S03]  /*f580*/  @!P2 IMAD.MOV.U32 R5, RZ, RZ, R25 ;  /* 0x000000ffff05a224 */ /* 0x000fc600078e0019 */
[----:B------:R-:W3:Y:S04]  /*f590*/  LDL.LU R30, [R1+0x1a8] ;  /* 0x0001a800011e7983 */ /* 0x000ee80000300800 */
[----:B------:R0:W3:Y:S04]  /*f5a0*/  @!P2 LDG.E.U16 R9, desc[UR20][R4.64] ;  /* 0x000000140409a981 */ /* 0x0000e8000c1e1500 */
[----:B------:R-:W3:Y:S01]  /*f5b0*/  LDL.LU R28, [R1+0x1b0] ;  /* 0x0001b000011c7983 */ /* 0x000ee20000300800 */
[----:B------:R-:W-:-:S03]  /*f5c0*/  IADD3 R22, P5, PT, R22, R70, RZ ;  /* 0x0000004616167210 */ /* 0x000fc60007fbe0ff */
[----:B------:R-:W3:Y:S01]  /*f5d0*/  LDL.LU R26, [R1+0x1b8] ;  /* 0x0001b800011a7983 */ /* 0x000ee20000300800 */
[----:B0-----:R-:W-:Y:S02]  /*f5e0*/  @!P2 IMAD.MOV.U32 R4, RZ, RZ, R123 ;  /* 0x000000ffff04a224 */ /* 0x001fe400078e007b */
[----:B------:R-:W-:Y:S01]  /*f5f0*/  @!P2 IMAD.MOV.U32 R5, RZ, RZ, R23 ;  /* 0x000000ffff05a224 */ /* 0x000fe200078e0017 */
[----:B------:R-:W3:Y:S01]  /*f600*/  LDL.LU R25, [R1+0x1bc] ;  /* 0x0001bc0001197983 */ /* 0x000ee20000300800 */
[-C--:B------:R-:W-:Y:S02]  /*f610*/  IADD3 R35, P4, PT, R35, R70.reuse, RZ ;  /* 0x0000004623237210 */ /* 0x080fe40007f9e0ff */
[----:B------:R-:W-:Y:S01]  /*f620*/  IADD3 R33, P3, PT, R33, R70, RZ ;  /* 0x0000004621217210 */ /* 0x000fe20007f7e0ff */
[----:B------:R0:W3:Y:S01]  /*f630*/  @!P2 LDG.E.U16 R10, desc[UR20][R4.64] ;  /* 0x00000014040aa981 */ /* 0x0000e2000c1e1500 */
[--C-:B------:R-:W-:Y:S02]  /*f640*/  IMAD.X R24, R24, 0x1, R69.reuse, P5 ;  /* 0x0000000118187824 */ /* 0x100fe400028e0645 */
[----:B------:R-:W-:Y:S01]  /*f650*/  IMAD.X R36, R36, 0x1, R69, P4 ;  /* 0x0000000124247824 */ /* 0x000fe200020e0645 */
[----:B-1----:R-:W3:Y:S01]  /*f660*/  LDL.LU R23, [R1+0x1a4] ;  /* 0x0001a40001177983 */ /* 0x002ee20000300800 */
[----:B0-----:R-:W-:-:S02]  /*f670*/  @!P2 IMAD.MOV.U32 R4, RZ, RZ, R83 ;  /* 0x000000ffff04a224 */ /* 0x001fc400078e0053 */
[----:B------:R-:W-:Y:S02]  /*f680*/  @!P2 IMAD.MOV.U32 R5, RZ, RZ, R21 ;  /* 0x000000ffff05a224 */ /* 0x000fe400078e0015 */
[----:B------:R-:W3:Y:S04]  /*f690*/  LDL.LU R21, [R1+0x1c4] ;  /* 0x0001c40001157983 */ /* 0x000ee80000300800 */
[----:B------:R-:W-:Y:S04]  /*f6a0*/  STL [R1+0x184], R22 ;  /* 0x0001841601007387 */ /* 0x000fe80000100800 */
[----:B------:R-:W-:Y:S04]  /*f6b0*/  STL [R1+0x194], R33 ;  /* 0x0001942101007387 */ /* 0x000fe80000100800 */
[----:B------:R-:W-:Y:S04]  /*f6c0*/  STL [R1+0x18c], R35 ;  /* 0x00018c2301007387 */ /* 0x000fe80000100800 */
[----:B------:R0:W3:Y:S04]  /*f6d0*/  @!P2 LDG.E.U16 R11, desc[UR20][R4.64] ;  /* 0x00000014040ba981 */ /* 0x0000e8000c1e1500 */
[----:B------:R1:W-:Y:S04]  /*f6e0*/  STL [R1+0x180], R24 ;  /* 0x0001801801007387 */ /* 0x0003e80000100800 */
[----:B------:R-:W-:Y:S01]  /*f6f0*/  STL [R1+0x188], R36 ;  /* 0x0001882401007387 */ /* 0x000fe20000100800 */
[----:B0-----:R-:W-:-:S03]  /*f700*/  @!P2 IMAD.MOV.U32 R5, RZ, RZ, R24 ;  /* 0x000000ffff05a224 */ /* 0x001fc600078e0018 */
[----:B-1----:R-:W3:Y:S01]  /*f710*/  LDL.LU R24, [R1+0x1a0] ;  /* 0x0001a00001187983 */ /* 0x002ee20000300800 */
[----:B------:R-:W-:-:S03]  /*f720*/  @!P2 IMAD.MOV.U32 R4, RZ, RZ, R22 ;  /* 0x000000ffff04a224 */ /* 0x000fc600078e0016 */
[----:B------:R-:W3:Y:S01]  /*f730*/  LDL.LU R22, [R1+0x1c0] ;  /* 0x0001c00001167983 */ /* 0x000ee20000300800 */
[----:B------:R-:W-:Y:S02]  /*f740*/  PRMT R12, RZ, 0x7610, R12 ;  /* 0x00007610ff0c7816 */ /* 0x000fe4000000000c */
[----:B------:R-:W-:Y:S01]  /*f750*/  PRMT R13, RZ, 0x7610, R13 ;  /* 0x00007610ff0d7816 */ /* 0x000fe2000000000d */
[----:B----4-:R-:W-:-:S03]  /*f760*/  IMAD.X R34, R34, 0x1, R69, P3 ;  /* 0x0000000122227824 */ /* 0x010fc600018e0645 */
[----:B------:R0:W4:Y:S01]  /*f770*/  @!P2 LDG.E.U16 R12, desc[UR20][R4.64] ;  /* 0x00000014040ca981 */ /* 0x000122000c1e1500 */
[----:B------:R-:W-:Y:S01]  /*f780*/  PRMT R14, RZ, 0x7610, R14 ;  /* 0x00007610ff0e7816 */ /* 0x000fe2000000000e */
[----:B0-----:R-:W-:Y:S02]  /*f790*/  @!P2 IMAD.MOV.U32 R4, RZ, RZ, R35 ;  /* 0x000000ffff04a224 */ /* 0x001fe400078e0023 */
[----:B------:R-:W-:-:S05]  /*f7a0*/  @!P2 IMAD.MOV.U32 R5, RZ, RZ, R36 ;  /* 0x000000ffff05a224 */ /* 0x000fca00078e0024 */
[----:B------:R0:W4:Y:S01]  /*f7b0*/  @!P2 LDG.E.U16 R13, desc[UR20][R4.64] ;  /* 0x00000014040da981 */ /* 0x000122000c1e1500 */
[----:B------:R-:W-:Y:S01]  /*f7c0*/  PRMT R15, RZ, 0x7610, R15 ;  /* 0x00007610ff0f7816 */ /* 0x000fe2000000000f */
[----:B0-----:R-:W-:Y:S02]  /*f7d0*/  @!P2 IMAD.MOV.U32 R4, RZ, RZ, R33 ;  /* 0x000000ffff04a224 */ /* 0x001fe400078e0021 */
[----:B------:R-:W-:Y:S01]  /*f7e0*/  @!P2 IMAD.MOV.U32 R5, RZ, RZ, R34 ;  /* 0x000000ffff05a224 */ /* 0x000fe200078e0022 */
[----:B------:R-:W-:-:S04]  /*f7f0*/  IADD3 R27, P3, PT, R27, R70, RZ ;  /* 0x000000461b1b7210 */ /* 0x000fc80007f7e0ff */
[----:B------:R0:W4:Y:S01]  /*f800*/  @!P2 LDG.E.U16 R14, desc[UR20][R4.64] ;  /* 0x00000014040ea981 */ /* 0x000122000c1e1500 */
[----:B------:R-:W-:Y:S02]  /*f810*/  PRMT R16, RZ, 0x7610, R16 ;  /* 0x00007610ff107816 */ /* 0x000fe40000000010 */
[----:B------:R-:W-:Y:S02]  /*f820*/  PRMT R17, RZ, 0x7610, R17 ;  /* 0x00007610ff117816 */ /* 0x000fe40000000011 */
[----:B------:R-:W-:Y:S02]  /*f830*/  PRMT R19, RZ, 0x7610, R19 ;  /* 0x00007610ff137816 */ /* 0x000fe40000000013 */
[----:B------:R-:W-:Y:S02]  /*f840*/  PRMT R18, RZ, 0x7610, R18 ;  /* 0x00007610ff127816 */ /* 0x000fe40000000012 */
[----:B------:R-:W-:Y:S02]  /*f850*/  PRMT R20, RZ, 0x7610, R20 ;  /* 0x00007610ff147816 */ /* 0x000fe40000000014 */
[----:B--2---:R-:W-:-:S02]  /*f860*/  IADD3 R31, P5, PT, R31, R70, RZ ;  /* 0x000000461f1f7210 */ /* 0x004fc40007fbe0ff */
[----:B---3--:R-:W-:-:S03]  /*f870*/  IADD3 R29, P4, PT, R29, R70, RZ ;  /* 0x000000461d1d7210 */ /* 0x008fc60007f9e0ff */
[----:B0-----:R-:W-:Y:S02]  /*f880*/  @!P2 IMAD.MOV.U32 R4, RZ, RZ, R31 ;  /* 0x000000ffff04a224 */ /* 0x001fe400078e001f */
[----:B------:R-:W-:-:S04]  /*f890*/  IMAD.X R32, R32, 0x1, R69, P5 ;  /* 0x0000000120207824 */ /* 0x000fc800028e0645 */
[----:B------:R-:W-:Y:S02]  /*f8a0*/  @!P2 IMAD.MOV.U32 R5, RZ, RZ, R32 ;  /* 0x000000ffff05a224 */ /* 0x000fe400078e0020 */
[----:B------:R-:W-:-:S03]  /*f8b0*/  IMAD.X R30, R30, 0x1, R69, P4 ;  /* 0x000000011e1e7824 */ /* 0x000fc600020e0645 */
[----:B------:R0:W2:Y:S01]  /*f8c0*/  @!P2 LDG.E.U16 R15, desc[UR20][R4.64] ;  /* 0x00000014040fa981 */ /* 0x0000a2000c1e1500 */
[----:B------:R-:W-:Y:S02]  /*f8d0*/  IMAD.X R28, R28, 0x1, R69, P3 ;  /* 0x000000011c1c7824 */ /* 0x000fe400018e0645 */
[----:B0-----:R-:W-:Y:S02]  /*f8e0*/  @!P2 IMAD.MOV.U32 R4, RZ, RZ, R29 ;  /* 0x000000ffff04a224 */ /* 0x001fe400078e001d */
[----:B------:R-:W-:Y:S01]  /*f8f0*/  @!P2 IMAD.MOV.U32 R5, RZ, RZ, R30 ;  /* 0x000000ffff05a224 */ /* 0x000fe200078e001e */
[----:B------:R-:W-:-:S04]  /*f900*/  IADD3 R25, P4, PT, R25, R70, RZ ;  /* 0x0000004619197210 */ /* 0x000fc80007f9e0ff */
[----:B------:R0:W3:Y:S01]  /*f910*/  @!P2 LDG.E.U16 R16, desc[UR20][R4.64] ;  /* 0x000000140410a981 */ /* 0x0000e2000c1e1500 */
[----:B------:R-:W-:Y:S01]  /*f920*/  IMAD.X R26, R26, 0x1, R69, P4 ;  /* 0x000000011a1a7824 */ /* 0x000fe200020e0645 */
[-C--:B------:R-:W-:Y:S01]  /*f930*/  IADD3 R23, P5, PT, R23, R70.reuse, RZ ;  /* 0x0000004617177210 */ /* 0x080fe20007fbe0ff */
[----:B0-----:R-:W-:Y:S02]  /*f940*/  @!P2 IMAD.MOV.U32 R4, RZ, RZ, R27 ;  /* 0x000000ffff04a224 */ /* 0x001fe400078e001b */
[----:B------:R-:W-:Y:S01]  /*f950*/  @!P2 IMAD.MOV.U32 R5, RZ, RZ, R28 ;  /* 0x000000ffff05a224 */ /* 0x000fe200078e001c */
[----:B------:R-:W-:-:S04]  /*f960*/  IADD3 R21, P3, PT, R21, R70, RZ ;  /* 0x0000004615157210 */ /* 0x000fc80007f7e0ff */
[----:B------:R0:W2:Y:S02]  /*f970*/  @!P2 LDG.E.U16 R17, desc[UR20][R4.64] ;  /* 0x000000140411a981 */ /* 0x0000a4000c1e1500 */
[----:B0-----:R-:W-:Y:S02]  /*f980*/  @!P2 IMAD.MOV.U32 R4, RZ, RZ, R25 ;  /* 0x000000ffff04a224 */ /* 0x001fe400078e0019 */
[----:B------:R-:W-:-:S05]  /*f990*/  @!P2 IMAD.MOV.U32 R5, RZ, RZ, R26 ;  /* 0x000000ffff05a224 */ /* 0x000fca00078e001a */
[----:B------:R0:W2:Y:S01]  /*f9a0*/  @!P2 LDG.E.U16 R19, desc[UR20][R4.64] ;  /* 0x000000140413a981 */ /* 0x0000a2000c1e1500 */
[----:B------:R-:W-:Y:S02]  /*f9b0*/  IMAD.X R24, R24, 0x1, R69, P5 ;  /* 0x0000000118187824 */ /* 0x000fe400028e0645 */
[----:B0-----:R-:W-:Y:S02]  /*f9c0*/  @!P2 IMAD.MOV.U32 R4, RZ, RZ, R23 ;  /* 0x000000ffff04a224 */ /* 0x001fe400078e0017 */
[----:B------:R-:W-:Y:S02]  /*f9d0*/  @!P2 IMAD.MOV.U32 R5, RZ, RZ, R24 ;  /* 0x000000ffff05a224 */ /* 0x000fe400078e0018 */
[----:B------:R-:W-:-:S03]  /*f9e0*/  IMAD.X R22, R22, 0x1, R69, P3 ;  /* 0x0000000116167824 */ /* 0x000fc600018e0645 */
[----:B------:R0:W2:Y:S02]  /*f9f0*/  @!P2 LDG.E.U16 R18, desc[UR20][R4.64] ;  /* 0x000000140412a981 */ /* 0x0000a4000c1e1500 */
[----:B0-----:R-:W-:Y:S02]  /*fa00*/  @!P2 IMAD.MOV.U32 R4, RZ, RZ, R21 ;  /* 0x000000ffff04a224 */ /* 0x001fe400078e0015 */
[----:B------:R-:W-:-:S05]  /*fa10*/  @!P2 IMAD.MOV.U32 R5, RZ, RZ, R22 ;  /* 0x000000ffff05a224 */ /* 0x000fca00078e0016 */
[----:B------:R-:W2:Y:S01]  /*fa20*/  @!P2 LDG.E.U16 R20, desc[UR20][R4.64] ;  /* 0x000000140414a981 */ /* 0x000ea2000c1e1500 */
[----:B------:R-:W-:Y:S06]  /*fa30*/  BAR.SYNC.DEFER_BLOCKING 0x0 ;  /* 0x0000000000007b1d */ /* 0x000fec0000010000 */
[----:B------:R-:W-:Y:S04]  /*fa40*/  STL [R1+0x190], R34 ;  /* 0x0001902201007387 */ /* 0x000fe80000100800 */
[----:B------:R-:W-:Y:S04]  /*fa50*/  STL [R1+0x19c], R31 ;  /* 0x00019c1f01007387 */ /* 0x000fe80000100800 */
[----:B------:R-:W-:Y:S04]  /*fa60*/  STL [R1+0x1b4], R27 ;  /* 0x0001b41b01007387 */ /* 0x000fe80000100800 */
[----:B------:R-:W-:Y:S04]  /*fa70*/  STL [R1+0x1ac], R29 ;  /* 0x0001ac1d01007387 */ /* 0x000fe80000100800 */
[----:B------:R-:W-:Y:S04]  /*fa80*/  STL [R1+0x198], R32 ;  /* 0x0001982001007387 */ /* 0x000fe80000100800 */
[----:B------:R-:W-:Y:S04]  /*fa90*/  STL [R1+0x1a8], R30 ;  /* 0x0001a81e01007387 */ /* 0x000fe80000100800 */
[----:B------:R-:W-:Y:S04]  /*faa0*/  STL [R1+0x1b0], R28 ;  /* 0x0001b01c01007387 */ /* 0x000fe80000100800 */
[----:B------:R-:W-:Y:S04]  /*fab0*/  STL [R1+0x1bc], R25 ;  /* 0x0001bc1901007387 */ /* 0x000fe80000100800 */
[----:B------:R0:W-:Y:S04]  /*fac0*/  STL [R1+0x1c4], R21 ;  /* 0x0001c41501007387 */ /* 0x0001e80000100800 */
[----:B------:R-:W-:Y:S04]  /*fad0*/  STL [R1+0x1a4], R23 ;  /* 0x0001a41701007387 */ /* 0x000fe80000100800 */
[----:B------:R-:W-:Y:S01]  /*fae0*/  STL [R1+0x1b8], R26 ;  /* 0x0001b81a01007387 */ /* 0x000fe20000100800 */
[----:B0-----:R-:W-:-:S03]  /*faf0*/  LOP3.LUT R21, R3, 0x20, RZ, 0x3c, !PT ;  /* 0x0000002003157812 */ /* 0x001fc600078e3cff */
[----:B------:R-:W-:Y:S04]  /*fb00*/  STL [R1+0x1a0], R24 ;  /* 0x0001a01801007387 */ /* 0x000fe80000100800 */
[----:B------:R0:W-:Y:S04]  /*fb10*/  STL [R1+0x1c0], R22 ;  /* 0x0001c01601007387 */ /* 0x0001e80000100800 */
[----:B------:R-:W-:Y:S04]  /*fb20*/  STS.U16 [R3+UR4+0x2000], R74 ;  /* 0x0020004a03007988 */ /* 0x000fe80008000404 */
[----:B------:R-:W-:Y:S01]  /*fb30*/  STS.U16 [R3+UR4+0x2400], R9 ;  /* 0x0024000903007988 */ /* 0x000fe20008000404 */
[----:B0-----:R-:W-:-:S03]  /*fb40*/  LOP3.LUT R22, R3, 0x40, RZ, 0x3c, !PT ;  /* 0x0000004003167812 */ /* 0x001fc600078e3cff */
[----:B----4-:R-:W-:Y:S01]  /*fb50*/  STS.U16 [R3+UR4+0x2800], R13 ;  /* 0x0028000d03007988 */ /* 0x010fe20008000404 */
[----:B------:R-:W-:-:S04]  /*fb60*/  ULEA UR7, UR13, UR4, 0x3 ;  /* 0x000000040d077291 */ /* 0x000fc8000f8e18ff */
[----:B------:R-:W-:Y:S01]  /*fb70*/  UIADD3 UR7, UPT, UPT, UR7, 0x4000, URZ ;  /* 0x0000400007077890 */ /* 0x000fe2000fffe0ff */
[----:B---3--:R-:W-:Y:S04]  /*fb80*/  STS.U16 [R3+UR4+0x2c00], R16 ;  /* 0x002c001003007988 */ /* 0x008fe80008000404 */
[----:B------:R-:W-:Y:S04]  /*fb90*/  STS.U16 [R21+UR4+0x2100], R6 ;  /* 0x0021000615007988 */ /* 0x000fe80008000404 */
[----:B------:R-:W-:Y:S04]  /*fba0*/  STS.U16 [R21+UR4+0x2500], R10 ;  /* 0x0025000a15007988 */ /* 0x000fe80008000404 */
[----:B------:R-:W-:Y:S04]  /*fbb0*/  STS.U16 [R21+UR4+0x2900], R14 ;  /* 0x0029000e15007988 */ /* 0x000fe80008000404 */
[----:B--2---:R0:W-:Y:S04]  /*fbc0*/  STS.U16 [R21+UR4+0x2d00], R17 ;  /* 0x002d001115007988 */ /* 0x0041e80008000404 */
[----:B------:R1:W-:Y:S04]  /*fbd0*/  STS.U16 [R22+UR4+0x2200], R7 ;  /* 0x0022000716007988 */ /* 0x0003e80008000404 */
[----:B------:R1:W-:Y:S01]  /*fbe0*/  STS.U16 [R22+UR4+0x2600], R11 ;  /* 0x0026000b16007988 */ /* 0x0003e20008000404 */
[----:B0-----:R-:W-:-:S03]  /*fbf0*/  LOP3.LUT R21, R3, 0x60, RZ, 0x3c, !PT ;  /* 0x0000006003157812 */ /* 0x001fc600078e3cff */
[----:B------:R1:W-:Y:S04]  /*fc00*/  STS.U16 [R22+UR4+0x2a00], R15 ;  /* 0x002a000f16007988 */ /* 0x0003e80008000404 */
[----:B------:R1:W-:Y:S04]  /*fc10*/  STS.U16 [R22+UR4+0x2e00], R19 ;  /* 0x002e001316007988 */ /* 0x0003e80008000404 */
[----:B------:R1:W-:Y:S04]  /*fc20*/  STS.U16 [R21+UR4+0x2300], R8 ;  /* 0x0023000815007988 */ /* 0x0003e80008000404 */
[----:B------:R1:W-:Y:S04]  /*fc30*/  STS.U16 [R21+UR4+0x2700], R12 ;  /* 0x0027000c15007988 */ /* 0x0003e80008000404 */
[----:B------:R1:W-:Y:S04]  /*fc40*/  STS.U16 [R21+UR4+0x2b00], R18 ;  /* 0x002b001215007988 */ /* 0x0003e80008000404 */
[----:B------:R1:W-:Y:S01]  /*fc50*/  STS.U16 [R21+UR4+0x2f00], R20 ;  /* 0x002f001415007988 */ /* 0x0003e20008000404 */
[----:B------:R0:W-:Y:S06]  /*fc60*/  MEMBAR.ALL.CTA ;  /* 0x0000000000007992 */ /* 0x0001ec0000008000 */
[----:B0-----:R-:W0:Y:S02]  /*fc70*/  FENCE.VIEW.ASYNC.S ;  /* 0x00000000000073c6 */ /* 0x001e240000000000 */
[----:B0-----:R-:W-:Y:S06]  /*fc80*/  BAR.SYNC.DEFER_BLOCKING 0x0 ;  /* 0x0000000000007b1d */ /* 0x001fec0000010000 */
[----:B------:R-:W-:Y:S05]  /*fc90*/  @P0 BRA `(.L_x_10) ;  /* 0x0000000400200947 */ /* 0x000fea0003800000 */
[----:B------:R-:W-:Y:S02]  /*fca0*/  UIADD3 UR76, UPT, UPT, UR5, 0x48, URZ ;  /* 0x00000048054c7890 */ /* 0x000fe4000fffe0ff */
[----:B------:R-:W-:Y:S02]  /*fcb0*/  UIADD3 UR77, UPT, UPT, UR5, 0x50, URZ ;  /* 0x00000050054d7890 */ /* 0x000fe4000fffe0ff */
        /* <DEDUP_REMOVED lines=8> */
[----:B------:R-:W-:Y:S01]  /*fd40*/  UMOV UR60, 0x0 ;  /* 0x00000000003c7882 */ /* 0x000fe20000000000 */
[----:B------:R-:W-:Y:S01]  /*fd50*/  UMOV UR61, 0x8080010 ;  /* 0x08080010003d7882 */ /* 0x000fe20000000000 */
[----:B------:R-:W-:Y:S02]  /*fd60*/  UIADD3 UR18, UPT, UPT, UR5, 0x20, URZ ;  /* 0x0000002005127890 */ /* 0x000fe4000fffe0ff */
        /* <DEDUP_REMOVED lines=29> */
[----:B0-----:R-:W-:-:S02]  /*ff40*/  UIADD3 UR74, UPT, UPT, UR5, 0x20, URZ ;  /* 0x00000020054a7890 */ /* 0x001fc4000fffe0ff */
[----:B------:R1:W-:Y:S01]  /*ff50*/  UTCHMMA tmem[UR17], gdesc[UR34], tmem[UR5], tmem[UR46], idesc[UR47], UPT ;  /* 0x00ff2e22110079ea */ /* 0x0003e2000b800005 */
[----:B------:R-:W-:Y:S01]  /*ff60*/  UIADD3 UR75, UPT, UPT, UR5, 0xb0, URZ ;  /* 0x000000b0054b7890 */ /* 0x000fe2000fffe0ff */
[----:B------:R-:W-:Y:S01]  /*ff70*/  UMOV UR48, 0x0 ;  /* 0x0000000000307882 */ /* 0x000fe20000000000 */
[----:B------:R-:W-:Y:S01]  /*ff80*/  UMOV UR49, 0x8080010 ;  /* 0x0808001000317882 */ /* 0x000fe20000000000 */
[----:B--2---:R-:W-:Y:S01]  /*ff90*/  UIADD3 UR76, UPT, UPT, UR5, 0x20, URZ ;  /* 0x00000020054c7890 */ /* 0x004fe2000fffe0ff */
[----:B------:R1:W-:Y:S01]  /*ffa0*/  UTCHMMA tmem[UR19], gdesc[UR36], tmem[UR18], tmem[UR48], idesc[UR49], UPT ;  /* 0x00ff3024130079ea */ /* 0x0003e2000b800012 */
[----:B---3--:R-:W-:Y:S01]  /*ffb0*/  UIADD3 UR77, UPT, UPT, UR5, 0xb8, URZ ;  /* 0x000000b8054d7890 */ /* 0x008fe2000fffe0ff */
        /* <DEDUP_REMOVED lines=13> */
[----:B----4-:R-:W-:Y:S01]  /*10090*/  UMOV UR40, UR7 ;  /* 0x0000000700287c82 */ /* 0x010fe20008000000 */
[----:B------:R-:W-:Y:S01]  /*100a0*/  UMOV UR41, URZ ;  /* 0x000000ff00297c82 */ /* 0x000fe20008000000 */
[----:B------:R1:W-:Y:S01]  /*100b0*/  UTCHMMA tmem[UR71], gdesc[UR28], tmem[UR70], tmem[UR56], idesc[UR57], UPT ;  /* 0x00ff381c470079ea */ /* 0x0003e2000b800046 */
[----:B------:R1:W-:Y:S01]  /*100c0*/  UTCHMMA tmem[UR73], gdesc[UR30], tmem[UR72], tmem[UR58], idesc[UR59], UPT ;  /* 0x00ff3a1e490079ea */ /* 0x0003e2000b800048 */
[----:B------:R-:W-:Y:S01]  /*100d0*/  UMOV UR10, UR40 ;  /* 0x00000028000a7c82 */ /* 0x000fe20008000000 */
[----:B------:R1:W-:Y:S01]  /*100e0*/  UTCHMMA tmem[UR75], gdesc[UR32], tmem[UR74], tmem[UR60], idesc[UR61], UPT ;  /* 0x00ff3c204b0079ea */ /* 0x0003e2000b80004a */
[----:B------:R1:W-:Y:S01]  /*100f0*/  UTCHMMA tmem[UR77], gdesc[UR34], tmem[UR76], tmem[UR62], idesc[UR63], UPT ;  /* 0x00ff3e224d0079ea */ /* 0x0003e2000b80004c */
[----:B------:R1:W-:Y:S01]  /*10100*/  UTCBAR [UR10], URZ ;  /* 0x000000ff0a0073e9 */ /* 0x0003e200080000ff */
[----:B------:R-:W-:Y:S01]  /*10110*/  NOP ;  /* 0x0000000000007918 */ /* 0x000fe20000000000 */
.L_x_10:
[----:B-1----:R-:W-:Y:S02]  /*10120*/  UIADD3 UR10, UPT, UPT, UR12, 0x7f, URZ ;  /* 0x0000007f0c0a7890 */ /* 0x002fe4000fffe0ff */
[----:B------:R-:W-:Y:S02]  /*10130*/  UIADD3 UR13, UPT, UPT, UR13, 0x1, URZ ;  /* 0x000000010d0d7890 */ /* 0x000fe4000fffe0ff */
[----:B------:R-:W-:-:S04]  /*10140*/  USHF.R.S32.HI UR14, URZ, 0x1f, UR10 ;  /* 0x0000001fff0e7899 */ /* 0x000fc8000801140a */
[----:B------:R-:W-:-:S04]  /*10150*/  ULEA.HI UR14, UR14, UR10, URZ, 0x7 ;  /* 0x0000000a0e0e7291 */ /* 0x000fc8000f8f38ff */
[----:B------:R-:W-:-:S04]  /*10160*/  USHF.R.S32.HI UR14, URZ, 0x7, UR14 ;  /* 0x00000007ff0e7899 */ /* 0x000fc8000801140e */
[----:B------:R-:W-:-:S04]  /*10170*/  UISETP.LT.AND UP1, UPT, UR14, 0x1, UPT ;  /* 0x000000010e00788c */ /* 0x000fc8000bf21270 */
[----:B------:R-:W-:Y:S02]  /*10180*/  USEL UR14, UR14, 0x1, !UP1 ;  /* 0x000000010e0e7887 */ /* 0x000fe4000c800000 */
[----:B------:R-:W-:Y:S02]  /*10190*/  UISETP.GT.AND UP1, UPT, UR13, 0x1, UPT ;  /* 0x000000010d00788c */ /* 0x000fe4000bf24270 */
[----:B------:R-:W-:Y:S02]  /*101a0*/  UIADD3 UR14, UPT, UPT, UR14, -0x1, URZ ;  /* 0xffffffff0e0e7890 */ /* 0x000fe4000fffe0ff */
[----:B------:R-:W-:Y:S02]  /*101b0*/  USEL UR10, URZ, 0x1, !UP1 ;  /* 0x00000001ff0a7887 */ /* 0x000fe4000c800000 */
[----:B------:R-:W-:Y:S02]  /*101c0*/  USEL UR13, UR13, URZ, !UP1 ;  /* 0x000000ff0d0d7287 */ /* 0x000fe4000c800000 */
[----:B------:R-:W-:Y:S01]  /*101d0*/  ISETP.NE.U32.AND P2, PT, R68, UR14, PT ;  /* 0x0000000e44007c0c */ /* 0x000fe2000bf45070 */
[----:B------:R-:W-:-:S02]  /*101e0*/  ULOP3.LUT UR10, UR11, UR10, URZ, 0x3c, !UPT ;  /* 0x0000000a0b0a7292 */ /* 0x000fc4000f8e3cff */
[----:B------:R-:W-:-:S05]  /*101f0*/  UMOV UR14, UR11 ;  /* 0x0000000b000e7c82 */ /* 0x000fca0008000000 */
[----:B------:R-:W-:-:S05]  /*10200*/  UMOV UR11, UR10 ;  /* 0x0000000a000b7c82 */ /* 0x000fca0008000000 */
[----:B------:R-:W-:Y:S05]  /*10210*/  @P2 BRA `(.L_x_11) ;  /* 0xffffff8c00382947 */ /* 0x000fea000383ffff */
.L_x_8:
[----:B------:R-:W0:Y:S01]  /*10220*/  LDCU UR8, c[0x0][0x3a0] ;  /* 0x00007400ff0877ac */ /* 0x000e220008000800 */
[----:B------:R-:W1:Y:S01]  /*10230*/  LDCU UR9, c[0x0][0x3b4] ;  /* 0x00007680ff0977ac */ /* 0x000e620008000800 */
[----:B------:R-:W2:Y:S01]  /*10240*/  LDCU.128 UR16, c[0x0][0x390] ;  /* 0x00007200ff1077ac */ /* 0x000ea20008000c00 */
[----:B0-----:R-:W-:-:S04]  /*10250*/  UIADD3 UR8, UPT, UPT, UR8, 0x7f, URZ ;  /* 0x0000007f08087890 */ /* 0x001fc8000fffe0ff */
[----:B------:R-:W-:-:S09]  /*10260*/  UISETP.GE.AND UP1, UPT, UR8, 0x80, UPT ;  /* 0x000000800800788c */ /* 0x000fd2000bf26270 */
[----:B-12---:R-:W-:Y:S05]  /*10270*/  BRA.U !UP1, `(.L_x_12) ;  /* 0x0000000109107547 */ /* 0x006fea000b800000 */
[----:B------:R-:W-:-:S06]  /*10280*/  USHF.L.U32 UR14, UR14, 0x1f, URZ ;  /* 0x0000001f0e0e7899 */ /* 0x000fcc00080006ff */
[----:B------:R-:W-:-:S04]  /*10290*/  IMAD.U32 R0, RZ, RZ, UR14 ;  /* 0x0000000eff007e24 */ /* 0x000fc8000f8e00ff */
[----:B------:R-:W0:Y:S02]  /*102a0*/  SYNCS.PHASECHK.TRANS64.TRYWAIT P0, [UR7], R0 ;  /* 0x00000000ff0075a7 */ /* 0x000e240008001107 */
[----:B0-----:R-:W-:Y:S05]  /*102b0*/  @!P0 BRA `(.L_x_13) ;  /* 0x0000001000788947 */ /* 0x001fea0003800000 */
.L_x_12:
[----:B------:R-:W2:Y:S04]  /*102c0*/  LDL.LU R2, [R1+0x4c0] ;  /* 0x0004c00001027983 */ /* 0x000ea80000300800 */
[----:B------:R-:W3:Y:S01]  /*102d0*/  LDL.LU R44, [R1+0x4b0] ;  /* 0x0004b000012c7983 */ /* 0x000ee20000300800 */
[----:B------:R-:W-:Y:S06]  /*102e0*/  BAR.SYNC.DEFER_BLOCKING 0x0 ;  /* 0x0000000000007b1d */ /* 0x000fec0000010000 */
[----:B------:R-:W0:Y:S02]  /*102f0*/  @!P1 SYNCS.CCTL.IV [UR4+0x4000] ;  /* 0x00400000ff0099b1 */ /* 0x000e240008000004 */
[----:B0-----:R-:W-:Y:S06]  /*10300*/  BAR.SYNC.DEFER_BLOCKING 0x0 ;  /* 0x0000000000007b1d */ /* 0x001fec0000010000 */
[----:B------:R-:W0:Y:S01]  /*10310*/  LDTM.x32 R4, tmem[UR6] ;  /* 0x00000006000479ee */ /* 0x000e2200082c0000 */
[----:B------:R-:W1:Y:S01]  /*10320*/  LDCU UR6, c[0x0][0x3b8] ;  /* 0x00007700ff0677ac */ /* 0x000e620008000800 */
[----:B------:R-:W4:Y:S01]  /*10330*/  @!P1 SYNCS.CCTL.IV [UR4+0x4008] ;  /* 0x00400800ff0099b1 */ /* 0x000f220008000004 */
[----:B------:R-:W-:Y:S01]  /*10340*/  NOP ;  /* 0x0000000000007918 */ /* 0x000fe20000000000 */
[----:B0-----:R-:W-:-:S02]  /*10350*/  F2FP.F16.F32.PACK_AB R42, R5, R4 ;  /* 0x00000004052a723e */ /* 0x001fc400000000ff */
[----:B------:R-:W-:Y:S02]  /*10360*/  F2FP.F16.F32.PACK_AB R6, R7, R6 ;  /* 0x000000060706723e */ /* 0x000fe400000000ff */
[----:B------:R-:W-:Y:S02]  /*10370*/  F2FP.F16.F32.PACK_AB R8, R9, R8 ;  /* 0x000000080908723e */ /* 0x000fe400000000ff */
[----:B------:R-:W-:Y:S02]  /*10380*/  PRMT R7, R6, 0x7610, R7 ;  /* 0x0000761006077816 */ /* 0x000fe40000000007 */
[----:B------:R-:W-:Y:S02]  /*10390*/  F2FP.F16.F32.PACK_AB R12, R13, R12 ;  /* 0x0000000c0d0c723e */ /* 0x000fe400000000ff */
[----:B------:R-:W-:Y:S02]  /*103a0*/  F2FP.F16.F32.PACK_AB R14, R15, R14 ;  /* 0x0000000e0f0e723e */ /* 0x000fe400000000ff */
[----:B------:R-:W-:-:S02]  /*103b0*/  F2FP.F16.F32.PACK_AB R16, R17, R16 ;  /* 0x000000101110723e */ /* 0x000fc400000000ff */
[----:B------:R-:W-:Y:S02]  /*103c0*/  F2FP.F16.F32.PACK_AB R18, R19, R18 ;  /* 0x000000121312723e */ /* 0x000fe400000000ff */
[----:B------:R-:W-:Y:S02]  /*103d0*/  F2FP.F16.F32.PACK_AB R20, R21, R20 ;  /* 0x000000141514723e */ /* 0x000fe400000000ff */
[----:B------:R-:W-:Y:S02]  /*103e0*/  F2FP.F16.F32.PACK_AB R22, R23, R22 ;  /* 0x000000161716723e */ /* 0x000fe400000000ff */
[----:B------:R-:W-:Y:S02]  /*103f0*/  F2FP.F16.F32.PACK_AB R24, R25, R24 ;  /* 0x000000181918723e */ /* 0x000fe400000000ff */
[----:B------:R-:W-:Y:S02]  /*10400*/  F2FP.F16.F32.PACK_AB R26, R27, R26 ;  /* 0x0000001a1b1a723e */ /* 0x000fe400000000ff */
[----:B------:R-:W-:-:S02]  /*10410*/  F2FP.F16.F32.PACK_AB R28, R29, R28 ;  /* 0x0000001c1d1c723e */ /* 0x000fc400000000ff */
[----:B------:R-:W-:Y:S02]  /*10420*/  F2FP.F16.F32.PACK_AB R30, R31, R30 ;  /* 0x0000001e1f1e723e */ /* 0x000fe400000000ff */
[----:B------:R-:W-:Y:S02]  /*10430*/  F2FP.F16.F32.PACK_AB R32, R33, R32 ;  /* 0x000000202120723e */ /* 0x000fe400000000ff */
[----:B------:R-:W-:Y:S02]  /*10440*/  F2FP.F16.F32.PACK_AB R34, R35, R34 ;  /* 0x000000222322723e */ /* 0x000fe400000000ff */
[C---:B--2---:R-:W-:Y:S01]  /*10450*/  ISETP.GE.AND P0, PT, R2.reuse, UR18, PT ;  /* 0x0000001202007c0c */ /* 0x044fe2000bf06270 */
[----:B------:R-:W-:Y:S02]  /*10460*/  IMAD R2, R2, UR9, RZ ;  /* 0x0000000902027c24 */ /* 0x000fe4000f8e02ff */
[C---:B---3--:R-:W-:Y:S01]  /*10470*/  VIADD R3, R44.reuse, 0x1 ;  /* 0x000000012c037836 */ /* 0x048fe20000000000 */
[C---:B------:R-:W-:Y:S01]  /*10480*/  ISETP.LT.AND P4, PT, R44.reuse, UR19, !P0 ;  /* 0x000000132c007c0c */ /* 0x040fe2000c781270 */
[----:B------:R-:W-:-:S02]  /*10490*/  VIADD R0, R44, 0x3 ;  /* 0x000000032c007836 */ /* 0x000fc40000000000 */
[C---:B------:R-:W-:Y:S01]  /*104a0*/  VIADD R36, R44.reuse, 0x2 ;  /* 0x000000022c247836 */ /* 0x040fe20000000000 */
[----:B------:R-:W-:Y:S01]  /*104b0*/  ISETP.LT.AND P3, PT, R3, UR19, !P0 ;  /* 0x0000001303007c0c */ /* 0x000fe2000c761270 */
[----:B-1----:R-:W-:Y:S01]  /*104c0*/  IMAD R3, R44, UR6, RZ ;  /* 0x000000062c037c24 */ /* 0x002fe2000f8e02ff */
[----:B------:R-:W-:Y:S01]  /*104d0*/  ISETP.LT.AND P6, PT, R0, UR19, !P0 ;  /* 0x0000001300007c0c */ /* 0x000fe2000c7c1270 */
[----:B------:R-:W-:Y:S01]  /*104e0*/  VIADD R41, R44, 0x4 ;  /* 0x000000042c297836 */ /* 0x000fe20000000000 */
[----:B------:R-:W-:Y:S01]  /*104f0*/  LEA R0, P2, R2, UR16, 0x1 ;  /* 0x0000001002007c11 */ /* 0x000fe2000f8408ff */
[----:B------:R-:W-:Y:S01]  /*10500*/  VIADD R37, R3, UR6 ;  /* 0x0000000603257c36 */ /* 0x000fe20008000000 */
[----:B------:R-:W-:Y:S01]  /*10510*/  ISETP.LT.AND P5, PT, R36, UR19, !P0 ;  /* 0x0000001324007c0c */ /* 0x000fe2000c7a1270 */
[----:B------:R-:W-:Y:S01]  /*10520*/  VIADD R9, R44, 0x9 ;  /* 0x000000092c097836 */ /* 0x000fe20000000000 */
[----:B------:R-:W-:Y:S01]  /*10530*/  LEA.HI.X.SX32 R2, R2, UR17, 0x1, P2 ;  /* 0x0000001102027c11 */ /* 0x000fe200090f0eff */
[----:B------:R-:W-:Y:S01]  /*10540*/  VIADD R39, R37, UR6 ;  /* 0x0000000625277c36 */ /* 0x000fe20008000000 */
[----:B------:R-:W-:-:S02]  /*10550*/  LEA R4, P2, R3, R0, 0x1 ;  /* 0x0000000003047211 */ /* 0x000fc400078408ff */
[----:B------:R-:W-:Y:S01]  /*10560*/  LEA R36, P1, R37, R0, 0x1 ;  /* 0x0000000025247211 */ /* 0x000fe200078208ff */
[----:B------:R-:W-:Y:S01]  /*10570*/  VIADD R43, R39, UR6 ;  /* 0x00000006272b7c36 */ /* 0x000fe20008000000 */
[----:B------:R-:W-:Y:S01]  /*10580*/  LEA.HI.X.SX32 R5, R3, R2, 0x1, P2 ;  /* 0x0000000203057211 */ /* 0x000fe200010f0eff */
[----:B------:R-:W-:Y:S01]  /*10590*/  VIADD R3, R44, 0x5 ;  /* 0x000000052c037836 */ /* 0x000fe20000000000 */
[----:B------:R-:W-:Y:S02]  /*105a0*/  LEA R38, P2, R39, R0, 0x1 ;  /* 0x0000000027267211 */ /* 0x000fe400078408ff */
[----:B------:R-:W-:Y:S01]  /*105b0*/  LEA.HI.X.SX32 R37, R37, R2, 0x1, P1 ;  /* 0x0000000225257211 */ /* 0x000fe200008f0eff */
[----:B------:R0:W-:Y:S01]  /*105c0*/  @P4 STG.E.U16 desc[UR20][R4.64], R42 ;  /* 0x0000002a04004986 */ /* 0x0001e2000c101514 */
[----:B------:R-:W-:Y:S02]  /*105d0*/  LEA R40, P1, R43, R0, 0x1 ;  /* 0x000000002b287211 */ /* 0x000fe400078208ff */
[----:B------:R-:W-:-:S02]  /*105e0*/  LEA.HI.X.SX32 R39, R39, R2, 0x1, P2 ;  /* 0x0000000227277211 */ /* 0x000fc400010f0eff */
[----:B------:R-:W-:Y:S02]  /*105f0*/  ISETP.LT.AND P2, PT, R41, UR19, !P0 ;  /* 0x0000001329007c0c */ /* 0x000fe4000c741270 */
[C---:B------:R-:W-:Y:S01]  /*10600*/  LEA.HI.X.SX32 R41, R43.reuse, R2, 0x1, P1 ;  /* 0x000000022b297211 */ /* 0x040fe200008f0eff */
[----:B------:R-:W-:Y:S01]  /*10610*/  VIADD R43, R43, UR6 ;  /* 0x000000062b2b7c36 */ /* 0x000fe20008000000 */
[----:B------:R-:W-:Y:S01]  /*10620*/  ISETP.LT.AND P1, PT, R3, UR19, !P0 ;  /* 0x0000001303007c0c */ /* 0x000fe2000c721270 */
[----:B------:R-:W-:Y:S01]  /*10630*/  VIADD R3, R44, 0x6 ;  /* 0x000000062c037836 */ /* 0x000fe20000000000 */
[----:B0-----:R-:W-:-:S04]  /*10640*/  PRMT R5, R42, 0x7632, R5 ;  /* 0x000076322a057816 */ /* 0x001fc80000000005 */
[----:B------:R-:W-:Y:S01]  /*10650*/  ISETP.LT.AND P4, PT, R3, UR19, !P0 ;  /* 0x0000001303007c0c */ /* 0x000fe2000c781270 */
[----:B------:R-:W-:Y:S01]  /*10660*/  VIADD R3, R44, 0x7 ;  /* 0x000000072c037836 */ /* 0x000fe20000000000 */
[----:B------:R0:W-:Y:S04]  /*10670*/  @P3 STG.E.U16 desc[UR20][R36.64], R5 ;  /* 0x0000000524003986 */ /* 0x0001e8000c101514 */
[----:B------:R1:W-:Y:S01]  /*10680*/  @P5 STG.E.U16 desc[UR20][R38.64], R7 ;  /* 0x0000000726005986 */ /* 0x0003e2000c101514 */
[----:B------:R-:W-:Y:S01]  /*10690*/  ISETP.LT.AND P3, PT, R3, UR19, !P0 ;  /* 0x0000001303007c0c */ /* 0x000fe2000c761270 */
[C---:B------:R-:W-:Y:S01]  /*106a0*/  VIADD R3, R43.reuse, UR6 ;  /* 0x000000062b037c36 */ /* 0x040fe20008000000 */
[C---:B------:R-:W-:Y:S02]  /*106b0*/  LEA R4, P5, R43.reuse, R0, 0x1 ;  /* 0x000000002b047211 */ /* 0x040fe400078a08ff */
[----:B0-----:R-:W-:Y:S01]  /*106c0*/  PRMT R37, R6, 0x7632, R37 ;  /* 0x0000763206257816 */ /* 0x001fe20000000025 */
[C---:B------:R-:W-:Y:S01]  /*106d0*/  VIADD R6, R44.reuse, 0x8 ;  /* 0x000000082c067836 */ /* 0x040fe20000000000 */
[----:B------:R-:W-:Y:S01]  /*106e0*/  LEA.HI.X.SX32 R5, R43, R2, 0x1, P5 ;  /* 0x000000022b057211 */ /* 0x000fe200028f0eff */
[----:B------:R-:W-:Y:S01]  /*106f0*/  VIADD R36, R44, 0xa ;  /* 0x0000000a2c247836 */ /* 0x000fe20000000000 */
[----:B-1----:R-:W-:Y:S01]  /*10700*/  PRMT R39, R8, 0x7610, R39 ;  /* 0x0000761008277816 */ /* 0x002fe20000000027 */
[----:B------:R0:W-:Y:S01]  /*10710*/  @P6 STG.E.U16 desc[UR20][R40.64], R37 ;  /* 0x0000002528006986 */ /* 0x0001e2000c101514 */
[----:B------:R-:W-:-:S02]  /*10720*/  ISETP.LT.AND P5, PT, R6, UR19, !P0 ;  /* 0x0000001306007c0c */ /* 0x000fc4000c7a1270 */
[C---:B------:R-:W-:Y:S01]  /*10730*/  LEA R6, P6, R3.reuse, R0, 0x1 ;  /* 0x0000000003067211 */ /* 0x040fe200078c08ff */
[----:B------:R1:W-:Y:S01]  /*10740*/  @P2 STG.E.U16 desc[UR20][R4.64], R39 ;  /* 0x0000002704002986 */ /* 0x0003e2000c101514 */
[----:B------:R-:W-:Y:S02]  /*10750*/  PRMT R38, R8, 0x7632, R38 ;  /* 0x0000763208267816 */ /* 0x000fe40000000026 */
[C---:B------:R-:W-:Y:S01]  /*10760*/  LEA.HI.X.SX32 R7, R3.reuse, R2, 0x1, P6 ;  /* 0x0000000203077211 */ /* 0x040fe200030f0eff */
[----:B------:R-:W-:Y:S01]  /*10770*/  VIADD R3, R3, UR6 ;  /* 0x0000000603037c36 */ /* 0x000fe20008000000 */
[----:B------:R-:W-:-:S03]  /*10780*/  ISETP.LT.AND P2, PT, R9, UR19, !P0 ;  /* 0x0000001309007c0c */ /* 0x000fc6000c741270 */
[C---:B0-----:R-:W-:Y:S01]  /*10790*/  VIADD R37, R3.reuse, UR6 ;  /* 0x0000000603257c36 */ /* 0x041fe20008000000 */
[----:B------:R0:W-:Y:S01]  /*107a0*/  @P1 STG.E.U16 desc[UR20][R6.64], R38 ;  /* 0x0000002606001986 */ /* 0x0001e2000c101514 */
[----:B------:R-:W-:Y:S02]  /*107b0*/  LEA R8, P1, R3, R0, 0x1 ;  /* 0x0000000003087211 */ /* 0x000fe400078208ff */
[----:B-1----:R-:W-:Y:S02]  /*107c0*/  F2FP.F16.F32.PACK_AB R5, R11, R10 ;  /* 0x0000000a0b05723e */ /* 0x002fe400000000ff */
[----:B------:R-:W-:Y:S02]  /*107d0*/  LEA R10, P6, R37, R0, 0x1 ;  /* 0x00000000250a7211 */ /* 0x000fe400078c08ff */
[-C--:B------:R-:W-:Y:S01]  /*107e0*/  LEA.HI.X.SX32 R9, R3, R2.reuse, 0x1, P1 ;  /* 0x0000000203097211 */ /* 0x080fe200008f0eff */
[----:B------:R-:W-:Y:S01]  /*107f0*/  VIADD R3, R44, 0xb ;  /* 0x0000000b2c037836 */ /* 0x000fe20000000000 */
[C---:B------:R-:W-:Y:S01]  /*10800*/  LEA.HI.X.SX32 R11, R37.reuse, R2, 0x1, P6 ;  /* 0x00000002250b7211 */ /* 0x040fe200030f0eff */
[----:B------:R-:W-:Y:S01]  /*10810*/  VIADD R37, R37, UR6 ;  /* 0x0000000625257c36 */ /* 0x000fe20008000000 */
[----:B------:R-:W-:-:S02]  /*10820*/  ISETP.LT.AND P1, PT, R36, UR19, !P0 ;  /* 0x0000001324007c0c */ /* 0x000fc4000c721270 */
[C---:B0-----:R-:W-:Y:S02]  /*10830*/  PRMT R7, R5.reuse, 0x7610, R7 ;  /* 0x0000761005077816 */ /* 0x041fe40000000007 */
[----:B------:R-:W-:Y:S01]  /*10840*/  PRMT R36, R5, 0x7632, R36 ;  /* 0x0000763205247816 */ /* 0x000fe20000000024 */
[----:B------:R-:W-:Y:S01]  /*10850*/  VIADD R5, R44, 0xc ;  /* 0x0000000c2c057836 */ /* 0x000fe20000000000 */
[----:B------:R-:W-:Y:S01]  /*10860*/  LEA R4, P6, R37, R0, 0x1 ;  /* 0x0000000025047211 */ /* 0x000fe200078c08ff */
[----:B------:R0:W-:Y:S01]  /*10870*/  @P4 STG.E.U16 desc[UR20][R8.64], R7 ;  /* 0x0000000708004986 */ /* 0x0001e2000c101514 */
[----:B------:R-:W-:Y:S01]  /*10880*/  ISETP.LT.AND P4, PT, R3, UR19, !P0 ;  /* 0x0000001303007c0c */ /* 0x000fe2000c781270 */
[----:B------:R-:W-:Y:S02]  /*10890*/  VIADD R3, R37, UR6 ;  /* 0x0000000625037c36 */ /* 0x000fe40008000000 */
[----:B------:R1:W-:Y:S01]  /*108a0*/  @P3 STG.E.U16 desc[UR20][R10.64], R36 ;  /* 0x000000240a003986 */ /* 0x0003e2000c101514 */
[----:B------:R-:W-:-:S02]  /*108b0*/  ISETP.LT.AND P3, PT, R5, UR19, !P0 ;  /* 0x0000001305007c0c */ /* 0x000fc4000c761270 */
[----:B------:R-:W-:Y:S02]  /*108c0*/  LEA.HI.X.SX32 R5, R37, R2, 0x1, P6 ;  /* 0x0000000225057211 */ /* 0x000fe400030f0eff */
[----:B------:R-:W-:Y:S01]  /*108d0*/  LEA R6, P6, R3, R0, 0x1 ;  /* 0x0000000003067211 */ /* 0x000fe200078c08ff */
[----:B0-----:R-:W-:-:S03]  /*108e0*/  VIADD R8, R44, 0xd ;  /* 0x0000000d2c087836 */ /* 0x001fc60000000000 */
[C---:B------:R-:W-:Y:S01]  /*108f0*/  LEA.HI.X.SX32 R7, R3.reuse, R2, 0x1, P6 ;  /* 0x0000000203077211 */ /* 0x040fe200030f0eff */
[----:B------:R-:W-:Y:S01]  /*10900*/  VIADD R3, R3, UR6 ;  /* 0x0000000603037c36 */ /* 0x000fe20008000000 */
[----:B------:R0:W-:Y:S01]  /*10910*/  @P5 STG.E.U16 desc[UR20][R4.64], R12 ;  /* 0x0000000c04005986 */ /* 0x0001e2000c101514 */
[----:B-1----:R-:W-:Y:S01]  /*10920*/  PRMT R11, R12, 0x7632, R11 ;  /* 0x000076320c0b7816 */ /* 0x002fe2000000000b */
[----:B------:R-:W-:Y:S01]  /*10930*/  VIADD R9, R44, 0xe ;  /* 0x0000000e2c097836 */ /* 0x000fe20000000000 */
[----:B------:R-:W-:Y:S01]  /*10940*/  ISETP.LT.AND P5, PT, R8, UR19, !P0 ;  /* 0x0000001308007c0c */ /* 0x000fe2000c7a1270 */
[C---:B------:R-:W-:Y:S01]  /*10950*/  VIADD R13, R3.reuse, UR6 ;  /* 0x00000006030d7c36 */ /* 0x040fe20008000000 */
[----:B------:R-:W-:Y:S01]  /*10960*/  LEA R8, P6, R3, R0, 0x1 ;  /* 0x0000000003087211 */ /* 0x000fe200078c08ff */
[----:B------:R1:W-:Y:S01]  /*10970*/  @P2 STG.E.U16 desc[UR20][R6.64], R11 ;  /* 0x0000000b06002986 */ /* 0x0003e2000c101514 */
[----:B------:R-:W-:Y:S02]  /*10980*/  ISETP.LT.AND P2, PT, R9, UR19, !P0 ;  /* 0x0000001309007c0c */ /* 0x000fe4000c741270 */
[----:B------:R-:W-:Y:S01]  /*10990*/  LEA.HI.X.SX32 R9, R3, R2, 0x1, P6 ;  /* 0x0000000203097211 */ /* 0x000fe200030f0eff */
[C---:B------:R-:W-:Y:S01]  /*109a0*/  VIADD R3, R44.reuse, 0xf ;  /* 0x0000000f2c037836 */ /* 0x040fe20000000000 */
[----:B------:R-:W-:Y:S01]  /*109b0*/  LEA R10, P6, R13, R0, 0x1 ;  /* 0x000000000d0a7211 */ /* 0x000fe200078c08ff */
[----:B0-----:R-:W-:-:S02]  /*109c0*/  VIADD R5, R44, 0x10 ;  /* 0x000000102c057836 */ /* 0x001fc40000000000 */
[----:B------:R0:W-:Y:S01]  /*109d0*/  @P1 STG.E.U16 desc[UR20][R8.64], R14 ;  /* 0x0000000e08001986 */ /* 0x0001e2000c101514 */
[----:B------:R-:W-:Y:S02]  /*109e0*/  ISETP.LT.AND P1, PT, R3, UR19, !P0 ;  /* 0x0000001303007c0c */ /* 0x000fe4000c721270 */
[C---:B-1----:R-:W-:Y:S01]  /*109f0*/  LEA.HI.X.SX32 R11, R13.reuse, R2, 0x1, P6 ;  /* 0x000000020d0b7211 */ /* 0x042fe200030f0eff */
[----:B------:R-:W-:Y:S01]  /*10a00*/  VIADD R13, R13, UR6 ;  /* 0x000000060d0d7c36 */ /* 0x000fe20008000000 */
[----:B------:R-:W-:-:S03]  /*10a10*/  PRMT R7, R14, 0x7632, R7 ;  /* 0x000076320e077816 */ /* 0x000fc60000000007 */
[C---:B------:R-:W-:Y:S01]  /*10a20*/  VIADD R3, R13.reuse, UR6 ;  /* 0x000000060d037c36 */ /* 0x040fe20008000000 */
[----:B------:R-:W-:Y:S01]  /*10a30*/  LEA R4, P6, R13, R0, 0x1 ;  /* 0x000000000d047211 */ /* 0x000fe200078c08ff */
[----:B------:R1:W-:Y:S01]  /*10a40*/  @P4 STG.E.U16 desc[UR20][R10.64], R7 ;  /* 0x000000070a004986 */ /* 0x0003e2000c101514 */
[----:B------:R-:W-:Y:S01]  /*10a50*/  ISETP.LT.AND P4, PT, R5, UR19, !P0 ;  /* 0x0000001305007c0c */ /* 0x000fe2000c781270 */
[C---:B0-----:R-:W-:Y:S01]  /*10a60*/  VIADD R8, R44.reuse, 0x11 ;  /* 0x000000112c087836 */ /* 0x041fe20000000000 */
[----:B------:R-:W-:Y:S01]  /*10a70*/  LEA.HI.X.SX32 R5, R13, R2, 0x1, P6 ;  /* 0x000000020d057211 */ /* 0x000fe200030f0eff */
[C---:B------:R-:W-:Y:S01]  /*10a80*/  VIADD R9, R44.reuse, 0x12 ;  /* 0x000000122c097836 */ /* 0x040fe20000000000 */
[----:B------:R-:W-:Y:S01]  /*10a90*/  LEA R6, P6, R3, R0, 0x1 ;  /* 0x0000000003067211 */ /* 0x000fe200078c08ff */
[----:B------:R-:W-:Y:S02]  /*10aa0*/  VIADD R14, R44, 0x1e ;  /* 0x0000001e2c0e7836 */ /* 0x000fe40000000000 */
[----:B------:R0:W-:Y:S01]  /*10ab0*/  @P3 STG.E.U16 desc[UR20][R4.64], R16 ;  /* 0x0000001004003986 */ /* 0x0001e2000c101514 */
[----:B------:R-:W-:-:S02]  /*10ac0*/  ISETP.LT.AND P3, PT, R8, UR19, !P0 ;  /* 0x0000001308007c0c */ /* 0x000fc4000c761270 */
        /* <DEDUP_REMOVED lines=9> */
[----:B------:R-:W-:Y:S01]  /*10b60*/  VIADD R3, R44, 0x13 ;  /* 0x000000132c037836 */ /* 0x000fe20000000000 */
[----:B------:R-:W-:-:S03]  /*10b70*/  LEA R10, P6, R13, R0, 0x1 ;  /* 0x000000000d0a7211 */ /* 0x000fc600078c08ff */
        /* <DEDUP_REMOVED lines=27> */
[C---:B-1----:R-:W-:Y:S01]  /*10d30*/  LEA.HI.X.SX32 R11, R13.reuse, R2, 0x1, P6 ;  /* 0x000000020d0b7211 */ /* 0x042fe200030f0eff */
[----:B------:R-:W-:Y:S01]  /*10d40*/  VIADD R13, R13, UR6 ;  /* 0x000000060d0d7c36 */ /* 0x000fe20008000000 */
[----:B------:R-:W-:Y:S02]  /*10d50*/  PRMT R7, R22, 0x7632, R7 ;  /* 0x0000763216077816 */ /* 0x000fe40000000007 */
[----:B------:R-:W-:Y:S01]  /*10d60*/  ISETP.LT.AND P6, PT, R3, UR19, !P0 ;  /* 0x0000001303007c0c */ /* 0x000fe2000c7c1270 */
[C---:B------:R-:W-:Y:S01]  /*10d70*/  VIADD R3, R13.reuse, UR6 ;  /* 0x000000060d037c36 */ /* 0x040fe20008000000 */
[----:B------:R-:W-:Y:S01]  /*10d80*/  LEA R4, P5, R13, R0, 0x1 ;  /* 0x000000000d047211 */ /* 0x000fe200078a08ff */
[----:B------:R1:W-:Y:S01]  /*10d90*/  @P2 STG.E.U16 desc[UR20][R10.64], R7 ;  /* 0x000000070a002986 */ /* 0x0003e2000c101514 */
[----:B------:R-:W-:Y:S01]  /*10da0*/  ISETP.LT.AND P2, PT, R5, UR19, !P0 ;  /* 0x0000001305007c0c */ /* 0x000fe2000c741270 */
[----:B0-----:R-:W-:Y:S01]  /*10db0*/  VIADD R8, R44, 0x19 ;  /* 0x000000192c087836 */ /* 0x001fe20000000000 */
[----:B------:R-:W-:-:S02]  /*10dc0*/  LEA.HI.X.SX32 R5, R13, R2, 0x1, P5 ;  /* 0x000000020d057211 */ /* 0x000fc400028f0eff */
[C---:B------:R-:W-:Y:S02]  /*10dd0*/  LEA R6, P5, R3.reuse, R0, 0x1 ;  /* 0x0000000003067211 */ /* 0x040fe400078a08ff */
[----:B------:R-:W-:Y:S01]  /*10de0*/  PRMT R9, R24, 0x7632, R9 ;  /* 0x0000763218097816 */ /* 0x000fe20000000009 */
[----:B------:R-:W-:Y:S01]  /*10df0*/  @P1 STG.E.U16 desc[UR20][R4.64], R24 ;  /* 0x0000001804001986 */ /* 0x000fe2000c101514 */
[----:B------:R-:W-:Y:S02]  /*10e00*/  ISETP.LT.AND P1, PT, R8, UR19, !P0 ;  /* 0x0000001308007c0c */ /* 0x000fe4000c721270 */
[C---:B-1----:R-:W-:Y:S01]  /*10e10*/  LEA.HI.X.SX32 R7, R3.reuse, R2, 0x1, P5 ;  /* 0x0000000203077211 */ /* 0x042fe200028f0eff */
[----:B------:R-:W-:Y:S02]  /*10e20*/  VIADD R3, R3, UR6 ;  /* 0x0000000603037c36 */ /* 0x000fe40008000000 */
[C---:B------:R-:W-:Y:S02]  /*10e30*/  VIADD R10, R44.reuse, 0x1b ;  /* 0x0000001b2c0a7836 */ /* 0x040fe40000000000 */
[----:B------:R0:W-:Y:S01]  /*10e40*/  @P4 STG.E.U16 desc[UR20][R6.64], R9 ;  /* 0x0000000906004986 */ /* 0x0001e2000c101514 */
[----:B------:R-:W-:Y:S01]  /*10e50*/  LEA R8, P4, R3, R0, 0x1 ;  /* 0x0000000003087211 */ /* 0x000fe200078808ff */
[----:B------:R-:W-:-:S05]  /*10e60*/  VIADD R11, R44, 0x1a ;  /* 0x0000001a2c0b7836 */ /* 0x000fca0000000000 */
[----:B------:R-:W-:Y:S02]  /*10e70*/  ISETP.LT.AND P5, PT, R11, UR19, !P0 ;  /* 0x000000130b007c0c */ /* 0x000fe4000c7a1270 */
[C---:B0-----:R-:W-:Y:S01]  /*10e80*/  LEA.HI.X.SX32 R9, R3.reuse, R2, 0x1, P4 ;  /* 0x0000000203097211 */ /* 0x041fe200020f0eff */
[----:B------:R-:W-:Y:S01]  /*10e90*/  VIADD R3, R3, UR6 ;  /* 0x0000000603037c36 */ /* 0x000fe20008000000 */
[----:B------:R-:W-:Y:S01]  /*10ea0*/  ISETP.LT.AND P4, PT, R10, UR19, !P0 ;  /* 0x000000130a007c0c */ /* 0x000fe2000c781270 */
[----:B------:R-:W-:Y:S02]  /*10eb0*/  VIADD R10, R44, 0x1c ;  /* 0x0000001c2c0a7836 */ /* 0x000fe40000000000 */
[----:B------:R0:W-:Y:S01]  /*10ec0*/  @P3 STG.E.U16 desc[UR20][R8.64], R26 ;  /* 0x0000001a08003986 */ /* 0x0001e2000c101514 */
[C---:B------:R-:W-:Y:S01]  /*10ed0*/  LEA R4, P3, R3.reuse, R0, 0x1 ;  /* 0x0000000003047211 */ /* 0x040fe200078608ff */
[----:B------:R-:W-:-:S03]  /*10ee0*/  VIADD R7, R3, UR6 ;  /* 0x0000000603077c36 */ /* 0x000fc60008000000 */
[----:B------:R-:W-:Y:S01]  /*10ef0*/  LEA.HI.X.SX32 R5, R3, R2, 0x1, P3 ;  /* 0x0000000203057211 */ /* 0x000fe200018f0eff */
[C---:B------:R-:W-:Y:S01]  /*10f00*/  VIADD R3, R7.reuse, UR6 ;  /* 0x0000000607037c36 */ /* 0x040fe20008000000 */
[----:B------:R-:W-:-:S03]  /*10f10*/  LEA R6, P3, R7, R0, 0x1 ;  /* 0x0000000007067211 */ /* 0x000fc600078608ff */
[----:B------:R-:W-:Y:S01]  /*10f20*/  VIADD R11, R3, UR6 ;  /* 0x00000006030b7c36 */ /* 0x000fe20008000000 */
[----:B------:R-:W-:Y:S02]  /*10f30*/  LEA.HI.X.SX32 R7, R7, R2, 0x1, P3 ;  /* 0x0000000207077211 */ /* 0x000fe400018f0eff */
[----:B0-----:R-:W-:Y:S02]  /*10f40*/  PRMT R9, R26, 0x7632, R9 ;  /* 0x000076321a097816 */ /* 0x001fe40000000009 */
[----:B------:R-:W-:Y:S01]  /*10f50*/  ISETP.LT.AND P3, PT, R10, UR19, !P0 ;  /* 0x000000130a007c0c */ /* 0x000fe2000c761270 */
[----:B------:R-:W-:Y:S02]  /*10f60*/  VIADD R10, R44, 0x1d ;  /* 0x0000001d2c0a7836 */ /* 0x000fe40000000000 */
[----:B------:R0:W-:Y:S01]  /*10f70*/  @P6 STG.E.U16 desc[UR20][R4.64], R9 ;  /* 0x0000000904006986 */ /* 0x0001e2000c101514 */
[----:B------:R-:W-:-:S03]  /*10f80*/  LEA R8, P6, R3, R0, 0x1 ;  /* 0x0000000003087211 */ /* 0x000fc600078c08ff */
[----:B------:R1:W-:Y:S01]  /*10f90*/  @P2 STG.E.U16 desc[UR20][R6.64], R28 ;  /* 0x0000001c06002986 */ /* 0x0003e2000c101514 */
[----:B------:R-:W-:Y:S02]  /*10fa0*/  ISETP.LT.AND P2, PT, R10, UR19, !P0 ;  /* 0x000000130a007c0c */ /* 0x000fe4000c741270 */
[----:B0-----:R-:W-:Y:S01]  /*10fb0*/  LEA.HI.X.SX32 R9, R3, R2, 0x1, P6 ;  /* 0x0000000203097211 */ /* 0x001fe200030f0eff */
[C---:B------:R-:W-:Y:S01]  /*10fc0*/  VIADD R3, R11.reuse, UR6 ;  /* 0x000000060b037c36 */ /* 0x040fe20008000000 */
[----:B------:R-:W-:Y:S02]  /*10fd0*/  PRMT R5, R28, 0x7632, R5 ;  /* 0x000076321c057816 */ /* 0x000fe40000000005 */
[----:B------:R-:W-:Y:S01]  /*10fe0*/  LEA R10, P6, R11, R0, 0x1 ;  /* 0x000000000b0a7211 */ /* 0x000fe200078c08ff */
[----:B------:R-:W-:Y:S02]  /*10ff0*/  VIADD R13, R3, UR6 ;  /* 0x00000006030d7c36 */ /* 0x000fe40008000000 */
[----:B------:R0:W-:Y:S01]  /*11000*/  @P1 STG.E.U16 desc[UR20][R8.64], R5 ;  /* 0x0000000508001986 */ /* 0x0001e2000c101514 */
[----:B------:R-:W-:Y:S01]  /*11010*/  LEA.HI.X.SX32 R11, R11, R2, 0x1, P6 ;  /* 0x000000020b0b7211 */ /* 0x000fe200030f0eff */
[----:B------:R-:W-:Y:S01]  /*11020*/  VIADD R15, R13, UR6 ;  /* 0x000000060d0f7c36 */ /* 0x000fe20008000000 */
[----:B------:R-:W-:-:S02]  /*11030*/  LEA R4, P1, R3, R0, 0x1 ;  /* 0x0000000003047211 */ /* 0x000fc400078208ff */
[C---:B-1----:R-:W-:Y:S01]  /*11040*/  LEA R6, P6, R13.reuse, R0, 0x1 ;  /* 0x000000000d067211 */ /* 0x042fe200078c08ff */
[----:B------:R-:W-:Y:S03]  /*11050*/  @P5 STG.E.U16 desc[UR20][R10.64], R30 ;  /* 0x0000001e0a005986 */ /* 0x000fe6000c101514 */
[----:B------:R-:W-:Y:S02]  /*11060*/  LEA.HI.X.SX32 R7, R13, R2, 0x1, P6 ;  /* 0x000000020d077211 */ /* 0x000fe400030f0eff */
[----:B------:R-:W-:Y:S01]  /*11070*/  LEA R12, P6, R15, R0, 0x1 ;  /* 0x000000000f0c7211 */ /* 0x000fe200078c08ff */
[----:B0-----:R-:W-:Y:S01]  /*11080*/  VIADD R9, R44, 0x1f ;  /* 0x0000001f2c097836 */ /* 0x001fe20000000000 */
[-C--:B------:R-:W-:Y:S01]  /*11090*/  LEA.HI.X.SX32 R5, R3, R2.reuse, 0x1, P1 ;  /* 0x0000000203057211 */ /* 0x080fe200008f0eff */
[C---:B------:R-:W-:Y:S01]  /*110a0*/  VIADD R3, R15.reuse, UR6 ;  /* 0x000000060f037c36 */ /* 0x040fe20008000000 */
[----:B------:R-:W-:-:S02]  /*110b0*/  LEA.HI.X.SX32 R13, R15, R2, 0x1, P6 ;  /* 0x000000020f0d7211 */ /* 0x000fc400030f0eff */
[----:B------:R-:W-:Y:S01]  /*110c0*/  ISETP.LT.AND P1, PT, R14, UR19, !P0 ;  /* 0x000000130e007c0c */ /* 0x000fe2000c721270 */
[C---:B------:R-:W-:Y:S01]  /*110d0*/  VIADD R15, R3.reuse, UR6 ;  /* 0x00000006030f7c36 */ /* 0x040fe20008000000 */
[----:B------:R-:W-:Y:S02]  /*110e0*/  LEA R8, P6, R3, R0, 0x1 ;  /* 0x0000000003087211 */ /* 0x000fe400078c08ff */
[----:B------:R-:W-:Y:S02]  /*110f0*/  ISETP.LT.AND P0, PT, R9, UR19, !P0 ;  /* 0x0000001309007c0c */ /* 0x000fe4000c701270 */
[----:B------:R-:W-:Y:S02]  /*11100*/  LEA.HI.X.SX32 R9, R3, R2, 0x1, P6 ;  /* 0x0000000203097211 */ /* 0x000fe400030f0eff */
[----:B------:R-:W-:Y:S02]  /*11110*/  LEA R14, P6, R15, R0, 0x1 ;  /* 0x000000000f0e7211 */ /* 0x000fe400078c08ff */
[----:B------:R-:W-:-:S02]  /*11120*/  PRMT R0, R32, 0x7632, R0 ;  /* 0x0000763220007816 */ /* 0x000fc40000000000 */
[----:B------:R-:W-:Y:S02]  /*11130*/  LEA.HI.X.SX32 R15, R15, R2, 0x1, P6 ;  /* 0x000000020f0f7211 */ /* 0x000fe400030f0eff */
[----:B------:R-:W-:-:S05]  /*11140*/  PRMT R2, R30, 0x7632, R2 ;  /* 0x000076321e027816 */ /* 0x000fca0000000002 */
[----:B------:R-:W-:Y:S04]  /*11150*/  @P4 STG.E.U16 desc[UR20][R4.64], R2 ;  /* 0x0000000204004986 */ /* 0x000fe8000c101514 */
[----:B------:R0:W-:Y:S04]  /*11160*/  @P3 STG.E.U16 desc[UR20][R6.64], R32 ;  /* 0x0000002006003986 */ /* 0x0001e8000c101514 */
[----:B------:R1:W-:Y:S04]  /*11170*/  @P2 STG.E.U16 desc[UR20][R12.64], R0 ;  /* 0x000000000c002986 */ /* 0x0003e8000c101514 */
[----:B------:R1:W-:Y:S01]  /*11180*/  @P1 STG.E.U16 desc[UR20][R8.64], R34 ;  /* 0x0000002208001986 */ /* 0x0003e2000c101514 */
[----:B0-----:R-:W-:-:S05]  /*11190*/  PRMT R7, R34, 0x7632, R7 ;  /* 0x0000763222077816 */ /* 0x001fca0000000007 */
[----:B------:R1:W-:Y:S01]  /*111a0*/  @P0 STG.E.U16 desc[UR20][R14.64], R7 ;  /* 0x000000070e000986 */ /* 0x0003e2000c101514 */
[----:B----4-:R-:W-:Y:S06]  /*111b0*/  BAR.SYNC.DEFER_BLOCKING 0x0 ;  /* 0x0000000000007b1d */ /* 0x010fec0000010000 */
[----:B------:R-:W-:Y:S05]  /*111c0*/  BRA.U UP0, `(.L_x_14) ;  /* 0x0000000100a07547 */ /* 0x000fea000b800000 */
[----:B------:R-:W0:Y:S01]  /*111d0*/  S2UR UR6, SR_CgaCtaId ;  /* 0x00000000000679c3 */ /* 0x000e220000008800 */
[----:B------:R-:W-:Y:S01]  /*111e0*/  NOP ;  /* 0x0000000000007918 */ /* 0x000fe20000000000 */
[----:B------:R-:W-:Y:S01]  /*111f0*/  UMOV UR4, 0x50 ;  /* 0x0000005000047882 */ /* 0x000fe20000000000 */
[----:B-1----:R-:W-:Y:S02]  /*11200*/  IMAD.U32 R0, RZ, RZ, UR5 ;  /* 0x00000005ff007e24 */ /* 0x002fe4000f8e00ff */
[----:B------:R-:W-:Y:S02]  /*11210*/  IMAD.MOV.U32 R3, RZ, RZ, 0xff ;  /* 0x000000ffff037424 */ /* 0x000fe400078e00ff */
[----:B------:R-:W-:Y:S01]  /*11220*/  IMAD.MOV.U32 R7, RZ, RZ, 0x1 ;  /* 0x00000001ff077424 */ /* 0x000fe200078e00ff */
[----:B------:R-:W-:-:S04]  /*11230*/  LOP3.LUT R0, R0, 0xffff, RZ, 0xc0, !PT ;  /* 0x0000ffff00007812 */ /* 0x000fc800078ec0ff */
[----:B------:R-:W-:-:S05]  /*11240*/  SHF.R.U32.HI R0, RZ, 0x5, R0 ;  /* 0x00000005ff007819 */ /* 0x000fca0000011600 */
[----:B------:R-:W-:Y:S01]  /*11250*/  VIADD R2, R0, 0x10 ;  /* 0x0000001000027836 */ /* 0x000fe20000000000 */
[----:B------:R-:W-:Y:S01]  /*11260*/  SHF.L.U32 R0, R3, R0, RZ ;  /* 0x0000000003007219 */ /* 0x000fe200000006ff */
[----:B0-----:R-:W-:-:S03]  /*11270*/  ULEA UR6, UR6, UR4, 0x18 ;  /* 0x0000000406067291 */ /* 0x001fc6000f8ec0ff */
[----:B------:R-:W-:-:S04]  /*11280*/  SHF.L.U32 R3, R7, R2, RZ ;  /* 0x0000000207037219 */ /* 0x000fc800000006ff */
[----:B------:R-:W-:Y:S02]  /*11290*/  LOP3.LUT R0, R3, R0, RZ, 0xfc, !PT ;  /* 0x0000000003007212 */ /* 0x000fe400078efcff */
[----:B------:R-:W0:Y:S02]  /*112a0*/  LDS R5, [UR6] ;  /* 0x00000006ff057984 */ /* 0x000e240008000800 */
[C---:B------:R-:W-:Y:S02]  /*112b0*/  LOP3.LUT R2, R0.reuse, 0xffff, RZ, 0xc0, !PT ;  /* 0x0000ffff00027812 */ /* 0x040fe400078ec0ff */
[----:B0-----:R-:W-:-:S04]  /*112c0*/  LOP3.LUT R3, R0, 0xffff, R5, 0x80, !PT ;  /* 0x0000ffff00037812 */ /* 0x001fc800078e8005 */
[----:B------:R-:W-:-:S13]  /*112d0*/  ISETP.NE.AND P0, PT, R3, R2, PT ;  /* 0x000000020300720c */ /* 0x000fda0003f05270 */
[----:B------:R-:W-:Y:S05]  /*112e0*/  @P0 BRA `(.L_x_15) ;  /* 0x0000000000500947 */ /* 0x000fea0003800000 */
[----:B------:R-:W-:Y:S02]  /*112f0*/  SHF.R.U32.HI R5, RZ, 0x10, R5 ;  /* 0x00000010ff057819 */ /* 0x000fe40000011605 */
[----:B------:R-:W-:-:S04]  /*11300*/  SHF.R.U32.HI R2, RZ, 0x10, R0 ;  /* 0x00000010ff027819 */ /* 0x000fc80000011600 */
[----:B------:R-:W-:-:S04]  /*11310*/  LOP3.LUT R5, R5, R2, RZ, 0xc0, !PT ;  /* 0x0000000205057212 */ /* 0x000fc800078ec0ff */
[----:B------:R-:W-:-:S13]  /*11320*/  ISETP.NE.AND P0, PT, R5, R2, PT ;  /* 0x000000020500720c */ /* 0x000fda0003f05270 */
[----:B------:R-:W-:Y:S05]  /*11330*/  @P0 BRA `(.L_x_16) ;  /* 0x0000000000300947 */ /* 0x000fea0003800000 */
[----:B------:R-:W-:Y:S01]  /*11340*/  R2UR UR4, R0 ;  /* 0x00000000000472ca */ /* 0x000fe200000e0000 */
[----:B------:R-:W-:Y:S01]  /*11350*/  VOTEU.ANY UR5, UPT, PT ;  /* 0x0000000000057886 */ /* 0x000fe200038e0100 */
[----:B------:R-:W0:Y:S01]  /*11360*/  S2R R0, SR_LANEID ;  /* 0x0000000000007919 */ /* 0x000e220000000000 */
[----:B------:R-:W-:-:S10]  /*11370*/  UFLO.U32 UR5, UR5 ;  /* 0x00000005000572bd */ /* 0x000fd400080e0000 */
[----:B------:R-:W-:-:S06]  /*11380*/  ULOP3.LUT UR4, URZ, UR4, URZ, 0x33, !UPT ;  /* 0x00000004ff047292 */ /* 0x000fcc000f8e33ff */
[----:B------:R-:W-:-:S04]  /*11390*/  IMAD.U32 R2, RZ, RZ, UR4 ;  /* 0x00000004ff027e24 */ /* 0x000fc8000f8e00ff */
[----:B------:R-:W1:Y:S02]  /*113a0*/  REDUX UR7, R2 ;  /* 0x00000000020773c4 */ /* 0x000e640000000000 */
[----:B------:R2:W-:Y:S01]  /*113b0*/  UTCATOMSWS.AND URZ, UR4 ;  /* 0x0000000400ff79e3 */ /* 0x0005e20008000000 */
[----:B0-----:R-:W-:Y:S01]  /*113c0*/  ISETP.EQ.U32.AND P0, PT, R0, UR5, PT ;  /* 0x0000000500007c0c */ /* 0x001fe2000bf02070 */
[----:B-1----:R-:W-:-:S12]  /*113d0*/  IMAD.U32 R0, RZ, RZ, UR7 ;  /* 0x00000007ff007e24 */ /* 0x002fd8000f8e00ff */
[----:B------:R2:W-:Y:S01]  /*113e0*/  @P0 ATOMS.AND RZ, [UR6], R0 ;  /* 0x00000000ffff098c */ /* 0x0005e2000a800006 */
[----:B------:R-:W-:Y:S05]  /*113f0*/  BRA `(.L_x_14) ;  /* 0x0000000000147947 */ /* 0x000fea0003800000 */
.L_x_16:
[----:B------:R-:W-:-:S07]  /*11400*/  MOV R2, 0x11420 ;  /* 0x0001142000027802 */ /* 0x000fce0000000f00 */
[----:B------:R-:W-:Y:S05]  /*11410*/  CALL.REL.NOINC `($__internal_0_$__cuda_sm10x_tcgen05_guardrail_trap_col_being_dealloced_not_returned_by_alloc) ;  /* 0x00000000002c7944 */ /* 0x000fea0003c00000 */
[----:B------:R-:W-:Y:S05]  /*11420*/  BRA `(.L_x_14) ;  /* 0x0000000000087947 */ /* 0x000fea0003800000 */
.L_x_15:
[----:B------:R-:W-:-:S07]  /*11430*/  MOV R2, 0x11450 ;  /* 0x0001145000027802 */ /* 0x000fce0000000f00 */
[----:B------:R-:W-:Y:S05]  /*11440*/  CALL.REL.NOINC `($__internal_2_$__cuda_sm10x_tcgen05_guardrail_trap_unallocated_columns_being_dealloced) ;  /* 0x0000000000387944 */ /* 0x000fea0003c00000 */
.L_x_14:
[----:B------:R-:W-:Y:S01]  /*11450*/  NOP ;  /* 0x0000000000007918 */ /* 0x000fe20000000000 */
[----:B--2---:R-:W-:Y:S05]  /*11460*/  EXIT ;  /* 0x000000000000794d */ /* 0x004fea0003800000 */
.L_x_9:
[----:B------:R-:W0:Y:S02]  /*11470*/  SYNCS.PHASECHK.TRANS64.TRYWAIT P3, [UR7], R5 ;  /* 0x00000005ff0075a7 */ /* 0x000e240008061107 */
[----:B0-----:R-:W-:Y:S05]  /*11480*/  @!P3 BRA `(.L_x_9) ;  /* 0xfffffffc00f8b947 */ /* 0x001fea000383ffff */
[----:B------:R-:W-:Y:S05]  /*11490*/  BRA `(.L_x_17) ;  /* 0xffffffd400d87947 */ /* 0x000fea000383ffff */
.L_x_13:
[----:B------:R-:W0:Y:S02]  /*114a0*/  SYNCS.PHASECHK.TRANS64.TRYWAIT P0, [UR7], R0 ;  /* 0x00000000ff0075a7 */ /* 0x000e240008001107 */
[----:B0-----:R-:W-:Y:S05]  /*114b0*/  @!P0 BRA `(.L_x_13) ;  /* 0xfffffffc00f88947 */ /* 0x001fea000383ffff */
[----:B------:R-:W-:Y:S05]  /*114c0*/  BRA `(.L_x_12) ;  /* 0xffffffec007c7947 */ /* 0x000fea000383ffff */
        .weak           $__internal_0_$__cuda_sm10x_tcgen05_guardrail_trap_col_being_dealloced_not_returned_by_alloc
        .type           $__internal_0_$__cuda_sm10x_tcgen05_guardrail_trap_col_being_dealloced_not_returned_by_alloc,@function
        .size           $__internal_0_$__cuda_sm10x_tcgen05_guardrail_trap_col_being_dealloced_not_returned_by_alloc,($__internal_1_$__cuda_sm10x_tcgen05_guardrail_trap_phase_invalid_during_alloc - $__internal_0_$__cuda_sm10x_tcgen05_guardrail_trap_col_being_dealloced_not_returned_by_alloc)
$__internal_0_$__cuda_sm10x_tcgen05_guardrail_trap_col_being_dealloced_not_returned_by_alloc:
[----:B------:R-:W-:Y:S05]  /*114d0*/  BPT.TRAP 0x1 ;  /* 0x000000040000795c */ /* 0x000fea0000300000 */
[----:B------:R-:W-:-:S04]  /*114e0*/  IMAD.MOV.U32 R3, RZ, RZ, 0x0 ;  /* 0x00000000ff037424 */ /* 0x000fc800078e00ff */
[----:B------:R-:W-:Y:S05]  /*114f0*/  RET.REL.NODEC R2 `(matmul_kernel) ;  /* 0xfffffee802c07950 */ /* 0x000fea0003c3ffff */
        .weak           $__internal_1_$__cuda_sm10x_tcgen05_guardrail_trap_phase_invalid_during_alloc
        .type           $__internal_1_$__cuda_sm10x_tcgen05_guardrail_trap_phase_invalid_during_alloc,@function
        .size           $__internal_1_$__cuda_sm10x_tcgen05_guardrail_trap_phase_invalid_during_alloc,($__internal_2_$__cuda_sm10x_tcgen05_guardrail_trap_unallocated_columns_being_dealloced - $__internal_1_$__cuda_sm10x_tcgen05_guardrail_trap_phase_invalid_during_alloc)
$__internal_1_$__cuda_sm10x_tcgen05_guardrail_trap_phase_invalid_during_alloc:
[----:B------:R-:W-:Y:S05]  /*11500*/  BPT.TRAP 0x1 ;  /* 0x000000040000795c */ /* 0x000fea0000300000 */
[----:B------:R-:W-:-:S04]  /*11510*/  IMAD.MOV.U32 R3, RZ, RZ, 0x0 ;  /* 0x00000000ff037424 */ /* 0x000fc800078e00ff */
[----:B------:R-:W-:Y:S05]  /*11520*/  RET.REL.NODEC R2 `(matmul_kernel) ;  /* 0xfffffee802b47950 */ /* 0x000fea0003c3ffff */
        .weak           $__internal_2_$__cuda_sm10x_tcgen05_guardrail_trap_unallocated_columns_being_dealloced
        .type           $__internal_2_$__cuda_sm10x_tcgen05_guardrail_trap_unallocated_columns_being_dealloced,@function
        .size           $__internal_2_$__cuda_sm10x_tcgen05_guardrail_trap_unallocated_columns_being_dealloced,(.L_x_21 - $__internal_2_$__cuda_sm10x_tcgen05_guardrail_trap_unallocated_columns_being_dealloced)
$__internal_2_$__cuda_sm10x_tcgen05_guardrail_trap_unallocated_columns_being_dealloced:
[----:B------:R-:W-:Y:S05]  /*11530*/  BPT.TRAP 0x1 ;  /* 0x000000040000795c */ /* 0x000fea0000300000 */
[----:B------:R-:W-:-:S04]  /*11540*/  IMAD.MOV.U32 R3, RZ, RZ, 0x0 ;  /* 0x00000000ff037424 */ /* 0x000fc800078e00ff */
[----:B------:R-:W-:Y:S05]  /*11550*/  RET.REL.NODEC R2 `(matmul_kernel) ;  /* 0xfffffee802a87950 */ /* 0x000fea0003c3ffff */
.L_x_18:
[----:B------:R-:W-:-:S00]  /*11560*/  BRA `(.L_x_18) ;  /* 0xfffffffc00fc7947 */ /* 0x000fc0000383ffff */
[----:B------:R-:W-:-:S00]  /*11570*/  NOP ;  /* 0x0000000000007918 */ /* 0x000fc00000000000 */
        /* <DEDUP_REMOVED lines=8> */
.L_x_21:


//--------------------- .nv.shared.matmul_kernel  --------------------------
	.section	.nv.shared.matmul_kernel,"aw",@nobits
	.sectionflags	@""
	.align	16
	.zero		1024


//--------------------- .nv.shared.reserved.0     --------------------------
	.section	.nv.shared.reserved.0,"aw",@nobits
	.align	8
	.weak		__nv_reservedSMEM_offset_0_alias
	.size		__nv_reservedSMEM_offset_0_alias, 0, 64
	.other		__nv_reservedSMEM_offset_0_alias,@"STO_CUDA_RESERVED_SHARED STV_DEFAULT"
__nv_reservedSMEM_offset_0_alias:
	.zero		0
.nv.shared.reserved.0:
	.zero		64
	.weak		__nv_reservedSMEM_allocation_phase
	.type		__nv_reservedSMEM_allocation_phase,@object
	.size		__nv_reservedSMEM_allocation_phase,(.L_0 - __nv_reservedSMEM_allocation_phase)
__nv_reservedSMEM_allocation_phase:
	.zero		1
.L_0:
	.zero		7
	.weak		__nv_reservedSMEM_devtool_atexit_pc
	.type		__nv_reservedSMEM_devtool_atexit_pc,@object
	.size		__nv_reservedSMEM_devtool_atexit_pc,(__nv_reservedSMEM_allocation_mask - __nv_reservedSMEM_devtool_atexit_pc)
__nv_reservedSMEM_devtool_atexit_pc:
	.zero		8
	.weak		__nv_reservedSMEM_allocation_mask
	.type		__nv_reservedSMEM_allocation_mask,@object
	.size		__nv_reservedSMEM_allocation_mask,(.L_2 - __nv_reservedSMEM_allocation_mask)
__nv_reservedSMEM_allocation_mask:
	.zero		4
.L_2:


//--------------------- .nv.constant0.matmul_kernel --------------------------
	.section	.nv.constant0.matmul_kernel,"a",@progbits
	.sectionflags	@""
	.align	4
.nv.constant0.matmul_kernel:
	.zero		976


//--------------------- SYMBOLS --------------------------

	.type		.nv.reservedSmem.offset0,@object
	.size		.nv.reservedSmem.offset0,0x4
	.type		.nv.reservedSmem.cap,@object
	.size		.nv.reservedSmem.cap,0x4
